	.target	sm_100a

	.elftype	@"ET_EXEC"


//--------------------- .note.nv.tkinfo           --------------------------
	.section	.note.nv.tkinfo,"",@"SHT_NOTE"
	.sectionflags	@"SHF_NOTE_NV_TKINFO"
	.tkinfo
        /*0018*/ 	.word	0x00000002
        /*0030*/ 	.string	""
        /*0030*/ 	.string	"ptxas"
        /*0030*/ 	.string	"Cuda compilation tools, release 13.0, V13.0.88"
        /*0030*/ 	.string	"Build cuda_13.0.r13.0/compiler.36424714_0"
        /*0030*/ 	.string	"-arch sm_100a -m 64 "



//--------------------- .note.nv.cuinfo           --------------------------
	.section	.note.nv.cuinfo,"",@"SHT_NOTE"
	.sectionflags	@"SHF_NOTE_NV_CUINFO"
        /*0018*/ 	.short	0x0002
        /*001a*/ 	.short	0x0064
        /*001c*/ 	.short	0x0082
	.zero		2


//--------------------- .nv.info                  --------------------------
	.section	.nv.info,"",@"SHT_CUDA_INFO"
	.align	4


	//----- nvinfo : EIATTR_REGCOUNT
	.align		4
        /*0000*/ 	.byte	0x04, 0x2f
        /*0002*/ 	.short	(.L_19 - .L_18)
	.align		4
.L_18:
        /*0004*/ 	.word	index@(_ZN7cutlass13device_kernelINS_4conv6kernel13ConvUniversalINS1_16ConvProblemShapeILNS1_8OperatorE1ELi3EEENS1_10collective14CollectiveConvINS1_47MainloopSm100TmaUmmaWarpSpecializedImplicitGemmILS5_1ELi4ELi3ELi1ELi2EN4cute5tupleIJNSA_1CILi1EEESD_SD_EEEEENSB_IJNSC_ILi128EEENSC_ILi64EEENSB_IJSH_EEEEEENS_10tfloat32_tESK_NSA_8TiledMMAINSA_8MMA_AtomIJNSA_17SM100_MMA_TF32_SSISK_SK_fLi128ELi64ELNSA_4UMMA5MajorE0ELSP_1ELNSO_7ScaleInE0ELSQ_0EEEEEENSA_6LayoutISE_NSB_IJNSC_ILi0EEESU_SU_EEEEENSB_IJNSA_10UnderscoreESX_SX_EEEEENS7_6detail27Sm100ImplicitGemmTileTraitsINSA_20SM90_TMA_LOAD_IM2COLENSA_14ComposedLayoutINSA_7SwizzleILi3ELi4ELi3EEENSA_18smem_ptr_flag_bitsILi32EEENST_INSB_IJNSC_ILi8EEENSC_ILi32EEEEEENSB_IJS19_SD_EEEEEEEvEENS11_INSA_13SM90_TMA_LOADENS13_INS14_ILi2ELi5ELi2EEES17_NST_INSB_IJS19_NSC_ILi4EEEEEENSB_IJSD_S19_EEEEEEEvEEEENS_8epilogue10collective18CollectiveEpilogueINS1O_23Sm100TmaWarpSpecializedILi4ELi2ELi16ELb1ELb0EEEJSJ_NSB_IJNST_ISG_SD_EENST_INSC_ILi16EEESD_EEEEESK_NSB_IJNSB_IJllllEEESD_SU_EEESK_S1Y_NS1O_6fusion15FusionCallbacksIS1S_NS1Z_17LinearCombinationISK_fSK_fLNS_15FloatRoundStyleE2EEESJ_S1W_JEEENSA_5SM1004TMEM4LOAD26SM100_TMEM_LOAD_32dp32b16xES12_NS13_INS14_ILi2ELi4ELi3EEES17_NST_INSB_IJS18_S1U_EEENSB_IJS1U_SD_EEEEEEENSA_39AutoVectorizingCopyWithAssumedAlignmentILi128EEENSA_21SM90_TMA_STORE_IM2COLES2D_S2F_S2F_EEEvvEEEEvNT_6ParamsE)
        /*0008*/ 	.word	0x00000080


	//----- nvinfo : EIATTR_FRAME_SIZE
	.align		4
.L_19:
        /*000c*/ 	.byte	0x04, 0x11
        /*000e*/ 	.short	(.L_21 - .L_20)
	.align		4
.L_20:
        /*0010*/ 	.word	index@($__internal_2_$__cuda_sm10x_tcgen05_guardrail_trap_unallocated_columns_being_dealloced)
        /*0014*/ 	.word	0x00000008


	//----- nvinfo : EIATTR_FRAME_SIZE
	.align		4
.L_21:
        /*0018*/ 	.byte	0x04, 0x11
        /*001a*/ 	.short	(.L_23 - .L_22)
	.align		4
.L_22:
        /*001c*/ 	.word	index@($__internal_1_$__cuda_sm10x_tcgen05_guardrail_trap_phase_invalid_during_alloc)
        /*0020*/ 	.word	0x00000008


	//----- nvinfo : EIATTR_FRAME_SIZE
	.align		4
.L_23:
        /*0024*/ 	.byte	0x04, 0x11
        /*0026*/ 	.short	(.L_25 - .L_24)
	.align		4
.L_24:
        /*0028*/ 	.word	index@($__internal_0_$__cuda_sm10x_tcgen05_guardrail_trap_col_being_dealloced_not_returned_by_alloc)
        /*002c*/ 	.word	0x00000008


	//----- nvinfo : EIATTR_FRAME_SIZE
	.align		4
.L_25:
        /*0030*/ 	.byte	0x04, 0x11
        /*0032*/ 	.short	(.L_27 - .L_26)
	.align		4
.L_26:
        /*0034*/ 	.word	index@(_ZN7cutlass13device_kernelINS_4conv6kernel13ConvUniversalINS1_16ConvProblemShapeILNS1_8OperatorE1ELi3EEENS1_10collective14CollectiveConvINS1_47MainloopSm100TmaUmmaWarpSpecializedImplicitGemmILS5_1ELi4ELi3ELi1ELi2EN4cute5tupleIJNSA_1CILi1EEESD_SD_EEEEENSB_IJNSC_ILi128EEENSC_ILi64EEENSB_IJSH_EEEEEENS_10tfloat32_tESK_NSA_8TiledMMAINSA_8MMA_AtomIJNSA_17SM100_MMA_TF32_SSISK_SK_fLi128ELi64ELNSA_4UMMA5MajorE0ELSP_1ELNSO_7ScaleInE0ELSQ_0EEEEEENSA_6LayoutISE_NSB_IJNSC_ILi0EEESU_SU_EEEEENSB_IJNSA_10UnderscoreESX_SX_EEEEENS7_6detail27Sm100ImplicitGemmTileTraitsINSA_20SM90_TMA_LOAD_IM2COLENSA_14ComposedLayoutINSA_7SwizzleILi3ELi4ELi3EEENSA_18smem_ptr_flag_bitsILi32EEENST_INSB_IJNSC_ILi8EEENSC_ILi32EEEEEENSB_IJS19_SD_EEEEEEEvEENS11_INSA_13SM90_TMA_LOADENS13_INS14_ILi2ELi5ELi2EEES17_NST_INSB_IJS19_NSC_ILi4EEEEEENSB_IJSD_S19_EEEEEEEvEEEENS_8epilogue10collective18CollectiveEpilogueINS1O_23Sm100TmaWarpSpecializedILi4ELi2ELi16ELb1ELb0EEEJSJ_NSB_IJNST_ISG_SD_EENST_INSC_ILi16EEESD_EEEEESK_NSB_IJNSB_IJllllEEESD_SU_EEESK_S1Y_NS1O_6fusion15FusionCallbacksIS1S_NS1Z_17LinearCombinationISK_fSK_fLNS_15FloatRoundStyleE2EEESJ_S1W_JEEENSA_5SM1004TMEM4LOAD26SM100_TMEM_LOAD_32dp32b16xES12_NS13_INS14_ILi2ELi4ELi3EEES17_NST_INSB_IJS18_S1U_EEENSB_IJS1U_SD_EEEEEEENSA_39AutoVectorizingCopyWithAssumedAlignmentILi128EEENSA_21SM90_TMA_STORE_IM2COLES2D_S2F_S2F_EEEvvEEEEvNT_6ParamsE)
        /*0038*/ 	.word	0x00000008


	//----- nvinfo : EIATTR_MIN_STACK_SIZE
	.align		4
.L_27:
        /*003c*/ 	.byte	0x04, 0x12
        /*003e*/ 	.short	(.L_29 - .L_28)
	.align		4
.L_28:
        /*0040*/ 	.word	index@(_ZN7cutlass13device_kernelINS_4conv6kernel13ConvUniversalINS1_16ConvProblemShapeILNS1_8OperatorE1ELi3EEENS1_10collective14CollectiveConvINS1_47MainloopSm100TmaUmmaWarpSpecializedImplicitGemmILS5_1ELi4ELi3ELi1ELi2EN4cute5tupleIJNSA_1CILi1EEESD_SD_EEEEENSB_IJNSC_ILi128EEENSC_ILi64EEENSB_IJSH_EEEEEENS_10tfloat32_tESK_NSA_8TiledMMAINSA_8MMA_AtomIJNSA_17SM100_MMA_TF32_SSISK_SK_fLi128ELi64ELNSA_4UMMA5MajorE0ELSP_1ELNSO_7ScaleInE0ELSQ_0EEEEEENSA_6LayoutISE_NSB_IJNSC_ILi0EEESU_SU_EEEEENSB_IJNSA_10UnderscoreESX_SX_EEEEENS7_6detail27Sm100ImplicitGemmTileTraitsINSA_20SM90_TMA_LOAD_IM2COLENSA_14ComposedLayoutINSA_7SwizzleILi3ELi4ELi3EEENSA_18smem_ptr_flag_bitsILi32EEENST_INSB_IJNSC_ILi8EEENSC_ILi32EEEEEENSB_IJS19_SD_EEEEEEEvEENS11_INSA_13SM90_TMA_LOADENS13_INS14_ILi2ELi5ELi2EEES17_NST_INSB_IJS19_NSC_ILi4EEEEEENSB_IJSD_S19_EEEEEEEvEEEENS_8epilogue10collective18CollectiveEpilogueINS1O_23Sm100TmaWarpSpecializedILi4ELi2ELi16ELb1ELb0EEEJSJ_NSB_IJNST_ISG_SD_EENST_INSC_ILi16EEESD_EEEEESK_NSB_IJNSB_IJllllEEESD_SU_EEESK_S1Y_NS1O_6fusion15FusionCallbacksIS1S_NS1Z_17LinearCombinationISK_fSK_fLNS_15FloatRoundStyleE2EEESJ_S1W_JEEENSA_5SM1004TMEM4LOAD26SM100_TMEM_LOAD_32dp32b16xES12_NS13_INS14_ILi2ELi4ELi3EEES17_NST_INSB_IJS18_S1U_EEENSB_IJS1U_SD_EEEEEEENSA_39AutoVectorizingCopyWithAssumedAlignmentILi128EEENSA_21SM90_TMA_STORE_IM2COLES2D_S2F_S2F_EEEvvEEEEvNT_6ParamsE)
        /*0044*/ 	.word	0x00000008
.L_29:


//--------------------- .nv.compat                --------------------------
	.section	.nv.compat,"",@"SHT_CUDA_COMPAT_INFO"
	.align	4
        /*0000*/ 	.byte	0x02, 0x09, 0x01, 0x00, 0x02, 0x02, 0x02, 0x00, 0x02, 0x05, 0x05, 0x00, 0x03, 0x07, 0x01, 0x01
        /*0010*/ 	.byte	0x02, 0x03, 0x01, 0x00, 0x02, 0x06, 0x01, 0x00, 0x04, 0x0b, 0x08, 0x00, 0x09, 0x00, 0x00, 0x00
        /*0020*/ 	.byte	0x00, 0x00, 0x00, 0x00


//--------------------- .nv.info._ZN7cutlass13device_kernelINS_4conv6kernel13ConvUniversalINS1_16ConvProblemShapeILNS1_8OperatorE1ELi3EEENS1_10collective14CollectiveConvINS1_47MainloopSm100TmaUmmaWarpSpecializedImplicitGemmILS5_1ELi4ELi3ELi1ELi2EN4cute5tupleIJNSA_1CILi1EEESD_SD_EEEEENSB_IJNSC_ILi128EEENSC_ILi64EEENSB_IJSH_EEEEEENS_10tfloat32_tESK_NSA_8TiledMMAINSA_8MMA_AtomIJNSA_17SM100_MMA_TF32_SSISK_SK_fLi128ELi64ELNSA_4UMMA5MajorE0ELSP_1ELNSO_7ScaleInE0ELSQ_0EEEEEENSA_6LayoutISE_NSB_IJNSC_ILi0EEESU_SU_EEEEENSB_IJNSA_10UnderscoreESX_SX_EEEEENS7_6detail27Sm100ImplicitGemmTileTraitsINSA_20SM90_TMA_LOAD_IM2COLENSA_14ComposedLayoutINSA_7SwizzleILi3ELi4ELi3EEENSA_18smem_ptr_flag_bitsILi32EEENST_INSB_IJNSC_ILi8EEENSC_ILi32EEEEEENSB_IJS19_SD_EEEEEEEvEENS11_INSA_13SM90_TMA_LOADENS13_INS14_ILi2ELi5ELi2EEES17_NST_INSB_IJS19_NSC_ILi4EEEEEENSB_IJSD_S19_EEEEEEEvEEEENS_8epilogue10collective18CollectiveEpilogueINS1O_23Sm100TmaWarpSpecializedILi4ELi2ELi16ELb1ELb0EEEJSJ_NSB_IJNST_ISG_SD_EENST_INSC_ILi16EEESD_EEEEESK_NSB_IJNSB_IJllllEEESD_SU_EEESK_S1Y_NS1O_6fusion15FusionCallbacksIS1S_NS1Z_17LinearCombinationISK_fSK_fLNS_15FloatRoundStyleE2EEESJ_S1W_JEEENSA_5SM1004TMEM4LOAD26SM100_TMEM_LOAD_32dp32b16xES12_NS13_INS14_ILi2ELi4ELi3EEES17_NST_INSB_IJS18_S1U_EEENSB_IJS1U_SD_EEEEEEENSA_39AutoVectorizingCopyWithAssumedAlignmentILi128EEENSA_21SM90_TMA_STORE_IM2COLES2D_S2F_S2F_EEEvvEEEEvNT_6ParamsE --------------------------
	.section	.nv.info._ZN7cutlass13device_kernelINS_4conv6kernel13ConvUniversalINS1_16ConvProblemShapeILNS1_8OperatorE1ELi3EEENS1_10collective14CollectiveConvINS1_47MainloopSm100TmaUmmaWarpSpecializedImplicitGemmILS5_1ELi4ELi3ELi1ELi2EN4cute5tupleIJNSA_1CILi1EEESD_SD_EEEEENSB_IJNSC_ILi128EEENSC_ILi64EEENSB_IJSH_EEEEEENS_10tfloat32_tESK_NSA_8TiledMMAINSA_8MMA_AtomIJNSA_17SM100_MMA_TF32_SSISK_SK_fLi128ELi64ELNSA_4UMMA5MajorE0ELSP_1ELNSO_7ScaleInE0ELSQ_0EEEEEENSA_6LayoutISE_NSB_IJNSC_ILi0EEESU_SU_EEEEENSB_IJNSA_10UnderscoreESX_SX_EEEEENS7_6detail27Sm100ImplicitGemmTileTraitsINSA_20SM90_TMA_LOAD_IM2COLENSA_14ComposedLayoutINSA_7SwizzleILi3ELi4ELi3EEENSA_18smem_ptr_flag_bitsILi32EEENST_INSB_IJNSC_ILi8EEENSC_ILi32EEEEEENSB_IJS19_SD_EEEEEEEvEENS11_INSA_13SM90_TMA_LOADENS13_INS14_ILi2ELi5ELi2EEES17_NST_INSB_IJS19_NSC_ILi4EEEEEENSB_IJSD_S19_EEEEEEEvEEEENS_8epilogue10collective18CollectiveEpilogueINS1O_23Sm100TmaWarpSpecializedILi4ELi2ELi16ELb1ELb0EEEJSJ_NSB_IJNST_ISG_SD_EENST_INSC_ILi16EEESD_EEEEESK_NSB_IJNSB_IJllllEEESD_SU_EEESK_S1Y_NS1O_6fusion15FusionCallbacksIS1S_NS1Z_17LinearCombinationISK_fSK_fLNS_15FloatRoundStyleE2EEESJ_S1W_JEEENSA_5SM1004TMEM4LOAD26SM100_TMEM_LOAD_32dp32b16xES12_NS13_INS14_ILi2ELi4ELi3EEES17_NST_INSB_IJS18_S1U_EEENSB_IJS1U_SD_EEEEEEENSA_39AutoVectorizingCopyWithAssumedAlignmentILi128EEENSA_21SM90_TMA_STORE_IM2COLES2D_S2F_S2F_EEEvvEEEEvNT_6ParamsE,"",@"SHT_CUDA_INFO"
	.sectionflags	@""
	.align	4


	//----- nvinfo : EIATTR_CUDA_API_VERSION
	.align		4
        /*0000*/ 	.byte	0x04, 0x37
        /*0002*/ 	.short	(.L_31 - .L_30)
.L_30:
        /*0004*/ 	.word	0x00000082


	//----- nvinfo : EIATTR_KPARAM_INFO
	.align		4
.L_31:
        /*0008*/ 	.byte	0x04, 0x17
        /*000a*/ 	.short	(.L_33 - .L_32)
.L_32:
        /*000c*/ 	.word	0x00000000
        /*0010*/ 	.short	0x0000
        /*0012*/ 	.short	0x0000
        /*0014*/ 	.byte	0x00, 0xf0, 0x01, 0x24


	//----- nvinfo : EIATTR_AT_ENTRY_FRAGMENTS
	.align		4
.L_33:
        /*0018*/ 	.byte	0x04, 0x4f
        /*001a*/ 	.short	(.L_35 - .L_34)


	//   ....[0]....
.L_34:
        /*001c*/ 	.word	0x00000006


	//----- nvinfo : EIATTR_RESERVED_SMEM_USED
	.align		4
.L_35:
        /*0020*/ 	.byte	0x01, 0x41
	.zero		2


	//----- nvinfo : EIATTR_SPARSE_MMA_MASK
	.align		4
        /*0024*/ 	.byte	0x03, 0x50
        /*0026*/ 	.short	0x0000


	//----- nvinfo : EIATTR_TCGEN05_1CTA_USED
	.align		4
        /*0028*/ 	.byte	0x01, 0x51
	.zero		2


	//----- nvinfo : EIATTR_MAXREG_COUNT
	.align		4
        /*002c*/ 	.byte	0x03, 0x1b
        /*002e*/ 	.short	0x00ff


	//----- nvinfo : EIATTR_NUM_BARRIERS
	.align		4
        /*0030*/ 	.byte	0x02, 0x4c
        /*0032*/ 	.byte	0x07
	.zero		1


	//----- nvinfo : EIATTR_EXTERNS
	.align		4
        /*0034*/ 	.byte	0x04, 0x0f
        /*0036*/ 	.short	(.L_37 - .L_36)


	//   ....[0]....
	.align		4
.L_36:
        /*0038*/ 	.word	index@(__assertfail)


	//----- nvinfo : EIATTR_MERCURY_ISA_VERSION
	.align		4
.L_37:
        /*003c*/ 	.byte	0x03, 0x5f
        /*003e*/ 	.short	0x0101


	//----- nvinfo : EIATTR_INT_WARP_WIDE_INSTR_OFFSETS
	.align		4
        /*0040*/ 	.byte	0x04, 0x31
        /*0042*/ 	.short	(.L_39 - .L_38)


	//   ....[0]....
.L_38:
        /*0044*/ 	.word	0x00009d90


	//   ....[1]....
        /*0048*/ 	.word	0x00009db0


	//   ....[2]....
        /*004c*/ 	.word	0x00009df0


	//   ....[3]....
        /*0050*/ 	.word	0x0000a950


	//   ....[4]....
        /*0054*/ 	.word	0x0000ab00


	//   ....[5]....
        /*0058*/ 	.word	0x0000ab20


	//   ....[6]....
        /*005c*/ 	.word	0x0000acd0


	//   ....[7]....
        /*0060*/ 	.word	0x0000acf0


	//   ....[8]....
        /*0064*/ 	.word	0x0000af60


	//   ....[9]....
        /*0068*/ 	.word	0x0000afd0


	//----- nvinfo : EIATTR_COOP_GROUP_MASK_REGIDS
	.align		4
.L_39:
        /*006c*/ 	.byte	0x04, 0x29
        /*006e*/ 	.short	(.L_41 - .L_40)


	//   ....[0]....
.L_40:
        /*0070*/ 	.word	0xffffffff


	//   ....[1]....
        /*0074*/ 	.word	0xffffffff


	//   ....[2]....
        /*0078*/ 	.word	0xffffffff


	//   ....[3]....
        /*007c*/ 	.word	0xffffffff


	//   ....[4]....
        /*0080*/ 	.word	0xffffffff


	//   ....[5]....
        /*0084*/ 	.word	0xffffffff


	//   ....[6]....
        /*0088*/ 	.word	0xffffffff


	//   ....[7]....
        /*008c*/ 	.word	0xffffffff


	//   ....[8]....
        /*0090*/ 	.word	0xffffffff


	//   ....[9]....
        /*0094*/ 	.word	0xffffffff


	//   ....[10]....
        /*0098*/ 	.word	0xffffffff


	//   ....[11]....
        /*009c*/ 	.word	0xffffffff


	//----- nvinfo : EIATTR_COOP_GROUP_INSTR_OFFSETS
	.align		4
.L_41:
        /*00a0*/ 	.byte	0x04, 0x28
        /*00a2*/ 	.short	(.L_43 - .L_42)


	//   ....[0]....
.L_42:
        /*00a4*/ 	.word	0x000000a0


	//   ....[1]....
        /*00a8*/ 	.word	0x00000550


	//   ....[2]....
        /*00ac*/ 	.word	0x000006b0


	//   ....[3]....
        /*00b0*/ 	.word	0x00000860


	//   ....[4]....
        /*00b4*/ 	.word	0x00000990


	//   ....[5]....
        /*00b8*/ 	.word	0x00000b90


	//   ....[6]....
        /*00bc*/ 	.word	0x00007fc0


	//   ....[7]....
        /*00c0*/ 	.word	0x00008ab0


	//   ....[8]....
        /*00c4*/ 	.word	0x00008cc0


	//   ....[9]....
        /*00c8*/ 	.word	0x00008cf0


	//   ....[10]....
        /*00cc*/ 	.word	0x00009c80


	//   ....[11]....
        /*00d0*/ 	.word	0x00009ec0


	//----- nvinfo : EIATTR_VRC_CTA_INIT_COUNT
	.align		4
.L_43:
        /*00d4*/ 	.byte	0x02, 0x4a
        /*00d6*/ 	.byte	0x80
	.zero		1


	//----- nvinfo : EIATTR_SYSCALL_OFFSETS
	.align		4
        /*00d8*/ 	.byte	0x04, 0x46
        /*00da*/ 	.short	(.L_45 - .L_44)


	//   ....[0]....
.L_44:
        /*00dc*/ 	.word	0x0000bb00


	//   ....[1]....
        /*00e0*/ 	.word	0x0000bbc0


	//   ....[2]....
        /*00e4*/ 	.word	0x0000c410


	//   ....[3]....
        /*00e8*/ 	.word	0x0000cd80


	//   ....[4]....
        /*00ec*/ 	.word	0x0000d6e0


	//   ....[5]....
        /*00f0*/ 	.word	0x0000e040


	//----- nvinfo : EIATTR_MBARRIER_INSTR_OFFSETS
	.align		4
.L_45:
        /*00f4*/ 	.byte	0x04, 0x39
        /*00f6*/ 	.short	(.L_47 - .L_46)


	//   ....[0]....
.L_46:
        /*00f8*/ 	.word	0x00000620
        /*00fc*/ 	.word	0x000000ff
        /*0100*/ 	.word	0x00000000
        /*0104*/ 	.short	0x0100
        /*0106*/ 	.byte	0x05
	.zero		1


	//   ....[1]....
        /*0108*/ 	.word	0x00000630
        /*010c*/ 	.word	0x000000ff
        /*0110*/ 	.word	0x00000020
        /*0114*/ 	.short	0x0100
        /*0116*/ 	.byte	0x05
	.zero		1


	//   ....[2]....
        /*0118*/ 	.word	0x00000640
        /*011c*/ 	.word	0x000000ff
        /*0120*/ 	.word	0x00000008
        /*0124*/ 	.short	0x0100
        /*0126*/ 	.byte	0x05
	.zero		1


	//   ....[3]....
        /*0128*/ 	.word	0x00000650
        /*012c*/ 	.word	0x000000ff
        /*0130*/ 	.word	0x00000028
        /*0134*/ 	.short	0x0100
        /*0136*/ 	.byte	0x05
	.zero		1


	//   ....[4]....
        /*0138*/ 	.word	0x00000660
        /*013c*/ 	.word	0x000000ff
        /*0140*/ 	.word	0x00000010
        /*0144*/ 	.short	0x0100
        /*0146*/ 	.byte	0x05
	.zero		1


	//   ....[5]....
        /*0148*/ 	.word	0x00000670
        /*014c*/ 	.word	0x000000ff
        /*0150*/ 	.word	0x00000030
        /*0154*/ 	.short	0x0100
        /*0156*/ 	.byte	0x05
	.zero		1


	//   ....[6]....
        /*0158*/ 	.word	0x00000680
        /*015c*/ 	.word	0x000000ff
        /*0160*/ 	.word	0x00000018
        /*0164*/ 	.short	0x0100
        /*0166*/ 	.byte	0x05
	.zero		1


	//   ....[7]....
        /*0168*/ 	.word	0x00000690
        /*016c*/ 	.word	0x000000ff
        /*0170*/ 	.word	0x00000038
        /*0174*/ 	.short	0x0100
        /*0176*/ 	.byte	0x05
	.zero		1


	//   ....[8]....
        /*0178*/ 	.word	0x000007d0
        /*017c*/ 	.word	0x000000ff
        /*0180*/ 	.word	0x00000040
        /*0184*/ 	.short	0x0100
        /*0186*/ 	.byte	0x05
	.zero		1


	//   ....[9]....
        /*0188*/ 	.word	0x000007e0
        /*018c*/ 	.word	0x000000ff
        /*0190*/ 	.word	0x00000060
        /*0194*/ 	.short	0x0100
        /*0196*/ 	.byte	0x05
	.zero		1


	//   ....[10]....
        /*0198*/ 	.word	0x000007f0
        /*019c*/ 	.word	0x000000ff
        /*01a0*/ 	.word	0x00000048
        /*01a4*/ 	.short	0x0100
        /*01a6*/ 	.byte	0x05
	.zero		1


	//   ....[11]....
        /*01a8*/ 	.word	0x00000800
        /*01ac*/ 	.word	0x000000ff
        /*01b0*/ 	.word	0x00000068
        /*01b4*/ 	.short	0x0100
        /*01b6*/ 	.byte	0x05
	.zero		1


	//   ....[12]....
        /*01b8*/ 	.word	0x00000810
        /*01bc*/ 	.word	0x000000ff
        /*01c0*/ 	.word	0x00000050
        /*01c4*/ 	.short	0x0100
        /*01c6*/ 	.byte	0x05
	.zero		1


	//   ....[13]....
        /*01c8*/ 	.word	0x00000820
        /*01cc*/ 	.word	0x000000ff
        /*01d0*/ 	.word	0x00000070
        /*01d4*/ 	.short	0x0100
        /*01d6*/ 	.byte	0x05
	.zero		1


	//   ....[14]....
        /*01d8*/ 	.word	0x00000830
        /*01dc*/ 	.word	0x000000ff
        /*01e0*/ 	.word	0x00000058
        /*01e4*/ 	.short	0x0100
        /*01e6*/ 	.byte	0x05
	.zero		1


	//   ....[15]....
        /*01e8*/ 	.word	0x00000840
        /*01ec*/ 	.word	0x000000ff
        /*01f0*/ 	.word	0x00000078
        /*01f4*/ 	.short	0x0100
        /*01f6*/ 	.byte	0x05
	.zero		1


	//   ....[16]....
        /*01f8*/ 	.word	0x00000960
        /*01fc*/ 	.word	0x000000ff
        /*0200*/ 	.word	0x00000080
        /*0204*/ 	.short	0x0100
        /*0206*/ 	.byte	0x05
	.zero		1


	//   ....[17]....
        /*0208*/ 	.word	0x00000970
        /*020c*/ 	.word	0x000000ff
        /*0210*/ 	.word	0x00000088
        /*0214*/ 	.short	0x0100
        /*0216*/ 	.byte	0x05
	.zero		1


	//   ....[18]....
        /*0218*/ 	.word	0x00000b60
        /*021c*/ 	.word	0x000000ff
        /*0220*/ 	.word	0x00000090
        /*0224*/ 	.short	0x0100
        /*0226*/ 	.byte	0x05
	.zero		1


	//   ....[19]....
        /*0228*/ 	.word	0x00000b70
        /*022c*/ 	.word	0x000000ff
        /*0230*/ 	.word	0x00000098
        /*0234*/ 	.short	0x0100
        /*0236*/ 	.byte	0x05
	.zero		1


	//   ....[20]....
        /*0238*/ 	.word	0x00000df0
        /*023c*/ 	.word	0x000000ff
        /*0240*/ 	.word	0x000000a0
        /*0244*/ 	.short	0x0100
        /*0246*/ 	.byte	0x05
	.zero		1


	//   ....[21]....
        /*0248*/ 	.word	0x00000e00
        /*024c*/ 	.word	0x000000ff
        /*0250*/ 	.word	0x000000b0
        /*0254*/ 	.short	0x0100
        /*0256*/ 	.byte	0x05
	.zero		1


	//   ....[22]....
        /*0258*/ 	.word	0x00000e10
        /*025c*/ 	.word	0x000000ff
        /*0260*/ 	.word	0x000000a8
        /*0264*/ 	.short	0x0100
        /*0266*/ 	.byte	0x05
	.zero		1


	//   ....[23]....
        /*0268*/ 	.word	0x00000e20
        /*026c*/ 	.word	0x000000ff
        /*0270*/ 	.word	0x000000b8
        /*0274*/ 	.short	0x0100
        /*0276*/ 	.byte	0x05
	.zero		1


	//   ....[24]....
        /*0278*/ 	.word	0x00001580
        /*027c*/ 	.word	0x00000003
        /*0280*/ 	.word	0x00000020
        /*0284*/ 	.short	0x010a
        /*0286*/ 	.byte	0xff
	.zero		1


	//   ....[25]....
        /*0288*/ 	.word	0x000032a0
        /*028c*/ 	.word	0x000000ff
        /*0290*/ 	.word	0x00000020
        /*0294*/ 	.short	0x010a
        /*0296*/ 	.byte	0x04
	.zero		1


	//   ....[26]....
        /*0298*/ 	.word	0x000037b0
        /*029c*/ 	.word	0x0000005c
        /*02a0*/ 	.word	0x00000020
        /*02a4*/ 	.short	0x010a
        /*02a6*/ 	.byte	0xff
	.zero		1


	//   ....[27]....
        /*02a8*/ 	.word	0x00004b30
        /*02ac*/ 	.word	0x0000000a
        /*02b0*/ 	.word	0x00000088
        /*02b4*/ 	.short	0x0101
        /*02b6*/ 	.byte	0xff
	.zero		1


	//   ....[28]....
        /*02b8*/ 	.word	0x00004b40
        /*02bc*/ 	.word	0x00000003
        /*02c0*/ 	.word	0x00000020
        /*02c4*/ 	.short	0x010a
        /*02c6*/ 	.byte	0xff
	.zero		1


	//   ....[29]....
        /*02c8*/ 	.word	0x00006800
        /*02cc*/ 	.word	0x000000ff
        /*02d0*/ 	.word	0x00000020
        /*02d4*/ 	.short	0x010a
        /*02d6*/ 	.byte	0x04
	.zero		1


	//   ....[30]....
        /*02d8*/ 	.word	0x00006b60
        /*02dc*/ 	.word	0x00000058
        /*02e0*/ 	.word	0x00000020
        /*02e4*/ 	.short	0x010a
        /*02e6*/ 	.byte	0xff
	.zero		1


	//   ....[31]....
        /*02e8*/ 	.word	0x00007fd0
        /*02ec*/ 	.word	0x0000000a
        /*02f0*/ 	.word	0x00000090
        /*02f4*/ 	.short	0x010a
        /*02f6*/ 	.byte	0xff
	.zero		1


	//   ....[32]....
        /*02f8*/ 	.word	0x000080b0
        /*02fc*/ 	.word	0x00000002
        /*0300*/ 	.word	0x00000000
        /*0304*/ 	.short	0x0101
        /*0306*/ 	.byte	0xff
	.zero		1


	//   ....[33]....
        /*0308*/ 	.word	0x000085a0
        /*030c*/ 	.word	0x00000003
        /*0310*/ 	.word	0x00000000
        /*0314*/ 	.short	0x010a
        /*0316*/ 	.byte	0xff
	.zero		1


	//   ....[34]....
        /*0318*/ 	.word	0x00008610
        /*031c*/ 	.word	0x00000002
        /*0320*/ 	.word	0x00000000
        /*0324*/ 	.short	0x010a
        /*0326*/ 	.byte	0xff
	.zero		1


	//   ....[35]....
        /*0328*/ 	.word	0x000086a0
        /*032c*/ 	.word	0x00000000
        /*0330*/ 	.word	0x00000000
        /*0334*/ 	.short	0x010a
        /*0336*/ 	.byte	0xff
	.zero		1


	//   ....[36]....
        /*0338*/ 	.word	0x00008730
        /*033c*/ 	.word	0x00000003
        /*0340*/ 	.word	0x00000000
        /*0344*/ 	.short	0x010a
        /*0346*/ 	.byte	0xff
	.zero		1


	//   ....[37]....
        /*0348*/ 	.word	0x00008880
        /*034c*/ 	.word	0x000000ff
        /*0350*/ 	.word	0x00000098
        /*0354*/ 	.short	0x010a
        /*0356*/ 	.byte	0x06
	.zero		1


	//   ....[38]....
        /*0358*/ 	.word	0x00008920
        /*035c*/ 	.word	0x000000ff
        /*0360*/ 	.word	0x00000090
        /*0364*/ 	.short	0x010a
        /*0366*/ 	.byte	0x06
	.zero		1


	//   ....[39]....
        /*0368*/ 	.word	0x000089c0
        /*036c*/ 	.word	0x00000003
        /*0370*/ 	.word	0x00000000
        /*0374*/ 	.short	0x0101
        /*0376*/ 	.byte	0xff
	.zero		1


	//   ....[40]....
        /*0378*/ 	.word	0x00008a00
        /*037c*/ 	.word	0x000000ff
        /*0380*/ 	.word	0x00000098
        /*0384*/ 	.short	0x0106
        /*0386*/ 	.byte	0x06
	.zero		1


	//   ....[41]....
        /*0388*/ 	.word	0x00008a30
        /*038c*/ 	.word	0x00000000
        /*0390*/ 	.word	0x00000098
        /*0394*/ 	.short	0x010a
        /*0396*/ 	.byte	0xff
	.zero		1


	//   ....[42]....
        /*0398*/ 	.word	0x00008ff0
        /*039c*/ 	.word	0x00000002
        /*03a0*/ 	.word	0x00000090
        /*03a4*/ 	.short	0x010a
        /*03a6*/ 	.byte	0xff
	.zero		1


	//   ....[43]....
        /*03a8*/ 	.word	0x000090b0
        /*03ac*/ 	.word	0x00000011
        /*03b0*/ 	.word	0x00000000
        /*03b4*/ 	.short	0x0101
        /*03b6*/ 	.byte	0xff
	.zero		1


	//   ....[44]....
        /*03b8*/ 	.word	0x000090c0
        /*03bc*/ 	.word	0x00000003
        /*03c0*/ 	.word	0x000000b0
        /*03c4*/ 	.short	0x010a
        /*03c6*/ 	.byte	0xff
	.zero		1


	//   ....[45]....
        /*03c8*/ 	.word	0x00009140
        /*03cc*/ 	.word	0x00000005
        /*03d0*/ 	.word	0x00000000
        /*03d4*/ 	.short	0x010a
        /*03d6*/ 	.byte	0xff
	.zero		1


	//   ....[46]....
        /*03d8*/ 	.word	0x00009200
        /*03dc*/ 	.word	0x00000011
        /*03e0*/ 	.word	0x00000000
        /*03e4*/ 	.short	0x010a
        /*03e6*/ 	.byte	0xff
	.zero		1


	//   ....[47]....
        /*03e8*/ 	.word	0x00009340
        /*03ec*/ 	.word	0x00000005
        /*03f0*/ 	.word	0x00000000
        /*03f4*/ 	.short	0x010a
        /*03f6*/ 	.byte	0xff
	.zero		1


	//   ....[48]....
        /*03f8*/ 	.word	0x00009be0
        /*03fc*/ 	.word	0x00000002
        /*0400*/ 	.word	0x00000000
        /*0404*/ 	.short	0x010a
        /*0406*/ 	.byte	0xff
	.zero		1


	//   ....[49]....
        /*0408*/ 	.word	0x00009c60
        /*040c*/ 	.word	0x00000009
        /*0410*/ 	.word	0x00000000
        /*0414*/ 	.short	0x010a
        /*0416*/ 	.byte	0xff
	.zero		1


	//   ....[50]....
        /*0418*/ 	.word	0x0000a180
        /*041c*/ 	.word	0x00000012
        /*0420*/ 	.word	0x00000090
        /*0424*/ 	.short	0x010a
        /*0426*/ 	.byte	0xff
	.zero		1


	//   ....[51]....
        /*0428*/ 	.word	0x0000a240
        /*042c*/ 	.word	0x00000000
        /*0430*/ 	.word	0x00000000
        /*0434*/ 	.short	0x0101
        /*0436*/ 	.byte	0xff
	.zero		1


	//   ....[52]....
        /*0438*/ 	.word	0x0000a550
        /*043c*/ 	.word	0x00000012
        /*0440*/ 	.word	0x00000088
        /*0444*/ 	.short	0x010a
        /*0446*/ 	.byte	0xff
	.zero		1


	//   ....[53]....
        /*0448*/ 	.word	0x0000a730
        /*044c*/ 	.word	0x00000012
        /*0450*/ 	.word	0x00000060
        /*0454*/ 	.short	0x010a
        /*0456*/ 	.byte	0xff
	.zero		1


	//   ....[54]....
        /*0458*/ 	.word	0x0000aa90
        /*045c*/ 	.word	0x00000012
        /*0460*/ 	.word	0x00000040
        /*0464*/ 	.short	0x010b
        /*0466*/ 	.byte	0xff
	.zero		1


	//   ....[55]....
        /*0468*/ 	.word	0x0000aaa0
        /*046c*/ 	.word	0x00000000
        /*0470*/ 	.word	0x00000000
        /*0474*/ 	.short	0x0101
        /*0476*/ 	.byte	0xff
	.zero		1


	//   ....[56]....
        /*0478*/ 	.word	0x0000aab0
        /*047c*/ 	.word	0x00000012
        /*0480*/ 	.word	0x00000068
        /*0484*/ 	.short	0x010a
        /*0486*/ 	.byte	0xff
	.zero		1


	//   ....[57]....
        /*0488*/ 	.word	0x0000ac70
        /*048c*/ 	.word	0x00000012
        /*0490*/ 	.word	0x00000048
        /*0494*/ 	.short	0x010b
        /*0496*/ 	.byte	0xff
	.zero		1


	//   ....[58]....
        /*0498*/ 	.word	0x0000ac80
        /*049c*/ 	.word	0x00000000
        /*04a0*/ 	.word	0x00000000
        /*04a4*/ 	.short	0x0101
        /*04a6*/ 	.byte	0xff
	.zero		1


	//   ....[59]....
        /*04a8*/ 	.word	0x0000ac90
        /*04ac*/ 	.word	0x00000012
        /*04b0*/ 	.word	0x00000070
        /*04b4*/ 	.short	0x010a
        /*04b6*/ 	.byte	0xff
	.zero		1


	//   ....[60]....
        /*04b8*/ 	.word	0x0000ae40
        /*04bc*/ 	.word	0x00000012
        /*04c0*/ 	.word	0x00000050
        /*04c4*/ 	.short	0x010b
        /*04c6*/ 	.byte	0xff
	.zero		1


	//   ....[61]....
        /*04c8*/ 	.word	0x0000aec0
        /*04cc*/ 	.word	0x00000010
        /*04d0*/ 	.word	0x00000000
        /*04d4*/ 	.short	0x0101
        /*04d6*/ 	.byte	0xff
	.zero		1


	//   ....[62]....
        /*04d8*/ 	.word	0x0000aef0
        /*04dc*/ 	.word	0x00000012
        /*04e0*/ 	.word	0x00000078
        /*04e4*/ 	.short	0x010a
        /*04e6*/ 	.byte	0xff
	.zero		1


	//   ....[63]....
        /*04e8*/ 	.word	0x0000b100
        /*04ec*/ 	.word	0x00000012
        /*04f0*/ 	.word	0x00000058
        /*04f4*/ 	.short	0x010b
        /*04f6*/ 	.byte	0xff
	.zero		1


	//   ....[64]....
        /*04f8*/ 	.word	0x0000b110
        /*04fc*/ 	.word	0x00000020
        /*0500*/ 	.word	0x00000000
        /*0504*/ 	.short	0x0101
        /*0506*/ 	.byte	0xff
	.zero		1


	//   ....[65]....
        /*0508*/ 	.word	0x0000b140
        /*050c*/ 	.word	0x00000012
        /*0510*/ 	.word	0x00000060
        /*0514*/ 	.short	0x010a
        /*0516*/ 	.byte	0xff
	.zero		1


	//   ....[66]....
        /*0518*/ 	.word	0x0000b160
        /*051c*/ 	.word	0x00000012
        /*0520*/ 	.word	0x00000068
        /*0524*/ 	.short	0x010a
        /*0526*/ 	.byte	0xff
	.zero		1


	//   ....[67]....
        /*0528*/ 	.word	0x0000b180
        /*052c*/ 	.word	0x00000012
        /*0530*/ 	.word	0x00000070
        /*0534*/ 	.short	0x010a
        /*0536*/ 	.byte	0xff
	.zero		1


	//   ....[68]....
        /*0538*/ 	.word	0x0000b1b0
        /*053c*/ 	.word	0x00000012
        /*0540*/ 	.word	0x00000078
        /*0544*/ 	.short	0x010a
        /*0546*/ 	.byte	0xff
	.zero		1


	//   ....[69]....
        /*0548*/ 	.word	0x0000b520
        /*054c*/ 	.word	0x0000005d
        /*0550*/ 	.word	0x00000090
        /*0554*/ 	.short	0x010a
        /*0556*/ 	.byte	0xff
	.zero		1


	//   ....[70]....
        /*0558*/ 	.word	0x0000b620
        /*055c*/ 	.word	0x00000002
        /*0560*/ 	.word	0x00000000
        /*0564*/ 	.short	0x0101
        /*0566*/ 	.byte	0xff
	.zero		1


	//   ....[71]....
        /*0568*/ 	.word	0x0000c030
        /*056c*/ 	.word	0x0000005d
        /*0570*/ 	.word	0x00000040
        /*0574*/ 	.short	0x010a
        /*0576*/ 	.byte	0xff
	.zero		1


	//   ....[72]....
        /*0578*/ 	.word	0x0000c110
        /*057c*/ 	.word	0x00000076
        /*0580*/ 	.word	0x000000a0
        /*0584*/ 	.short	0x010a
        /*0586*/ 	.byte	0xff
	.zero		1


	//   ....[73]....
        /*0588*/ 	.word	0x0000c230
        /*058c*/ 	.word	0x0000005d
        /*0590*/ 	.word	0x00000040
        /*0594*/ 	.short	0x010a
        /*0596*/ 	.byte	0xff
	.zero		1


	//   ....[74]....
        /*0598*/ 	.word	0x0000c320
        /*059c*/ 	.word	0x00000076
        /*05a0*/ 	.word	0x000000a0
        /*05a4*/ 	.short	0x010a
        /*05a6*/ 	.byte	0xff
	.zero		1


	//   ....[75]....
        /*05a8*/ 	.word	0x0000cae0
        /*05ac*/ 	.word	0x00000000
        /*05b0*/ 	.word	0x00000000
        /*05b4*/ 	.short	0x0101
        /*05b6*/ 	.byte	0xff
	.zero		1


	//   ....[76]....
        /*05b8*/ 	.word	0x0000caf0
        /*05bc*/ 	.word	0x0000007b
        /*05c0*/ 	.word	0x00000040
        /*05c4*/ 	.short	0x010a
        /*05c6*/ 	.byte	0xff
	.zero		1


	//   ....[77]....
        /*05c8*/ 	.word	0x0000cbd0
        /*05cc*/ 	.word	0x0000007b
        /*05d0*/ 	.word	0x00000040
        /*05d4*/ 	.short	0x010a
        /*05d6*/ 	.byte	0xff
	.zero		1


	//   ....[78]....
        /*05d8*/ 	.word	0x0000d440
        /*05dc*/ 	.word	0x0000007c
        /*05e0*/ 	.word	0x00000000
        /*05e4*/ 	.short	0x0101
        /*05e6*/ 	.byte	0xff
	.zero		1


	//   ....[79]....
        /*05e8*/ 	.word	0x0000d460
        /*05ec*/ 	.word	0x0000007b
        /*05f0*/ 	.word	0x00000040
        /*05f4*/ 	.short	0x010a
        /*05f6*/ 	.byte	0xff
	.zero		1


	//   ....[80]....
        /*05f8*/ 	.word	0x0000d530
        /*05fc*/ 	.word	0x0000007b
        /*0600*/ 	.word	0x00000040
        /*0604*/ 	.short	0x010a
        /*0606*/ 	.byte	0xff
	.zero		1


	//   ....[81]....
        /*0608*/ 	.word	0x0000dda0
        /*060c*/ 	.word	0x0000007c
        /*0610*/ 	.word	0x00000000
        /*0614*/ 	.short	0x0101
        /*0616*/ 	.byte	0xff
	.zero		1


	//   ....[82]....
        /*0618*/ 	.word	0x0000ddc0
        /*061c*/ 	.word	0x0000007b
        /*0620*/ 	.word	0x00000040
        /*0624*/ 	.short	0x010a
        /*0626*/ 	.byte	0xff
	.zero		1


	//   ....[83]....
        /*0628*/ 	.word	0x0000de90
        /*062c*/ 	.word	0x0000007b
        /*0630*/ 	.word	0x00000040
        /*0634*/ 	.short	0x010a
        /*0636*/ 	.byte	0xff
	.zero		1


	//   ....[84]....
        /*0638*/ 	.word	0x0000e170
        /*063c*/ 	.word	0x00000076
        /*0640*/ 	.word	0x00000000
        /*0644*/ 	.short	0x0101
        /*0646*/ 	.byte	0xff
	.zero		1


	//   ....[85]....
        /*0648*/ 	.word	0x0000e760
        /*064c*/ 	.word	0x00000002
        /*0650*/ 	.word	0x00000000
        /*0654*/ 	.short	0x0101
        /*0656*/ 	.byte	0xff
	.zero		1


	//   ....[86]....
        /*0658*/ 	.word	0x0000e9a0
        /*065c*/ 	.word	0x00000000
        /*0660*/ 	.word	0x00000000
        /*0664*/ 	.short	0x0101
        /*0666*/ 	.byte	0xff
	.zero		1


	//   ....[87]....
        /*0668*/ 	.word	0x0000e9f0
        /*066c*/ 	.word	0x00000000
        /*0670*/ 	.word	0x00000020
        /*0674*/ 	.short	0x010a
        /*0676*/ 	.byte	0xff
	.zero		1


	//   ....[88]....
        /*0678*/ 	.word	0x0000ea70
        /*067c*/ 	.word	0x00000000
        /*0680*/ 	.word	0x00000020
        /*0684*/ 	.short	0x010a
        /*0686*/ 	.byte	0xff
	.zero		1


	//   ....[89]....
        /*0688*/ 	.word	0x0000eac0
        /*068c*/ 	.word	0x0000000a
        /*0690*/ 	.word	0x00000090
        /*0694*/ 	.short	0x010a
        /*0696*/ 	.byte	0xff
	.zero		1


	//   ....[90]....
        /*0698*/ 	.word	0x0000eb10
        /*069c*/ 	.word	0x00000003
        /*06a0*/ 	.word	0x00000000
        /*06a4*/ 	.short	0x010a
        /*06a6*/ 	.byte	0xff
	.zero		1


	//   ....[91]....
        /*06a8*/ 	.word	0x0000eb60
        /*06ac*/ 	.word	0x00000002
        /*06b0*/ 	.word	0x00000000
        /*06b4*/ 	.short	0x010a
        /*06b6*/ 	.byte	0xff
	.zero		1


	//   ....[92]....
        /*06b8*/ 	.word	0x0000ebb0
        /*06bc*/ 	.word	0x00000000
        /*06c0*/ 	.word	0x00000000
        /*06c4*/ 	.short	0x010a
        /*06c6*/ 	.byte	0xff
	.zero		1


	//   ....[93]....
        /*06c8*/ 	.word	0x0000ec00
        /*06cc*/ 	.word	0x00000000
        /*06d0*/ 	.word	0x00000098
        /*06d4*/ 	.short	0x010a
        /*06d6*/ 	.byte	0xff
	.zero		1


	//   ....[94]....
        /*06d8*/ 	.word	0x0000ec50
        /*06dc*/ 	.word	0x00000000
        /*06e0*/ 	.word	0x00000090
        /*06e4*/ 	.short	0x010a
        /*06e6*/ 	.byte	0xff
	.zero		1


	//   ....[95]....
        /*06e8*/ 	.word	0x0000eca0
        /*06ec*/ 	.word	0x00000002
        /*06f0*/ 	.word	0x00000090
        /*06f4*/ 	.short	0x010a
        /*06f6*/ 	.byte	0xff
	.zero		1


	//   ....[96]....
        /*06f8*/ 	.word	0x0000ecf0
        /*06fc*/ 	.word	0x00000003
        /*0700*/ 	.word	0x000000b0
        /*0704*/ 	.short	0x010a
        /*0706*/ 	.byte	0xff
	.zero		1


	//   ....[97]....
        /*0708*/ 	.word	0x0000ed40
        /*070c*/ 	.word	0x00000011
        /*0710*/ 	.word	0x00000000
        /*0714*/ 	.short	0x010a
        /*0716*/ 	.byte	0xff
	.zero		1


	//   ....[98]....
        /*0718*/ 	.word	0x0000ed90
        /*071c*/ 	.word	0x00000002
        /*0720*/ 	.word	0x00000000
        /*0724*/ 	.short	0x010a
        /*0726*/ 	.byte	0xff
	.zero		1


	//   ....[99]....
        /*0728*/ 	.word	0x0000ede0
        /*072c*/ 	.word	0x00000009
        /*0730*/ 	.word	0x00000000
        /*0734*/ 	.short	0x010a
        /*0736*/ 	.byte	0xff
	.zero		1


	//   ....[100]....
        /*0738*/ 	.word	0x0000ee30
        /*073c*/ 	.word	0x00000012
        /*0740*/ 	.word	0x00000090
        /*0744*/ 	.short	0x010a
        /*0746*/ 	.byte	0xff
	.zero		1


	//   ....[101]....
        /*0748*/ 	.word	0x0000ee80
        /*074c*/ 	.word	0x00000012
        /*0750*/ 	.word	0x00000088
        /*0754*/ 	.short	0x010a
        /*0756*/ 	.byte	0xff
	.zero		1


	//   ....[102]....
        /*0758*/ 	.word	0x0000eed0
        /*075c*/ 	.word	0x00000012
        /*0760*/ 	.word	0x00000060
        /*0764*/ 	.short	0x010a
        /*0766*/ 	.byte	0xff
	.zero		1


	//   ....[103]....
        /*0768*/ 	.word	0x0000ef20
        /*076c*/ 	.word	0x00000012
        /*0770*/ 	.word	0x00000068
        /*0774*/ 	.short	0x010a
        /*0776*/ 	.byte	0xff
	.zero		1


	//   ....[104]....
        /*0778*/ 	.word	0x0000ef70
        /*077c*/ 	.word	0x00000012
        /*0780*/ 	.word	0x00000070
        /*0784*/ 	.short	0x010a
        /*0786*/ 	.byte	0xff
	.zero		1


	//   ....[105]....
        /*0788*/ 	.word	0x0000efc0
        /*078c*/ 	.word	0x00000012
        /*0790*/ 	.word	0x00000078
        /*0794*/ 	.short	0x010a
        /*0796*/ 	.byte	0xff
	.zero		1


	//   ....[106]....
        /*0798*/ 	.word	0x0000f010
        /*079c*/ 	.word	0x00000012
        /*07a0*/ 	.word	0x00000060
        /*07a4*/ 	.short	0x010a
        /*07a6*/ 	.byte	0xff
	.zero		1


	//   ....[107]....
        /*07a8*/ 	.word	0x0000f060
        /*07ac*/ 	.word	0x00000012
        /*07b0*/ 	.word	0x00000068
        /*07b4*/ 	.short	0x010a
        /*07b6*/ 	.byte	0xff
	.zero		1


	//   ....[108]....
        /*07b8*/ 	.word	0x0000f0b0
        /*07bc*/ 	.word	0x00000012
        /*07c0*/ 	.word	0x00000070
        /*07c4*/ 	.short	0x010a
        /*07c6*/ 	.byte	0xff
	.zero		1


	//   ....[109]....
        /*07c8*/ 	.word	0x0000f100
        /*07cc*/ 	.word	0x0000005d
        /*07d0*/ 	.word	0x00000090
        /*07d4*/ 	.short	0x010a
        /*07d6*/ 	.byte	0xff
	.zero		1


	//   ....[110]....
        /*07d8*/ 	.word	0x0000f150
        /*07dc*/ 	.word	0x0000005d
        /*07e0*/ 	.word	0x00000040
        /*07e4*/ 	.short	0x010a
        /*07e6*/ 	.byte	0xff
	.zero		1


	//   ....[111]....
        /*07e8*/ 	.word	0x0000f1a0
        /*07ec*/ 	.word	0x00000076
        /*07f0*/ 	.word	0x000000a0
        /*07f4*/ 	.short	0x010a
        /*07f6*/ 	.byte	0xff
	.zero		1


	//   ....[112]....
        /*07f8*/ 	.word	0x0000f1f0
        /*07fc*/ 	.word	0x0000007b
        /*0800*/ 	.word	0x00000040
        /*0804*/ 	.short	0x010a
        /*0806*/ 	.byte	0xff
	.zero		1


	//   ....[113]....
        /*0808*/ 	.word	0x0000f240
        /*080c*/ 	.word	0x0000007b
        /*0810*/ 	.word	0x00000040
        /*0814*/ 	.short	0x010a
        /*0816*/ 	.byte	0xff
	.zero		1


	//   ....[114]....
        /*0818*/ 	.word	0x0000f290
        /*081c*/ 	.word	0x0000007b
        /*0820*/ 	.word	0x00000040
        /*0824*/ 	.short	0x010a
        /*0826*/ 	.byte	0xff
	.zero		1


	//----- nvinfo : EIATTR_NUM_MBARRIERS
	.align		4
.L_47:
        /*0828*/ 	.byte	0x03, 0x38
        /*082a*/ 	.short	0x0018


	//----- nvinfo : EIATTR_EXIT_INSTR_OFFSETS
	.align		4
        /*082c*/ 	.byte	0x04, 0x1c
        /*082e*/ 	.short	(.L_49 - .L_48)


	//   ....[0]....
.L_48:
        /*0830*/ 	.word	0x00008760


	//   ....[1]....
        /*0834*/ 	.word	0x00008a10


	//   ....[2]....
        /*0838*/ 	.word	0x00008a60


	//   ....[3]....
        /*083c*/ 	.word	0x00009ed0


	//   ....[4]....
        /*0840*/ 	.word	0x0000b1e0


	//   ....[5]....
        /*0844*/ 	.word	0x0000b210


	//   ....[6]....
        /*0848*/ 	.word	0x0000e890


	//   ....[7]....
        /*084c*/ 	.word	0x0000e910


	//   ....[8]....
        /*0850*/ 	.word	0x0000e940


	//   ....[9]....
        /*0854*/ 	.word	0x0000e9b0


	//----- nvinfo : EIATTR_MAX_THREADS
	.align		4
.L_49:
        /*0858*/ 	.byte	0x04, 0x05
        /*085a*/ 	.short	(.L_51 - .L_50)
.L_50:
        /*085c*/ 	.word	0x00000100
        /*0860*/ 	.word	0x00000001
        /*0864*/ 	.word	0x00000001


	//----- nvinfo : EIATTR_CRS_STACK_SIZE
	.align		4
.L_51:
        /*0868*/ 	.byte	0x04, 0x1e
        /*086a*/ 	.short	(.L_53 - .L_52)
.L_52:
        /*086c*/ 	.word	0x00000000


	//----- nvinfo : EIATTR_CBANK_PARAM_SIZE
	.align		4
.L_53:
        /*0870*/ 	.byte	0x03, 0x19
        /*0872*/ 	.short	0x0900


	//----- nvinfo : EIATTR_PARAM_CBANK
	.align		4
        /*0874*/ 	.byte	0x04, 0x0a
        /*0876*/ 	.short	(.L_55 - .L_54)
	.align		4
.L_54:
        /*0878*/ 	.word	index@(.nv.constant0._ZN7cutlass13device_kernelINS_4conv6kernel13ConvUniversalINS1_16ConvProblemShapeILNS1_8OperatorE1ELi3EEENS1_10collective14CollectiveConvINS1_47MainloopSm100TmaUmmaWarpSpecializedImplicitGemmILS5_1ELi4ELi3ELi1ELi2EN4cute5tupleIJNSA_1CILi1EEESD_SD_EEEEENSB_IJNSC_ILi128EEENSC_ILi64EEENSB_IJSH_EEEEEENS_10tfloat32_tESK_NSA_8TiledMMAINSA_8MMA_AtomIJNSA_17SM100_MMA_TF32_SSISK_SK_fLi128ELi64ELNSA_4UMMA5MajorE0ELSP_1ELNSO_7ScaleInE0ELSQ_0EEEEEENSA_6LayoutISE_NSB_IJNSC_ILi0EEESU_SU_EEEEENSB_IJNSA_10UnderscoreESX_SX_EEEEENS7_6detail27Sm100ImplicitGemmTileTraitsINSA_20SM90_TMA_LOAD_IM2COLENSA_14ComposedLayoutINSA_7SwizzleILi3ELi4ELi3EEENSA_18smem_ptr_flag_bitsILi32EEENST_INSB_IJNSC_ILi8EEENSC_ILi32EEEEEENSB_IJS19_SD_EEEEEEEvEENS11_INSA_13SM90_TMA_LOADENS13_INS14_ILi2ELi5ELi2EEES17_NST_INSB_IJS19_NSC_ILi4EEEEEENSB_IJSD_S19_EEEEEEEvEEEENS_8epilogue10collective18CollectiveEpilogueINS1O_23Sm100TmaWarpSpecializedILi4ELi2ELi16ELb1ELb0EEEJSJ_NSB_IJNST_ISG_SD_EENST_INSC_ILi16EEESD_EEEEESK_NSB_IJNSB_IJllllEEESD_SU_EEESK_S1Y_NS1O_6fusion15FusionCallbacksIS1S_NS1Z_17LinearCombinationISK_fSK_fLNS_15FloatRoundStyleE2EEESJ_S1W_JEEENSA_5SM1004TMEM4LOAD26SM100_TMEM_LOAD_32dp32b16xES12_NS13_INS14_ILi2ELi4ELi3EEES17_NST_INSB_IJS18_S1U_EEENSB_IJS1U_SD_EEEEEEENSA_39AutoVectorizingCopyWithAssumedAlignmentILi128EEENSA_21SM90_TMA_STORE_IM2COLES2D_S2F_S2F_EEEvvEEEEvNT_6ParamsE)
        /*087c*/ 	.short	0x0380
        /*087e*/ 	.short	0x0900


	//----- nvinfo : EIATTR_SW_WAR
	.align		4
.L_55:
        /*0880*/ 	.byte	0x04, 0x36
        /*0882*/ 	.short	(.L_57 - .L_56)
.L_56:
        /*0884*/ 	.word	0x00000008
.L_57:


//--------------------- .nv.callgraph             --------------------------
	.section	.nv.callgraph,"",@"SHT_CUDA_CALLGRAPH"
	.align	4
	.sectionentsize	8
	.align		4
        /*0000*/ 	.word	0x00000000
	.align		4
        /*0004*/ 	.word	0xffffffff
	.align		4
        /*0008*/ 	.word	index@(_ZN7cutlass13device_kernelINS_4conv6kernel13ConvUniversalINS1_16ConvProblemShapeILNS1_8OperatorE1ELi3EEENS1_10collective14CollectiveConvINS1_47MainloopSm100TmaUmmaWarpSpecializedImplicitGemmILS5_1ELi4ELi3ELi1ELi2EN4cute5tupleIJNSA_1CILi1EEESD_SD_EEEEENSB_IJNSC_ILi128EEENSC_ILi64EEENSB_IJSH_EEEEEENS_10tfloat32_tESK_NSA_8TiledMMAINSA_8MMA_AtomIJNSA_17SM100_MMA_TF32_SSISK_SK_fLi128ELi64ELNSA_4UMMA5MajorE0ELSP_1ELNSO_7ScaleInE0ELSQ_0EEEEEENSA_6LayoutISE_NSB_IJNSC_ILi0EEESU_SU_EEEEENSB_IJNSA_10UnderscoreESX_SX_EEEEENS7_6detail27Sm100ImplicitGemmTileTraitsINSA_20SM90_TMA_LOAD_IM2COLENSA_14ComposedLayoutINSA_7SwizzleILi3ELi4ELi3EEENSA_18smem_ptr_flag_bitsILi32EEENST_INSB_IJNSC_ILi8EEENSC_ILi32EEEEEENSB_IJS19_SD_EEEEEEEvEENS11_INSA_13SM90_TMA_LOADENS13_INS14_ILi2ELi5ELi2EEES17_NST_INSB_IJS19_NSC_ILi4EEEEEENSB_IJSD_S19_EEEEEEEvEEEENS_8epilogue10collective18CollectiveEpilogueINS1O_23Sm100TmaWarpSpecializedILi4ELi2ELi16ELb1ELb0EEEJSJ_NSB_IJNST_ISG_SD_EENST_INSC_ILi16EEESD_EEEEESK_NSB_IJNSB_IJllllEEESD_SU_EEESK_S1Y_NS1O_6fusion15FusionCallbacksIS1S_NS1Z_17LinearCombinationISK_fSK_fLNS_15FloatRoundStyleE2EEESJ_S1W_JEEENSA_5SM1004TMEM4LOAD26SM100_TMEM_LOAD_32dp32b16xES12_NS13_INS14_ILi2ELi4ELi3EEES17_NST_INSB_IJS18_S1U_EEENSB_IJS1U_SD_EEEEEEENSA_39AutoVectorizingCopyWithAssumedAlignmentILi128EEENSA_21SM90_TMA_STORE_IM2COLES2D_S2F_S2F_EEEvvEEEEvNT_6ParamsE)
	.align		4
        /*000c*/ 	.word	index@(__assertfail)
	.align		4
        /*0010*/ 	.word	0x00000000
	.align		4
        /*0014*/ 	.word	0xfffffffe
	.align		4
        /*0018*/ 	.word	0x00000000
	.align		4
        /*001c*/ 	.word	0xfffffffd
	.align		4
        /*0020*/ 	.word	0x00000000
	.align		4
        /*0024*/ 	.word	0xfffffffc


//--------------------- .nv.constant4             --------------------------
	.section	.nv.constant4,"a",@progbits
	.align	8
	.align		8
.nv.constant4:
        /*0000*/ 	.dword	__assertfail
	.align		8
        /*0008*/ 	.dword	__unnamed_1
	.align		8
        /*0010*/ 	.dword	__unnamed_2
	.align		8
        /*0018*/ 	.dword	_ZN39_INTERNAL_531300be_4_k_cu_5dab8d32_31994cuda3std3__45__cpo5beginE
	.align		8
        /*0020*/ 	.dword	_ZN39_INTERNAL_531300be_4_k_cu_5dab8d32_31994cuda3std3__45__cpo3endE
	.align		8
        /*0028*/ 	.dword	_ZN39_INTERNAL_531300be_4_k_cu_5dab8d32_31994cuda3std3__45__cpo6cbeginE
	.align		8
        /*0030*/ 	.dword	_ZN39_INTERNAL_531300be_4_k_cu_5dab8d32_31994cuda3std3__45__cpo4cendE
	.align		8
        /*0038*/ 	.dword	_ZN39_INTERNAL_531300be_4_k_cu_5dab8d32_31994cuda3std3__441_GLOBAL__N__531300be_4_k_cu_5dab8d32_31996ignoreE
	.align		8
        /*0040*/ 	.dword	_ZN39_INTERNAL_531300be_4_k_cu_5dab8d32_31994cuda3std3__419piecewise_constructE
	.align		8
        /*0048*/ 	.dword	_ZN39_INTERNAL_531300be_4_k_cu_5dab8d32_31994cuda3std3__48in_placeE
	.align		8
        /*0050*/ 	.dword	_ZN39_INTERNAL_531300be_4_k_cu_5dab8d32_31994cuda3std6ranges3__45__cpo4swapE
	.align		8
        /*0058*/ 	.dword	_ZN39_INTERNAL_531300be_4_k_cu_5dab8d32_31994cuda3std6ranges3__45__cpo9iter_moveE
	.align		8
        /*0060*/ 	.dword	_ZN39_INTERNAL_531300be_4_k_cu_5dab8d32_31994cute7productE
	.align		8
        /*0068*/ 	.dword	_ZN39_INTERNAL_531300be_4_k_cu_5dab8d32_31994cute1_E
	.align		8
        /*0070*/ 	.dword	$str$27
	.align		8
        /*0078*/ 	.dword	$str$28
	.align		8
        /*0080*/ 	.dword	$str$29
	.align		8
        /*0088*/ 	.dword	$str$30


//--------------------- .text._ZN7cutlass13device_kernelINS_4conv6kernel13ConvUniversalINS1_16ConvProblemShapeILNS1_8OperatorE1ELi3EEENS1_10collective14CollectiveConvINS1_47MainloopSm100TmaUmmaWarpSpecializedImplicitGemmILS5_1ELi4ELi3ELi1ELi2EN4cute5tupleIJNSA_1CILi1EEESD_SD_EEEEENSB_IJNSC_ILi128EEENSC_ILi64EEENSB_IJSH_EEEEEENS_10tfloat32_tESK_NSA_8TiledMMAINSA_8MMA_AtomIJNSA_17SM100_MMA_TF32_SSISK_SK_fLi128ELi64ELNSA_4UMMA5MajorE0ELSP_1ELNSO_7ScaleInE0ELSQ_0EEEEEENSA_6LayoutISE_NSB_IJNSC_ILi0EEESU_SU_EEEEENSB_IJNSA_10UnderscoreESX_SX_EEEEENS7_6detail27Sm100ImplicitGemmTileTraitsINSA_20SM90_TMA_LOAD_IM2COLENSA_14ComposedLayoutINSA_7SwizzleILi3ELi4ELi3EEENSA_18smem_ptr_flag_bitsILi32EEENST_INSB_IJNSC_ILi8EEENSC_ILi32EEEEEENSB_IJS19_SD_EEEEEEEvEENS11_INSA_13SM90_TMA_LOADENS13_INS14_ILi2ELi5ELi2EEES17_NST_INSB_IJS19_NSC_ILi4EEEEEENSB_IJSD_S19_EEEEEEEvEEEENS_8epilogue10collective18CollectiveEpilogueINS1O_23Sm100TmaWarpSpecializedILi4ELi2ELi16ELb1ELb0EEEJSJ_NSB_IJNST_ISG_SD_EENST_INSC_ILi16EEESD_EEEEESK_NSB_IJNSB_IJllllEEESD_SU_EEESK_S1Y_NS1O_6fusion15FusionCallbacksIS1S_NS1Z_17LinearCombinationISK_fSK_fLNS_15FloatRoundStyleE2EEESJ_S1W_JEEENSA_5SM1004TMEM4LOAD26SM100_TMEM_LOAD_32dp32b16xES12_NS13_INS14_ILi2ELi4ELi3EEES17_NST_INSB_IJS18_S1U_EEENSB_IJS1U_SD_EEEEEEENSA_39AutoVectorizingCopyWithAssumedAlignmentILi128EEENSA_21SM90_TMA_STORE_IM2COLES2D_S2F_S2F_EEEvvEEEEvNT_6ParamsE --------------------------
	.section	.text._ZN7cutlass13device_kernelINS_4conv6kernel13ConvUniversalINS1_16ConvProblemShapeILNS1_8OperatorE1ELi3EEENS1_10collective14CollectiveConvINS1_47MainloopSm100TmaUmmaWarpSpecializedImplicitGemmILS5_1ELi4ELi3ELi1ELi2EN4cute5tupleIJNSA_1CILi1EEESD_SD_EEEEENSB_IJNSC_ILi128EEENSC_ILi64EEENSB_IJSH_EEEEEENS_10tfloat32_tESK_NSA_8TiledMMAINSA_8MMA_AtomIJNSA_17SM100_MMA_TF32_SSISK_SK_fLi128ELi64ELNSA_4UMMA5MajorE0ELSP_1ELNSO_7ScaleInE0ELSQ_0EEEEEENSA_6LayoutISE_NSB_IJNSC_ILi0EEESU_SU_EEEEENSB_IJNSA_10UnderscoreESX_SX_EEEEENS7_6detail27Sm100ImplicitGemmTileTraitsINSA_20SM90_TMA_LOAD_IM2COLENSA_14ComposedLayoutINSA_7SwizzleILi3ELi4ELi3EEENSA_18smem_ptr_flag_bitsILi32EEENST_INSB_IJNSC_ILi8EEENSC_ILi32EEEEEENSB_IJS19_SD_EEEEEEEvEENS11_INSA_13SM90_TMA_LOADENS13_INS14_ILi2ELi5ELi2EEES17_NST_INSB_IJS19_NSC_ILi4EEEEEENSB_IJSD_S19_EEEEEEEvEEEENS_8epilogue10collective18CollectiveEpilogueINS1O_23Sm100TmaWarpSpecializedILi4ELi2ELi16ELb1ELb0EEEJSJ_NSB_IJNST_ISG_SD_EENST_INSC_ILi16EEESD_EEEEESK_NSB_IJNSB_IJllllEEESD_SU_EEESK_S1Y_NS1O_6fusion15FusionCallbacksIS1S_NS1Z_17LinearCombinationISK_fSK_fLNS_15FloatRoundStyleE2EEESJ_S1W_JEEENSA_5SM1004TMEM4LOAD26SM100_TMEM_LOAD_32dp32b16xES12_NS13_INS14_ILi2ELi4ELi3EEES17_NST_INSB_IJS18_S1U_EEENSB_IJS1U_SD_EEEEEEENSA_39AutoVectorizingCopyWithAssumedAlignmentILi128EEENSA_21SM90_TMA_STORE_IM2COLES2D_S2F_S2F_EEEvvEEEEvNT_6ParamsE,"ax",@progbits
	.align	128
.text._ZN7cutlass13device_kernelINS_4conv6kernel13ConvUniversalINS1_16ConvProblemShapeILNS1_8OperatorE1ELi3EEENS1_10collective14CollectiveConvINS1_47MainloopSm100TmaUmmaWarpSpecializedImplicitGemmILS5_1ELi4ELi3ELi1ELi2EN4cute5tupleIJNSA_1CILi1EEESD_SD_EEEEENSB_IJNSC_ILi128EEENSC_ILi64EEENSB_IJSH_EEEEEENS_10tfloat32_tESK_NSA_8TiledMMAINSA_8MMA_AtomIJNSA_17SM100_MMA_TF32_SSISK_SK_fLi128ELi64ELNSA_4UMMA5MajorE0ELSP_1ELNSO_7ScaleInE0ELSQ_0EEEEEENSA_6LayoutISE_NSB_IJNSC_ILi0EEESU_SU_EEEEENSB_IJNSA_10UnderscoreESX_SX_EEEEENS7_6detail27Sm100ImplicitGemmTileTraitsINSA_20SM90_TMA_LOAD_IM2COLENSA_14ComposedLayoutINSA_7SwizzleILi3ELi4ELi3EEENSA_18smem_ptr_flag_bitsILi32EEENST_INSB_IJNSC_ILi8EEENSC_ILi32EEEEEENSB_IJS19_SD_EEEEEEEvEENS11_INSA_13SM90_TMA_LOADENS13_INS14_ILi2ELi5ELi2EEES17_NST_INSB_IJS19_NSC_ILi4EEEEEENSB_IJSD_S19_EEEEEEEvEEEENS_8epilogue10collective18CollectiveEpilogueINS1O_23Sm100TmaWarpSpecializedILi4ELi2ELi16ELb1ELb0EEEJSJ_NSB_IJNST_ISG_SD_EENST_INSC_ILi16EEESD_EEEEESK_NSB_IJNSB_IJllllEEESD_SU_EEESK_S1Y_NS1O_6fusion15FusionCallbacksIS1S_NS1Z_17LinearCombinationISK_fSK_fLNS_15FloatRoundStyleE2EEESJ_S1W_JEEENSA_5SM1004TMEM4LOAD26SM100_TMEM_LOAD_32dp32b16xES12_NS13_INS14_ILi2ELi4ELi3EEES17_NST_INSB_IJS18_S1U_EEENSB_IJS1U_SD_EEEEEEENSA_39AutoVectorizingCopyWithAssumedAlignmentILi128EEENSA_21SM90_TMA_STORE_IM2COLES2D_S2F_S2F_EEEvvEEEEvNT_6ParamsE:
        .type           _ZN7cutlass13device_kernelINS_4conv6kernel13ConvUniversalINS1_16ConvProblemShapeILNS1_8OperatorE1ELi3EEENS1_10collective14CollectiveConvINS1_47MainloopSm100TmaUmmaWarpSpecializedImplicitGemmILS5_1ELi4ELi3ELi1ELi2EN4cute5tupleIJNSA_1CILi1EEESD_SD_EEEEENSB_IJNSC_ILi128EEENSC_ILi64EEENSB_IJSH_EEEEEENS_10tfloat32_tESK_NSA_8TiledMMAINSA_8MMA_AtomIJNSA_17SM100_MMA_TF32_SSISK_SK_fLi128ELi64ELNSA_4UMMA5MajorE0ELSP_1ELNSO_7ScaleInE0ELSQ_0EEEEEENSA_6LayoutISE_NSB_IJNSC_ILi0EEESU_SU_EEEEENSB_IJNSA_10UnderscoreESX_SX_EEEEENS7_6detail27Sm100ImplicitGemmTileTraitsINSA_20SM90_TMA_LOAD_IM2COLENSA_14ComposedLayoutINSA_7SwizzleILi3ELi4ELi3EEENSA_18smem_ptr_flag_bitsILi32EEENST_INSB_IJNSC_ILi8EEENSC_ILi32EEEEEENSB_IJS19_SD_EEEEEEEvEENS11_INSA_13SM90_TMA_LOADENS13_INS14_ILi2ELi5ELi2EEES17_NST_INSB_IJS19_NSC_ILi4EEEEEENSB_IJSD_S19_EEEEEEEvEEEENS_8epilogue10collective18CollectiveEpilogueINS1O_23Sm100TmaWarpSpecializedILi4ELi2ELi16ELb1ELb0EEEJSJ_NSB_IJNST_ISG_SD_EENST_INSC_ILi16EEESD_EEEEESK_NSB_IJNSB_IJllllEEESD_SU_EEESK_S1Y_NS1O_6fusion15FusionCallbacksIS1S_NS1Z_17LinearCombinationISK_fSK_fLNS_15FloatRoundStyleE2EEESJ_S1W_JEEENSA_5SM1004TMEM4LOAD26SM100_TMEM_LOAD_32dp32b16xES12_NS13_INS14_ILi2ELi4ELi3EEES17_NST_INSB_IJS18_S1U_EEENSB_IJS1U_SD_EEEEEEENSA_39AutoVectorizingCopyWithAssumedAlignmentILi128EEENSA_21SM90_TMA_STORE_IM2COLES2D_S2F_S2F_EEEvvEEEEvNT_6ParamsE,@function
        .size           _ZN7cutlass13device_kernelINS_4conv6kernel13ConvUniversalINS1_16ConvProblemShapeILNS1_8OperatorE1ELi3EEENS1_10collective14CollectiveConvINS1_47MainloopSm100TmaUmmaWarpSpecializedImplicitGemmILS5_1ELi4ELi3ELi1ELi2EN4cute5tupleIJNSA_1CILi1EEESD_SD_EEEEENSB_IJNSC_ILi128EEENSC_ILi64EEENSB_IJSH_EEEEEENS_10tfloat32_tESK_NSA_8TiledMMAINSA_8MMA_AtomIJNSA_17SM100_MMA_TF32_SSISK_SK_fLi128ELi64ELNSA_4UMMA5MajorE0ELSP_1ELNSO_7ScaleInE0ELSQ_0EEEEEENSA_6LayoutISE_NSB_IJNSC_ILi0EEESU_SU_EEEEENSB_IJNSA_10UnderscoreESX_SX_EEEEENS7_6detail27Sm100ImplicitGemmTileTraitsINSA_20SM90_TMA_LOAD_IM2COLENSA_14ComposedLayoutINSA_7SwizzleILi3ELi4ELi3EEENSA_18smem_ptr_flag_bitsILi32EEENST_INSB_IJNSC_ILi8EEENSC_ILi32EEEEEENSB_IJS19_SD_EEEEEEEvEENS11_INSA_13SM90_TMA_LOADENS13_INS14_ILi2ELi5ELi2EEES17_NST_INSB_IJS19_NSC_ILi4EEEEEENSB_IJSD_S19_EEEEEEEvEEEENS_8epilogue10collective18CollectiveEpilogueINS1O_23Sm100TmaWarpSpecializedILi4ELi2ELi16ELb1ELb0EEEJSJ_NSB_IJNST_ISG_SD_EENST_INSC_ILi16EEESD_EEEEESK_NSB_IJNSB_IJllllEEESD_SU_EEESK_S1Y_NS1O_6fusion15FusionCallbacksIS1S_NS1Z_17LinearCombinationISK_fSK_fLNS_15FloatRoundStyleE2EEESJ_S1W_JEEENSA_5SM1004TMEM4LOAD26SM100_TMEM_LOAD_32dp32b16xES12_NS13_INS14_ILi2ELi4ELi3EEES17_NST_INSB_IJS18_S1U_EEENSB_IJS1U_SD_EEEEEEENSA_39AutoVectorizingCopyWithAssumedAlignmentILi128EEENSA_21SM90_TMA_STORE_IM2COLES2D_S2F_S2F_EEEvvEEEEvNT_6ParamsE,(.L_x_144 - _ZN7cutlass13device_kernelINS_4conv6kernel13ConvUniversalINS1_16ConvProblemShapeILNS1_8OperatorE1ELi3EEENS1_10collective14CollectiveConvINS1_47MainloopSm100TmaUmmaWarpSpecializedImplicitGemmILS5_1ELi4ELi3ELi1ELi2EN4cute5tupleIJNSA_1CILi1EEESD_SD_EEEEENSB_IJNSC_ILi128EEENSC_ILi64EEENSB_IJSH_EEEEEENS_10tfloat32_tESK_NSA_8TiledMMAINSA_8MMA_AtomIJNSA_17SM100_MMA_TF32_SSISK_SK_fLi128ELi64ELNSA_4UMMA5MajorE0ELSP_1ELNSO_7ScaleInE0ELSQ_0EEEEEENSA_6LayoutISE_NSB_IJNSC_ILi0EEESU_SU_EEEEENSB_IJNSA_10UnderscoreESX_SX_EEEEENS7_6detail27Sm100ImplicitGemmTileTraitsINSA_20SM90_TMA_LOAD_IM2COLENSA_14ComposedLayoutINSA_7SwizzleILi3ELi4ELi3EEENSA_18smem_ptr_flag_bitsILi32EEENST_INSB_IJNSC_ILi8EEENSC_ILi32EEEEEENSB_IJS19_SD_EEEEEEEvEENS11_INSA_13SM90_TMA_LOADENS13_INS14_ILi2ELi5ELi2EEES17_NST_INSB_IJS19_NSC_ILi4EEEEEENSB_IJSD_S19_EEEEEEEvEEEENS_8epilogue10collective18CollectiveEpilogueINS1O_23Sm100TmaWarpSpecializedILi4ELi2ELi16ELb1ELb0EEEJSJ_NSB_IJNST_ISG_SD_EENST_INSC_ILi16EEESD_EEEEESK_NSB_IJNSB_IJllllEEESD_SU_EEESK_S1Y_NS1O_6fusion15FusionCallbacksIS1S_NS1Z_17LinearCombinationISK_fSK_fLNS_15FloatRoundStyleE2EEESJ_S1W_JEEENSA_5SM1004TMEM4LOAD26SM100_TMEM_LOAD_32dp32b16xES12_NS13_INS14_ILi2ELi4ELi3EEES17_NST_INSB_IJS18_S1U_EEENSB_IJS1U_SD_EEEEEEENSA_39AutoVectorizingCopyWithAssumedAlignmentILi128EEENSA_21SM90_TMA_STORE_IM2COLES2D_S2F_S2F_EEEvvEEEEvNT_6ParamsE)
        .other          _ZN7cutlass13device_kernelINS_4conv6kernel13ConvUniversalINS1_16ConvProblemShapeILNS1_8OperatorE1ELi3EEENS1_10collective14CollectiveConvINS1_47MainloopSm100TmaUmmaWarpSpecializedImplicitGemmILS5_1ELi4ELi3ELi1ELi2EN4cute5tupleIJNSA_1CILi1EEESD_SD_EEEEENSB_IJNSC_ILi128EEENSC_ILi64EEENSB_IJSH_EEEEEENS_10tfloat32_tESK_NSA_8TiledMMAINSA_8MMA_AtomIJNSA_17SM100_MMA_TF32_SSISK_SK_fLi128ELi64ELNSA_4UMMA5MajorE0ELSP_1ELNSO_7ScaleInE0ELSQ_0EEEEEENSA_6LayoutISE_NSB_IJNSC_ILi0EEESU_SU_EEEEENSB_IJNSA_10UnderscoreESX_SX_EEEEENS7_6detail27Sm100ImplicitGemmTileTraitsINSA_20SM90_TMA_LOAD_IM2COLENSA_14ComposedLayoutINSA_7SwizzleILi3ELi4ELi3EEENSA_18smem_ptr_flag_bitsILi32EEENST_INSB_IJNSC_ILi8EEENSC_ILi32EEEEEENSB_IJS19_SD_EEEEEEEvEENS11_INSA_13SM90_TMA_LOADENS13_INS14_ILi2ELi5ELi2EEES17_NST_INSB_IJS19_NSC_ILi4EEEEEENSB_IJSD_S19_EEEEEEEvEEEENS_8epilogue10collective18CollectiveEpilogueINS1O_23Sm100TmaWarpSpecializedILi4ELi2ELi16ELb1ELb0EEEJSJ_NSB_IJNST_ISG_SD_EENST_INSC_ILi16EEESD_EEEEESK_NSB_IJNSB_IJllllEEESD_SU_EEESK_S1Y_NS1O_6fusion15FusionCallbacksIS1S_NS1Z_17LinearCombinationISK_fSK_fLNS_15FloatRoundStyleE2EEESJ_S1W_JEEENSA_5SM1004TMEM4LOAD26SM100_TMEM_LOAD_32dp32b16xES12_NS13_INS14_ILi2ELi4ELi3EEES17_NST_INSB_IJS18_S1U_EEENSB_IJS1U_SD_EEEEEEENSA_39AutoVectorizingCopyWithAssumedAlignmentILi128EEENSA_21SM90_TMA_STORE_IM2COLES2D_S2F_S2F_EEEvvEEEEvNT_6ParamsE,@"STO_CUDA_ENTRY STV_DEFAULT"
_ZN7cutlass13device_kernelINS_4conv6kernel13ConvUniversalINS1_16ConvProblemShapeILNS1_8OperatorE1ELi3EEENS1_10collective14CollectiveConvINS1_47MainloopSm100TmaUmmaWarpSpecializedImplicitGemmILS5_1ELi4ELi3ELi1ELi2EN4cute5tupleIJNSA_1CILi1EEESD_SD_EEEEENSB_IJNSC_ILi128EEENSC_ILi64EEENSB_IJSH_EEEEEENS_10tfloat32_tESK_NSA_8TiledMMAINSA_8MMA_AtomIJNSA_17SM100_MMA_TF32_SSISK_SK_fLi128ELi64ELNSA_4UMMA5MajorE0ELSP_1ELNSO_7ScaleInE0ELSQ_0EEEEEENSA_6LayoutISE_NSB_IJNSC_ILi0EEESU_SU_EEEEENSB_IJNSA_10UnderscoreESX_SX_EEEEENS7_6detail27Sm100ImplicitGemmTileTraitsINSA_20SM90_TMA_LOAD_IM2COLENSA_14ComposedLayoutINSA_7SwizzleILi3ELi4ELi3EEENSA_18smem_ptr_flag_bitsILi32EEENST_INSB_IJNSC_ILi8EEENSC_ILi32EEEEEENSB_IJS19_SD_EEEEEEEvEENS11_INSA_13SM90_TMA_LOADENS13_INS14_ILi2ELi5ELi2EEES17_NST_INSB_IJS19_NSC_ILi4EEEEEENSB_IJSD_S19_EEEEEEEvEEEENS_8epilogue10collective18CollectiveEpilogueINS1O_23Sm100TmaWarpSpecializedILi4ELi2ELi16ELb1ELb0EEEJSJ_NSB_IJNST_ISG_SD_EENST_INSC_ILi16EEESD_EEEEESK_NSB_IJNSB_IJllllEEESD_SU_EEESK_S1Y_NS1O_6fusion15FusionCallbacksIS1S_NS1Z_17LinearCombinationISK_fSK_fLNS_15FloatRoundStyleE2EEESJ_S1W_JEEENSA_5SM1004TMEM4LOAD26SM100_TMEM_LOAD_32dp32b16xES12_NS13_INS14_ILi2ELi4ELi3EEES17_NST_INSB_IJS18_S1U_EEENSB_IJS1U_SD_EEEEEEENSA_39AutoVectorizingCopyWithAssumedAlignmentILi128EEENSA_21SM90_TMA_STORE_IM2COLES2D_S2F_S2F_EEEvvEEEEvNT_6ParamsE:
[----:B------:R-:W1:Y:S08]  /*0000*/  LDC R1, c[0x0][0x37c] ;  /* 0x0000df00ff017b82 */ /* 0x000e700000000800 */
[----:B------:R-:W2:Y:S01]  /*0010*/  LDC.64 R2, c[0x0][0x990] ;  /* 0x00026400ff027b82 */ /* 0x000ea20000000a00 */
[----:B------:R-:W3:Y:S01]  /*0020*/  S2R R101, SR_TID.X ;  /* 0x0000000000657919 */ /* 0x000ee20000002100 */
[----:B------:R-:W-:Y:S01]  /*0030*/  ELECT P5, URZ, PT ;  /* 0x0000000000ff782f */ /* 0x000fe200038a0000 */
[----:B-1----:R-:W-:Y:S01]  /*0040*/  VIADD R1, R1, 0xfffffff8 ;  /* 0xfffffff801017836 */ /* 0x002fe20000000000 */
[----:B------:R-:W-:-:S04]  /*0050*/  PRMT R87, RZ, 0x7610, R87 ;  /* 0x00007610ff577816 */ /* 0x000fc80000000057 */
[----:B------:R-:W1:Y:S01]  /*0060*/  LDC.64 R88, c[0x0][0x358] ;  /* 0x0000d600ff587b82 */ /* 0x000e620000000a00 */
[----:B--2---:R-:W-:-:S04]  /*0070*/  ISETP.NE.U32.AND P0, PT, R2, RZ, PT ;  /* 0x000000ff0200720c */ /* 0x004fc80003f05070 */
[----:B------:R-:W-:Y:S02]  /*0080*/  ISETP.NE.AND.EX P0, PT, R3, RZ, PT, P0 ;  /* 0x000000ff0300720c */ /* 0x000fe40003f05300 */
[----:B---3--:R-:W-:-:S05]  /*0090*/  SHF.R.U32.HI R103, RZ, 0x5, R101 ;  /* 0x00000005ff677819 */ /* 0x008fca0000011665 */
[----:B------:R2:W3:Y:S06]  /*00a0*/  SHFL.IDX PT, R0, R103, RZ, 0x1f ;  /* 0x00001fff67007589 */ /* 0x0004ec00000e0000 */
[----:B------:R-:W-:Y:S05]  /*00b0*/  @P0 BRA `(.L_x_0) ;  /* 0x0000000000300947 */ /* 0x000fea0003800000 */
[----:B------:R-:W4:Y:S02]  /*00c0*/  LDC.64 R4, c[0x0][0x988] ;  /* 0x00026200ff047b82 */ /* 0x000f240000000a00 */
[----:B----4-:R-:W-:-:S04]  /*00d0*/  ISETP.NE.U32.AND P0, PT, R4, RZ, PT ;  /* 0x000000ff0400720c */ /* 0x010fc80003f05070 */
[----:B------:R-:W-:-:S13]  /*00e0*/  ISETP.NE.AND.EX P0, PT, R5, RZ, PT, P0 ;  /* 0x000000ff0500720c */ /* 0x000fda0003f05300 */
[----:B------:R-:W-:Y:S05]  /*00f0*/  @!P0 BRA `(.L_x_1) ;  /* 0x0000000000188947 */ /* 0x000fea0003800000 */
[----:B------:R-:W4:Y:S01]  /*0100*/  LDC.64 R4, c[0x0][0x988] ;  /* 0x00026200ff047b82 */ /* 0x000f220000000a00 */
[----:B-1----:R-:W-:Y:S02]  /*0110*/  R2UR UR4, R88 ;  /* 0x00000000580472ca */ /* 0x002fe400000e0000 */
[----:B------:R-:W-:-:S13]  /*0120*/  R2UR UR5, R89 ;  /* 0x00000000590572ca */ /* 0x000fda00000e0000 */
[----:B----4-:R4:W5:Y:S01]  /*0130*/  LDG.E R35, desc[UR4][R4.64] ;  /* 0x0000000404237981 */ /* 0x010962000c1e1900 */
[----:B------:R-:W-:Y:S01]  /*0140*/  IMAD.MOV.U32 R87, RZ, RZ, 0x1 ;  /* 0x00000001ff577424 */ /* 0x000fe200078e00ff */
[----:B------:R-:W-:Y:S05]  /*0150*/  BRA `(.L_x_0) ;  /* 0x0000000000087947 */ /* 0x000fea0003800000 */
.L_x_1:
[----:B------:R-:W4:Y:S01]  /*0160*/  LDC R35, c[0x0][0x980] ;  /* 0x00026000ff237b82 */ /* 0x000f220000000800 */
[----:B------:R-:W-:-:S03]  /*0170*/  HFMA2 R87, -RZ, RZ, 0, 5.9604644775390625e-08 ;  /* 0x00000001ff577431 */ /* 0x000fc600000001ff */
.L_x_0:
[----:B----4-:R-:W4:Y:S02]  /*0180*/  LDC.64 R4, c[0x0][0x9b0] ;  /* 0x00026c00ff047b82 */ /* 0x010f240000000a00 */
[----:B----4-:R-:W-:-:S04]  /*0190*/  ISETP.NE.U32.AND P0, PT, R4, RZ, PT ;  /* 0x000000ff0400720c */ /* 0x010fc80003f05070 */
[----:B------:R-:W-:-:S13]  /*01a0*/  ISETP.NE.AND.EX P0, PT, R5, RZ, PT, P0 ;  /* 0x000000ff0500720c */ /* 0x000fda0003f05300 */
        /* <DEDUP_REMOVED lines=9> */
[----:B------:R-:W-:Y:S05]  /*0240*/  BRA `(.L_x_2) ;  /* 0x0000000000047947 */ /* 0x000fea0003800000 */
.L_x_3:
[----:B------:R-:W4:Y:S02]  /*0250*/  LDC R33, c[0x0][0x9a0] ;  /* 0x00026800ff217b82 */ /* 0x000f240000000800 */
.L_x_2:
[----:B----4-:R-:W4:Y:S01]  /*0260*/  LDC.64 R4, c[0x0][0x988] ;  /* 0x00026200ff047b82 */ /* 0x010f220000000a00 */
[----:B---3--:R-:W-:Y:S01]  /*0270*/  ISETP.NE.OR P1, PT, R0, 0x1, !P5 ;  /* 0x000000010000780c */ /* 0x008fe20006f25670 */
[----:B------:R-:W-:Y:S01]  /*0280*/  BSSY.RECONVERGENT B0, `(.L_x_4) ;  /* 0x0000015000007945 */ /* 0x000fe20003800200 */
[----:B------:R-:W-:Y:S02]  /*0290*/  ISETP.EQ.U32.AND P2, PT, R2, RZ, PT ;  /* 0x000000ff0200720c */ /* 0x000fe40003f42070 */
[----:B------:R-:W-:Y:S02]  /*02a0*/  ISETP.NE.OR P4, PT, R0, 0x3, !P5 ;  /* 0x000000030000780c */ /* 0x000fe40006f85670 */
[----:B------:R-:W-:Y:S02]  /*02b0*/  PLOP3.LUT P0, PT, PT, PT, PT, 0x80, 0x8 ;  /* 0x000000000008781c */ /* 0x000fe40003f0f070 */
[----:B----4-:R-:W-:-:S04]  /*02c0*/  ISETP.NE.U32.AND P3, PT, R4, RZ, PT ;  /* 0x000000ff0400720c */ /* 0x010fc80003f65070 */
[----:B------:R-:W-:-:S04]  /*02d0*/  ISETP.NE.AND.EX P3, PT, R5, RZ, PT, P3 ;  /* 0x000000ff0500720c */ /* 0x000fc80003f65330 */
[----:B------:R-:W-:-:S04]  /*02e0*/  ISETP.EQ.OR.EX P6, PT, R3, RZ, !P3, P2 ;  /* 0x000000ff0300720c */ /* 0x000fc80005fc2720 */
[----:B------:R-:W-:Y:S01]  /*02f0*/  P2R R104, PR, RZ, 0x40 ;  /* 0x00000040ff687803 */ /* 0x000fe20000000000 */
[----:B------:R-:W-:Y:S08]  /*0300*/  @P1 BRA `(.L_x_5) ;  /* 0x0000000000301947 */ /* 0x000ff00003800000 */
[----:B------:R-:W3:Y:S02]  /*0310*/  LDC.64 R8, c[0x0][0x348] ;  /* 0x0000d200ff087b82 */ /* 0x000ee40000000a00 */
[C---:B---3--:R-:W-:Y:S02]  /*0320*/  IADD3 R7, P2, PT, R8.reuse, 0x80, RZ ;  /* 0x0000008008077810 */ /* 0x048fe40007f5e0ff */
[----:B------:R-:W-:Y:S02]  /*0330*/  IADD3 R5, P1, PT, R8, 0x200, RZ ;  /* 0x0000020008057810 */ /* 0x000fe40007f3e0ff */
[----:B------:R-:W-:Y:S01]  /*0340*/  R2UR UR6, R7 ;  /* 0x00000000070672ca */ /* 0x000fe200000e0000 */
[--C-:B------:R-:W-:Y:S01]  /*0350*/  IMAD.X R6, RZ, RZ, R9.reuse, P2 ;  /* 0x000000ffff067224 */ /* 0x100fe200010e0609 */
[----:B------:R-:W-:Y:S01]  /*0360*/  R2UR UR4, R5 ;  /* 0x00000000050472ca */ /* 0x000fe200000e0000 */
[----:B------:R-:W-:-:S03]  /*0370*/  IMAD.X R4, RZ, RZ, R9, P1 ;  /* 0x000000ffff047224 */ /* 0x000fc600008e0609 */
[----:B------:R-:W-:Y:S02]  /*0380*/  R2UR UR7, R6 ;  /* 0x00000000060772ca */ /* 0x000fe400000e0000 */
[----:B------:R-:W-:-:S11]  /*0390*/  R2UR UR5, R4 ;  /* 0x00000000040572ca */ /* 0x000fd600000e0000 */
[----:B------:R3:W-:Y:S02]  /*03a0*/  UTMACCTL.PF [UR6] ;  /* 0x00000000060079b9 */ /* 0x0007e40008040000 */
[----:B------:R3:W-:Y:S02]  /*03b0*/  UTMACCTL.PF [UR4] ;  /* 0x00000000040079b9 */ /* 0x0007e40008040000 */
[----:B---3--:R-:W-:Y:S01]  /*03c0*/  NOP ;  /* 0x0000000000007918 */ /* 0x008fe20000000000 */
.L_x_5:
[----:B------:R-:W-:Y:S05]  /*03d0*/  BSYNC.RECONVERGENT B0 ;  /* 0x0000000000007941 */ /* 0x000fea0003800200 */
.L_x_4:
[----:B------:R-:W-:Y:S04]  /*03e0*/  BSSY.RECONVERGENT B0, `(.L_x_6) ;  /* 0x000000e000007945 */ /* 0x000fe80003800200 */
[----:B------:R-:W-:Y:S05]  /*03f0*/  @P4 BRA `(.L_x_7) ;  /* 0x0000000000304947 */ /* 0x000fea0003800000 */
        /* <DEDUP_REMOVED lines=12> */
.L_x_7:
[----:B------:R-:W-:Y:S05]  /*04c0*/  BSYNC.RECONVERGENT B0 ;  /* 0x0000000000007941 */ /* 0x000fea0003800200 */
.L_x_6:
[----:B------:R-:W-:Y:S05]  /*04d0*/  @!P6 BRA `(.L_x_8) ;  /* 0x00000000001ce947 */ /* 0x000fea0003800000 */
[----:B------:R-:W-:Y:S02]  /*04e0*/  ISETP.NE.U32.AND P1, PT, R2, RZ, PT ;  /* 0x000000ff0200720c */ /* 0x000fe40003f25070 */
[----:B-----5:R-:W-:Y:S02]  /*04f0*/  FSETP.NEU.AND P0, PT, R35, RZ, PT ;  /* 0x000000ff2300720b */ /* 0x020fe40003f0d000 */
[----:B------:R-:W-:Y:S02]  /*0500*/  ISETP.NE.AND.EX P1, PT, R3, RZ, PT, P1 ;  /* 0x000000ff0300720c */ /* 0x000fe40003f25310 */
[----:B------:R-:W-:-:S11]  /*0510*/  SEL R2, RZ, 0xffffffff, P3 ;  /* 0xffffffffff027807 */ /* 0x000fd60001800000 */
[----:B------:R-:W-:-:S04]  /*0520*/  @!P1 SEL R2, RZ, 0xffffffff, P0 ;  /* 0xffffffffff029807 */ /* 0x000fc80000000000 */
[----:B------:R-:W-:-:S04]  /*0530*/  LOP3.LUT R2, R2, 0x1, RZ, 0xc0, !PT ;  /* 0x0000000102027812 */ /* 0x000fc800078ec0ff */
[----:B------:R-:W-:-:S13]  /*0540*/  ISETP.NE.U32.AND P0, PT, R2, 0x1, PT ;  /* 0x000000010200780c */ /* 0x000fda0003f05070 */
.L_x_8:
[----:B------:R-:W3:Y:S02]  /*0550*/  SHFL.IDX PT, R2, R103, RZ, 0x1f ;  /* 0x00001fff67027589 */ /* 0x000ee400000e0000 */
[----:B---3--:R-:W-:-:S13]  /*0560*/  ISETP.NE.AND P1, PT, R2, RZ, PT ;  /* 0x000000ff0200720c */ /* 0x008fda0003f25270 */
[----:B------:R-:W-:Y:S05]  /*0570*/  @P1 BRA `(.L_x_9) ;  /* 0x00000000004c1947 */ /* 0x000fea0003800000 */
[----:B------:R-:W-:Y:S01]  /*0580*/  ELECT P1, URZ, PT ;  /* 0x0000000000ff782f */ /* 0x000fe20003820000 */
[----:B------:R-:W-:Y:S02]  /*0590*/  UMOV UR4, 0x1 ;  /* 0x0000000100047882 */ /* 0x000fe40000000000 */
[----:B------:R-:W-:-:S04]  /*05a0*/  UIADD3 UR6, UPT, UPT, -UR4, 0x100000, URZ ;  /* 0x0010000004067890 */ /* 0x000fc8000fffe1ff */
[----:B------:R-:W-:Y:S02]  /*05b0*/  USHF.L.U32 UR7, UR6, 0xb, URZ ;  /* 0x0000000b06077899 */ /* 0x000fe400080006ff */
[----:B------:R-:W-:-:S04]  /*05c0*/  USHF.L.U32 UR6, UR6, 0x1, URZ ;  /* 0x0000000106067899 */ /* 0x000fc800080006ff */
[----:B------:R-:W3:Y:S01]  /*05d0*/  @P1 S2R R2, SR_CgaCtaId ;  /* 0x0000000000021919 */ /* 0x000ee20000008800 */
[----:B------:R-:W-:-:S04]  /*05e0*/  @P1 MOV R3, 0x400 ;  /* 0x0000040000031802 */ /* 0x000fc80000000f00 */
[----:B---3--:R-:W-:-:S04]  /*05f0*/  @P1 LEA R2, R2, R3, 0x18 ;  /* 0x0000000302021211 */ /* 0x008fc800078ec0ff */
[----:B------:R-:W-:Y:S01]  /*0600*/  @P1 R2UR UR5, R2 ;  /* 0x00000000020512ca */ /* 0x000fe200000e0000 */
[----:B------:R-:W3:-:S12]  /*0610*/  FENCE.VIEW.ASYNC.S ;  /* 0x00000000000073c6 */ /* 0x000ed80000000000 */
[----:B---3--:R3:W4:Y:S01]  /*0620*/  SYNCS.EXCH.64 URZ, [UR5], UR6 ;  /* 0x0000000605ff75b2 */ /* 0x0087220008000100 */
[----:B------:R3:W1:Y:S01]  /*0630*/  SYNCS.EXCH.64 URZ, [UR5+0x20], UR6 ;  /* 0x0000200605ff75b2 */ /* 0x0006620008000100 */
[----:B------:R3:W1:Y:S01]  /*0640*/  SYNCS.EXCH.64 URZ, [UR5+0x8], UR6 ;  /* 0x0000080605ff75b2 */ /* 0x0006620008000100 */
[----:B------:R3:W1:Y:S01]  /*0650*/  SYNCS.EXCH.64 URZ, [UR5+0x28], UR6 ;  /* 0x0000280605ff75b2 */ /* 0x0006620008000100 */
[----:B------:R3:W1:Y:S01]  /*0660*/  SYNCS.EXCH.64 URZ, [UR5+0x10], UR6 ;  /* 0x0000100605ff75b2 */ /* 0x0006620008000100 */
[----:B------:R3:W1:Y:S01]  /*0670*/  SYNCS.EXCH.64 URZ, [UR5+0x30], UR6 ;  /* 0x0000300605ff75b2 */ /* 0x0006620008000100 */
[----:B------:R3:W1:Y:S01]  /*0680*/  SYNCS.EXCH.64 URZ, [UR5+0x18], UR6 ;  /* 0x0000180605ff75b2 */ /* 0x0006620008000100 */
[----:B------:R3:W1:Y:S01]  /*0690*/  SYNCS.EXCH.64 URZ, [UR5+0x38], UR6 ;  /* 0x0000380605ff75b2 */ /* 0x0006620008000100 */
[----:B------:R-:W-:Y:S01]  /*06a0*/  NOP ;  /* 0x0000000000007918 */ /* 0x000fe20000000000 */
.L_x_9:
[----:B------:R-:W2:Y:S01]  /*06b0*/  SHFL.IDX PT, R2, R103, RZ, 0x1f ;  /* 0x00001fff67027589 */ /* 0x000ea200000e0000 */
[----:B------:R-:W-:Y:S01]  /*06c0*/  NOP ;  /* 0x0000000000007918 */ /* 0x000fe20000000000 */
[----:B--2---:R-:W-:-:S13]  /*06d0*/  ISETP.NE.AND P1, PT, R2, 0x1, PT ;  /* 0x000000010200780c */ /* 0x004fda0003f25270 */
[----:B------:R-:W-:Y:S05]  /*06e0*/  @P1 BRA `(.L_x_10) ;  /* 0x00000000005c1947 */ /* 0x000fea0003800000 */
[----:B------:R-:W-:Y:S01]  /*06f0*/  ELECT P1, URZ, PT ;  /* 0x0000000000ff782f */ /* 0x000fe20003820000 */
[----:B---3--:R-:W-:Y:S01]  /*0700*/  UMOV UR6, 0x20 ;  /* 0x0000002000067882 */ /* 0x008fe20000000000 */
[----:B------:R-:W-:Y:S01]  /*0710*/  UMOV UR4, 0x80 ;  /* 0x0000008000047882 */ /* 0x000fe20000000000 */
[----:B------:R-:W-:-:S04]  /*0720*/  UIADD3 UR6, UPT, UPT, -UR6, 0x100000, URZ ;  /* 0x0010000006067890 */ /* 0x000fc8000fffe1ff */
[----:B------:R-:W-:Y:S02]  /*0730*/  USHF.L.U32 UR7, UR6, 0xb, URZ ;  /* 0x0000000b06077899 */ /* 0x000fe400080006ff */
[----:B------:R-:W-:Y:S02]  /*0740*/  USHF.L.U32 UR6, UR6, 0x1, URZ ;  /* 0x0000000106067899 */ /* 0x000fe400080006ff */
[----:B------:R-:W-:-:S04]  /*0750*/  UIADD3 UR8, UPT, UPT, -UR4, 0x100000, URZ ;  /* 0x0010000004087890 */ /* 0x000fc8000fffe1ff */
[----:B------:R-:W-:Y:S02]  /*0760*/  USHF.L.U32 UR9, UR8, 0xb, URZ ;  /* 0x0000000b08097899 */ /* 0x000fe400080006ff */
[----:B------:R-:W-:Y:S01]  /*0770*/  USHF.L.U32 UR8, UR8, 0x1, URZ ;  /* 0x0000000108087899 */ /* 0x000fe200080006ff */
[----:B------:R-:W2:Y:S01]  /*0780*/  @P1 S2R R2, SR_CgaCtaId ;  /* 0x0000000000021919 */ /* 0x000ea20000008800 */
[----:B------:R-:W-:-:S04]  /*0790*/  @P1 MOV R3, 0x400 ;  /* 0x0000040000031802 */ /* 0x000fc80000000f00 */
[----:B--2---:R-:W-:-:S04]  /*07a0*/  @P1 LEA R2, R2, R3, 0x18 ;  /* 0x0000000302021211 */ /* 0x004fc800078ec0ff */
[----:B------:R-:W-:Y:S01]  /*07b0*/  @P1 R2UR UR5, R2 ;  /* 0x00000000020512ca */ /* 0x000fe200000e0000 */
[----:B------:R-:W2:-:S12]  /*07c0*/  FENCE.VIEW.ASYNC.S ;  /* 0x00000000000073c6 */ /* 0x000e980000000000 */
[----:B--2---:R2:W3:Y:S01]  /*07d0*/  SYNCS.EXCH.64 URZ, [UR5+0x40], UR6 ;  /* 0x0000400605ff75b2 */ /* 0x0044e20008000100 */
        /* <DEDUP_REMOVED lines=8> */
.L_x_10:
[----:B------:R-:W4:Y:S01]  /*0860*/  SHFL.IDX PT, R2, R103, RZ, 0x1f ;  /* 0x00001fff67027589 */ /* 0x000f2200000e0000 */
[----:B------:R-:W-:Y:S01]  /*0870*/  NOP ;  /* 0x0000000000007918 */ /* 0x000fe20000000000 */
[----:B------:R-:W1:Y:S01]  /*0880*/  S2R R41, SR_CTAID.X ;  /* 0x0000000000297919 */ /* 0x000e620000002500 */
[----:B------:R-:W1:Y:S01]  /*0890*/  S2R R16, SR_CTAID.Y ;  /* 0x0000000000107919 */ /* 0x000e620000002600 */
[----:B----4-:R-:W-:-:S13]  /*08a0*/  ISETP.NE.AND P1, PT, R2, 0x3, PT ;  /* 0x000000030200780c */ /* 0x010fda0003f25270 */
[----:B-1----:R-:W-:Y:S05]  /*08b0*/  @P1 BRA `(.L_x_11) ;  /* 0x0000000000341947 */ /* 0x002fea0003800000 */
[----:B------:R-:W-:Y:S01]  /*08c0*/  ELECT P1, URZ, PT ;  /* 0x0000000000ff782f */ /* 0x000fe20003820000 */
[----:B------:R-:W-:Y:S02]  /*08d0*/  UMOV UR4, 0x20 ;  /* 0x0000002000047882 */ /* 0x000fe40000000000 */
[----:B--23--:R-:W-:-:S04]  /*08e0*/  UIADD3 UR6, UPT, UPT, -UR4, 0x100000, URZ ;  /* 0x0010000004067890 */ /* 0x00cfc8000fffe1ff */
[----:B------:R-:W-:Y:S02]  /*08f0*/  USHF.L.U32 UR7, UR6, 0xb, URZ ;  /* 0x0000000b06077899 */ /* 0x000fe400080006ff */
[----:B------:R-:W-:-:S04]  /*0900*/  USHF.L.U32 UR6, UR6, 0x1, URZ ;  /* 0x0000000106067899 */ /* 0x000fc800080006ff */
[----:B------:R-:W1:Y:S01]  /*0910*/  @P1 S2R R2, SR_CgaCtaId ;  /* 0x0000000000021919 */ /* 0x000e620000008800 */
[----:B------:R-:W-:-:S04]  /*0920*/  @P1 MOV R3, 0x400 ;  /* 0x0000040000031802 */ /* 0x000fc80000000f00 */
[----:B-1----:R-:W-:-:S04]  /*0930*/  @P1 LEA R2, R2, R3, 0x18 ;  /* 0x0000000302021211 */ /* 0x002fc800078ec0ff */
[----:B------:R-:W-:Y:S01]  /*0940*/  @P1 R2UR UR5, R2 ;  /* 0x00000000020512ca */ /* 0x000fe200000e0000 */
[----:B------:R-:W1:-:S12]  /*0950*/  FENCE.VIEW.ASYNC.S ;  /* 0x00000000000073c6 */ /* 0x000e580000000000 */
[----:B-1----:R1:W4:Y:S01]  /*0960*/  SYNCS.EXCH.64 URZ, [UR5+0x80], UR6 ;  /* 0x0000800605ff75b2 */ /* 0x0023220008000100 */
[----:B------:R1:W2:Y:S01]  /*0970*/  SYNCS.EXCH.64 URZ, [UR5+0x88], UR6 ;  /* 0x0000880605ff75b2 */ /* 0x0002a20008000100 */
[----:B------:R-:W-:Y:S01]  /*0980*/  NOP ;  /* 0x0000000000007918 */ /* 0x000fe20000000000 */
.L_x_11:
[----:B------:R-:W3:Y:S01]  /*0990*/  SHFL.IDX PT, R2, R103, RZ, 0x1f ;  /* 0x00001fff67027589 */ /* 0x000ee200000e0000 */
[----:B------:R-:W-:-:S05]  /*09a0*/  CS2R.32 R3, SR_CgaSize ;  /* 0x0000000000037805 */ /* 0x000fca0000008a00 */
[----:B------:R-:W-:-:S06]  /*09b0*/  IMAD R3, R3, -0xa0, RZ ;  /* 0xffffff6003037824 */ /* 0x000fcc00078e02ff */
[----:B------:R-:W1:Y:S01]  /*09c0*/  LDC R3, c[0x0][R3+0x2b0] ;  /* 0x0000ac0003037b82 */ /* 0x000e620000000800 */
[----:B------:R-:W-:Y:S01]  /*09d0*/  I2FP.F32.U32 R8, R41 ;  /* 0x0000002900087245 */ /* 0x000fe20000201000 */
[----:B------:R-:W-:Y:S01]  /*09e0*/  NOP ;  /* 0x0000000000007918 */ /* 0x000fe20000000000 */
[----:B------:R-:W-:Y:S02]  /*09f0*/  I2FP.F32.U32 R7, R16 ;  /* 0x0000001000077245 */ /* 0x000fe40000201000 */
[----:B------:R-:W-:-:S05]  /*0a00*/  CS2R.32 R4, SR_CgaSize ;  /* 0x0000000000047805 */ /* 0x000fca0000008a00 */
[----:B------:R-:W-:-:S06]  /*0a10*/  IMAD R4, R4, -0xa0, RZ ;  /* 0xffffff6004047824 */ /* 0x000fcc00078e02ff */
[----:B------:R-:W2:Y:S01]  /*0a20*/  LDC R4, c[0x0][R4+0x2b4] ;  /* 0x0000ad0004047b82 */ /* 0x000ea20000000800 */
[----:B---3--:R-:W-:Y:S01]  /*0a30*/  ISETP.NE.AND P1, PT, R2, 0x4, PT ;  /* 0x000000040200780c */ /* 0x008fe20003f25270 */
[----:B-1----:R-:W-:-:S12]  /*0a40*/  FMUL R8, R3, R8 ;  /* 0x0000000803087220 */ /* 0x002fd80000400000 */
[----:B------:R-:W-:Y:S05]  /*0a50*/  @P1 BRA `(.L_x_12) ;  /* 0x00000000004c1947 */ /* 0x000fea0003800000 */
[----:B------:R-:W-:Y:S01]  /*0a60*/  ELECT P1, URZ, PT ;  /* 0x0000000000ff782f */ /* 0x000fe20003820000 */
[----:B--2---:R-:W-:Y:S02]  /*0a70*/  UMOV UR6, 0x1 ;  /* 0x0000000100067882 */ /* 0x004fe40000000000 */
[----:B------:R-:W-:-:S04]  /*0a80*/  UIADD3 UR6, UPT, UPT, -UR6, 0x100000, URZ ;  /* 0x0010000006067890 */ /* 0x000fc8000fffe1ff */
[----:B------:R-:W-:Y:S02]  /*0a90*/  USHF.L.U32 UR7, UR6, 0xb, URZ ;  /* 0x0000000b06077899 */ /* 0x000fe400080006ff */
[----:B------:R-:W-:-:S04]  /*0aa0*/  USHF.L.U32 UR6, UR6, 0x1, URZ ;  /* 0x0000000106067899 */ /* 0x000fc800080006ff */
[----:B------:R-:W1:Y:S01]  /*0ab0*/  @P1 S2R R2, SR_CgaCtaId ;  /* 0x0000000000021919 */ /* 0x000e620000008800 */
[----:B------:R-:W-:-:S05]  /*0ac0*/  @P1 IMAD.MOV.U32 R3, RZ, RZ, 0x100 ;  /* 0x00000100ff031424 */ /* 0x000fca00078e00ff */
[----:B------:R-:W-:-:S04]  /*0ad0*/  @P1 SEL R3, R3, 0xe0, P0 ;  /* 0x000000e003031807 */ /* 0x000fc80000000000 */
[----:B------:R-:W-:Y:S02]  /*0ae0*/  @P1 R2UR UR4, R3 ;  /* 0x00000000030412ca */ /* 0x000fe400000e0000 */
[----:B------:R-:W-:-:S11]  /*0af0*/  @P1 MOV R3, 0x400 ;  /* 0x0000040000031802 */ /* 0x000fd60000000f00 */
[----:B------:R-:W-:-:S04]  /*0b00*/  UIADD3 UR8, UPT, UPT, -UR4, 0x100000, URZ ;  /* 0x0010000004087890 */ /* 0x000fc8000fffe1ff */
[----:B------:R-:W-:Y:S02]  /*0b10*/  USHF.L.U32 UR9, UR8, 0xb, URZ ;  /* 0x0000000b08097899 */ /* 0x000fe400080006ff */
[----:B------:R-:W-:Y:S01]  /*0b20*/  USHF.L.U32 UR8, UR8, 0x1, URZ ;  /* 0x0000000108087899 */ /* 0x000fe200080006ff */
[----:B-1----:R-:W-:-:S04]  /*0b30*/  @P1 LEA R2, R2, R3, 0x18 ;  /* 0x0000000302021211 */ /* 0x002fc800078ec0ff */
[----:B------:R-:W-:Y:S01]  /*0b40*/  @P1 R2UR UR5, R2 ;  /* 0x00000000020512ca */ /* 0x000fe200000e0000 */
[----:B------:R-:W1:-:S12]  /*0b50*/  FENCE.VIEW.ASYNC.S ;  /* 0x00000000000073c6 */ /* 0x000e580000000000 */
[----:B-1----:R1:W3:Y:S01]  /*0b60*/  SYNCS.EXCH.64 URZ, [UR5+0x90], UR6 ;  /* 0x0000900605ff75b2 */ /* 0x0022e20008000100 */
[----:B------:R1:W2:Y:S01]  /*0b70*/  SYNCS.EXCH.64 URZ, [UR5+0x98], UR8 ;  /* 0x0000980805ff75b2 */ /* 0x0002a20008000100 */
[----:B------:R-:W-:Y:S01]  /*0b80*/  NOP ;  /* 0x0000000000007918 */ /* 0x000fe20000000000 */
.L_x_12:
[----:B------:R-:W4:Y:S01]  /*0b90*/  SHFL.IDX PT, R6, R103, RZ, 0x1f ;  /* 0x00001fff67067589 */ /* 0x000f2200000e0000 */
[----:B------:R-:W1:Y:S01]  /*0ba0*/  LDC R2, c[0x0][0xc30] ;  /* 0x00030c00ff027b82 */ /* 0x000e620000000800 */
[----:B--2---:R-:W-:Y:S01]  /*0bb0*/  FMUL R7, R4, R7 ;  /* 0x0000000704077220 */ /* 0x004fe20000400000 */
[----:B------:R-:W2:Y:S01]  /*0bc0*/  F2I.U32.TRUNC.NTZ R5, R8 ;  /* 0x0000000800057305 */ /* 0x000ea2000020f000 */
[----:B------:R-:W1:Y:S01]  /*0bd0*/  S2R R19, SR_CTAID.Z ;  /* 0x0000000000137919 */ /* 0x000e620000002700 */
[----:B------:R-:W-:Y:S01]  /*0be0*/  NOP ;  /* 0x0000000000007918 */ /* 0x000fe20000000000 */
[----:B------:R-:W1:Y:S03]  /*0bf0*/  S2R R85, SR_CgaCtaId ;  /* 0x0000000000557919 */ /* 0x000e660000008800 */
[----:B------:R-:W3:Y:S02]  /*0c00*/  LDC R9, c[0x0][0xc24] ;  /* 0x00030900ff097b82 */ /* 0x000ee40000000800 */
[----:B------:R-:W4:Y:S01]  /*0c10*/  F2I.U32.TRUNC.NTZ R4, R7 ;  /* 0x0000000700047305 */ /* 0x000f22000020f000 */
[----:B------:R-:W-:-:S05]  /*0c20*/  CS2R.32 R86, SR_CgaSize ;  /* 0x0000000000567805 */ /* 0x000fca0000008a00 */
[----:B------:R-:W-:-:S06]  /*0c30*/  IMAD R86, R86, -0xa0, RZ ;  /* 0xffffff6056567824 */ /* 0x000fcc00078e02ff */
[----:B------:R-:W3:Y:S01]  /*0c40*/  LDC R86, c[0x0][R86+0x2a0] ;  /* 0x0000a80056567b82 */ /* 0x000ee20000000800 */
[----:B--2---:R-:W-:Y:S02]  /*0c50*/  IADD3 R5, PT, PT, -R5, RZ, RZ ;  /* 0x000000ff05057210 */ /* 0x004fe40007ffe1ff */
[----:B----4-:R-:W-:Y:S02]  /*0c60*/  ISETP.NE.AND P4, PT, R6, 0x5, PT ;  /* 0x000000050600780c */ /* 0x010fe40003f85270 */
[----:B------:R-:W-:-:S05]  /*0c70*/  CS2R.32 R3, SR_CgaSize ;  /* 0x0000000000037805 */ /* 0x000fca0000008a00 */
[----:B------:R-:W-:-:S06]  /*0c80*/  IMAD R3, R3, -0xa0, RZ ;  /* 0xffffff6003037824 */ /* 0x000fcc00078e02ff */
[----:B------:R-:W2:Y:S01]  /*0c90*/  LDC R3, c[0x0][R3+0x2a4] ;  /* 0x0000a90003037b82 */ /* 0x000ea20000000800 */
[----:B------:R-:W-:Y:S02]  /*0ca0*/  IADD3 R4, PT, PT, -R4, RZ, RZ ;  /* 0x000000ff04047210 */ /* 0x000fe40007ffe1ff */
[----:B-1----:R-:W-:-:S05]  /*0cb0*/  ISETP.NE.AND P1, PT, R2, 0x1, PT ;  /* 0x000000010200780c */ /* 0x002fca0003f25270 */
[----:B------:R-:W1:Y:S01]  /*0cc0*/  LDC R26, c[0x0][0xc24] ;  /* 0x00030900ff1a7b82 */ /* 0x000e620000000800 */
[----:B---3--:R-:W-:Y:S01]  /*0cd0*/  ISETP.GE.AND P2, PT, R9, 0x1, PT ;  /* 0x000000010900780c */ /* 0x008fe20003f46270 */
[----:B------:R-:W-:Y:S02]  /*0ce0*/  IMAD R86, R86, R5, R41 ;  /* 0x0000000556567224 */ /* 0x000fe400078e0229 */
[----:B--2---:R-:W-:Y:S01]  /*0cf0*/  IMAD R84, R3, R4, R16 ;  /* 0x0000000403547224 */ /* 0x004fe200078e0210 */
[----:B------:R-:W-:Y:S09]  /*0d00*/  @P4 BRA `(.L_x_13) ;  /* 0x00000000004c4947 */ /* 0x000ff20003800000 */
[----:B------:R-:W-:Y:S01]  /*0d10*/  ELECT P4, URZ, PT ;  /* 0x0000000000ff782f */ /* 0x000fe20003880000 */
[----:B------:R-:W-:Y:S01]  /*0d20*/  UMOV UR6, 0x1 ;  /* 0x0000000100067882 */ /* 0x000fe20000000000 */
        /* <DEDUP_REMOVED lines=13> */
[----:B------:R2:W4:Y:S01]  /*0e00*/  SYNCS.EXCH.64 URZ, [UR5+0xb0], UR8 ;  /* 0x0000b00805ff75b2 */ /* 0x0005220008000100 */
[----:B------:R2:W1:Y:S01]  /*0e10*/  SYNCS.EXCH.64 URZ, [UR5+0xa8], UR6 ;  /* 0x0000a80605ff75b2 */ /* 0x0004620008000100 */
[----:B------:R2:W1:Y:S01]  /*0e20*/  SYNCS.EXCH.64 URZ, [UR5+0xb8], UR8 ;  /* 0x0000b80805ff75b2 */ /* 0x0004620008000100 */
[----:B------:R-:W-:Y:S01]  /*0e30*/  NOP ;  /* 0x0000000000007918 */ /* 0x000fe20000000000 */
.L_x_13:
[----:B------:R-:W-:Y:S01]  /*0e40*/  NOP ;  /* 0x0000000000007918 */ /* 0x000fe20000000000 */
[----:B-1-34-:R-:W-:Y:S06]  /*0e50*/  BAR.SYNC.DEFER_BLOCKING 0x0 ;  /* 0x0000000000007b1d */ /* 0x01afec0000010000 */
[----:B------:R-:W-:Y:S05]  /*0e60*/  @!P2 BRA `(.L_x_14) ;  /* 0x0000000000b8a947 */ /* 0x000fea0003800000 */
[----:B------:R-:W1:Y:S08]  /*0e70*/  LDC R10, c[0x0][0xc0c] ;  /* 0x00030300ff0a7b82 */ /* 0x000e700000000800 */
[----:B------:R-:W3:Y:S08]  /*0e80*/  LDC.64 R6, c[0x0][0xc10] ;  /* 0x00030400ff067b82 */ /* 0x000ef00000000a00 */
[----:B------:R-:W4:Y:S08]  /*0e90*/  LDC.64 R4, c[0x0][0xc18] ;  /* 0x00030600ff047b82 */ /* 0x000f300000000a00 */
[----:B------:R-:W2:Y:S01]  /*0ea0*/  LDC R11, c[0x0][0x370] ;  /* 0x0000dc00ff0b7b82 */ /* 0x000ea20000000800 */
[----:B-1----:R-:W-:-:S07]  /*0eb0*/  ISETP.NE.AND P2, PT, R10, 0x1, PT ;  /* 0x000000010a00780c */ /* 0x002fce0003f45270 */
[----:B------:R-:W1:Y:S01]  /*0ec0*/  LDC R12, c[0x0][0x374] ;  /* 0x0000dd00ff0c7b82 */ /* 0x000e620000000800 */
[----:B---3--:R-:W-:-:S05]  /*0ed0*/  IMAD.HI.U32 R14, R41, R6, RZ ;  /* 0x00000006290e7227 */ /* 0x008fca00078e00ff */
[----:B------:R-:W-:Y:S02]  /*0ee0*/  SHF.R.U32.HI R14, RZ, R7, R14 ;  /* 0x00000007ff0e7219 */ /* 0x000fe4000001160e */
[----:B------:R-:W3:Y:S01]  /*0ef0*/  LDC R8, c[0x0][0xc20] ;  /* 0x00030800ff087b82 */ /* 0x000ee20000000800 */
[----:B----4-:R-:W-:Y:S02]  /*0f00*/  ISETP.NE.AND P4, PT, R4, 0x1, PT ;  /* 0x000000010400780c */ /* 0x010fe40003f85270 */
[----:B------:R-:W-:-:S05]  /*0f10*/  SEL R13, R41, R14, !P2 ;  /* 0x0000000e290d7207 */ /* 0x000fca0005000000 */
[----:B------:R-:W4:Y:S01]  /*0f20*/  LDC.64 R2, c[0x0][0xc28] ;  /* 0x00030a00ff027b82 */ /* 0x000f220000000a00 */
[----:B--2---:R-:W-:-:S05]  /*0f30*/  IMAD.HI.U32 R6, R11, R6, RZ ;  /* 0x000000060b067227 */ /* 0x004fca00078e00ff */
[----:B------:R-:W-:Y:S01]  /*0f40*/  @P2 SHF.R.U32.HI R11, RZ, R7, R6 ;  /* 0x00000007ff0b2219 */ /* 0x000fe20000011606 */
[----:B-1----:R-:W-:Y:S01]  /*0f50*/  IMAD.HI.U32 R7, R12, R5, RZ ;  /* 0x000000050c077227 */ /* 0x002fe200078e00ff */
[----:B------:R-:W-:-:S03]  /*0f60*/  ISETP.NE.AND P2, PT, R9, 0x1, PT ;  /* 0x000000010900780c */ /* 0x000fc60003f45270 */
[----:B------:R-:W-:Y:S01]  /*0f70*/  IMAD.HI.U32 R5, R16, R5, RZ ;  /* 0x0000000510057227 */ /* 0x000fe200078e00ff */
[----:B---3--:R-:W-:-:S04]  /*0f80*/  @P4 SHF.R.U32.HI R12, RZ, R8, R7 ;  /* 0x00000008ff0c4219 */ /* 0x008fc80000011607 */
[----:B------:R-:W-:-:S04]  /*0f90*/  SHF.R.U32.HI R5, RZ, R8, R5 ;  /* 0x00000008ff057219 */ /* 0x000fc80000011605 */
[----:B------:R-:W-:Y:S01]  /*0fa0*/  SEL R7, R16, R5, !P4 ;  /* 0x0000000510077207 */ /* 0x000fe20006000000 */
[----:B----4-:R-:W-:-:S04]  /*0fb0*/  IMAD.HI.U32 R6, R12, R2, RZ ;  /* 0x000000020c067227 */ /* 0x010fc800078e00ff */
[----:B------:R-:W-:Y:S01]  /*0fc0*/  IMAD.HI.U32 R14, R11, R2, RZ ;  /* 0x000000020b0e7227 */ /* 0x000fe200078e00ff */
[----:B------:R-:W-:-:S04]  /*0fd0*/  @P2 SHF.R.U32.HI R12, RZ, R3, R6 ;  /* 0x00000003ff0c2219 */ /* 0x000fc80000011606 */
[----:B------:R-:W-:Y:S01]  /*0fe0*/  @P2 SHF.R.U32.HI R11, RZ, R3, R14 ;  /* 0x00000003ff0b2219 */ /* 0x000fe2000001160e */
[----:B------:R-:W-:-:S04]  /*0ff0*/  IMAD R12, R12, R9, RZ ;  /* 0x000000090c0c7224 */ /* 0x000fc800078e02ff */
[----:B------:R-:W-:Y:S01]  /*1000*/  IMAD R6, R11, R9, RZ ;  /* 0x000000090b067224 */ /* 0x000fe200078e02ff */
[----:B------:R-:W-:-:S04]  /*1010*/  ISETP.GE.AND P4, PT, R7, R12, PT ;  /* 0x0000000c0700720c */ /* 0x000fc80003f86270 */
[----:B------:R-:W-:Y:S01]  /*1020*/  ISETP.GE.OR P4, PT, R13, R6, P4 ;  /* 0x000000060d00720c */ /* 0x000fe20002786670 */
[----:B------:R-:W-:-:S05]  /*1030*/  IMAD.HI.U32 R6, R7, R2, RZ ;  /* 0x0000000207067227 */ /* 0x000fca00078e00ff */
[----:B------:R-:W-:-:S04]  /*1040*/  SHF.R.U32.HI R6, RZ, R3, R6 ;  /* 0x00000003ff067219 */ /* 0x000fc80000011606 */
[----:B------:R-:W-:-:S03]  /*1050*/  SEL R5, R7, R6, !P2 ;  /* 0x0000000607057207 */ /* 0x000fc60005000000 */
[----:B------:R-:W-:Y:S01]  /*1060*/  @!P4 IMAD.HI.U32 R6, R13, R2, RZ ;  /* 0x000000020d06c227 */ /* 0x000fe200078e00ff */
[----:B------:R-:W-:-:S04]  /*1070*/  IADD3 R2, PT, PT, -R5, RZ, RZ ;  /* 0x000000ff05027210 */ /* 0x000fc80007ffe1ff */
[----:B------:R-:W-:Y:S01]  /*1080*/  @!P4 SHF.R.U32.HI R6, RZ, R3, R6 ;  /* 0x00000003ff06c219 */ /* 0x000fe20000011606 */
[----:B------:R-:W-:Y:S01]  /*1090*/  IMAD R2, R9, R2, R7 ;  /* 0x0000000209027224 */ /* 0x000fe200078e0207 */
[----:B------:R-:W-:Y:S02]  /*10a0*/  IADD3 R3, PT, PT, -R7, RZ, RZ ;  /* 0x000000ff07037210 */ /* 0x000fe40007ffe1ff */
[----:B------:R-:W-:-:S03]  /*10b0*/  @!P4 SEL R6, R13, R6, !P2 ;  /* 0x000000060d06c207 */ /* 0x000fc60005000000 */
[----:B------:R-:W-:Y:S02]  /*10c0*/  IMAD R3, R4, R3, R16 ;  /* 0x0000000304037224 */ /* 0x000fe400078e0210 */
[--C-:B------:R-:W-:Y:S02]  /*10d0*/  @!P4 IMAD.IADD R8, R5, 0x1, -R6.reuse ;  /* 0x000000010508c824 */ /* 0x100fe400078e0a06 */
[----:B------:R-:W-:Y:S01]  /*10e0*/  @!P4 IMAD R6, R2, R11, R6 ;  /* 0x0000000b0206c224 */ /* 0x000fe200078e0206 */
[----:B------:R-:W-:Y:S01]  /*10f0*/  IADD3 R2, PT, PT, -R13, RZ, RZ ;  /* 0x000000ff0d027210 */ /* 0x000fe20007ffe1ff */
[----:B------:R-:W-:Y:S02]  /*1100*/  @!P4 IMAD R7, R8, R9, R13 ;  /* 0x000000090807c224 */ /* 0x000fe400078e020d */
[----:B------:R-:W-:Y:S02]  /*1110*/  @!P4 IMAD.MOV.U32 R13, RZ, RZ, R6 ;  /* 0x000000ffff0dc224 */ /* 0x000fe400078e0006 */
[----:B------:R-:W-:-:S02]  /*1120*/  IMAD R2, R10, R2, R41 ;  /* 0x000000020a027224 */ /* 0x000fc400078e0229 */
[----:B------:R-:W-:Y:S02]  /*1130*/  IMAD R16, R7, R4, R3 ;  /* 0x0000000407107224 */ /* 0x000fe400078e0203 */
[----:B------:R-:W-:Y:S02]  /*1140*/  IMAD R41, R13, R10, R2 ;  /* 0x0000000a0d297224 */ /* 0x000fe400078e0202 */
.L_x_14:
[----:B------:R-:W-:Y:S05]  /*1150*/  @P1 BRA `(.L_x_15) ;  /* 0x0000000000401947 */ /* 0x000fea0003800000 */
[----:B------:R-:W1:Y:S08]  /*1160*/  LDC.64 R4, c[0x0][0xc10] ;  /* 0x00030400ff047b82 */ /* 0x000e700000000a00 */
[----:B------:R-:W3:Y:S08]  /*1170*/  LDC.64 R2, c[0x0][0xc18] ;  /* 0x00030600ff027b82 */ /* 0x000ef00000000a00 */
[----:B------:R-:W4:Y:S08]  /*1180*/  LDC R6, c[0x0][0xc20] ;  /* 0x00030800ff067b82 */ /* 0x000f300000000800 */
[----:B------:R-:W2:Y:S01]  /*1190*/  LDC R8, c[0x0][0xc0c] ;  /* 0x00030300ff087b82 */ /* 0x000ea20000000800 */
[----:B-1----:R-:W-:-:S05]  /*11a0*/  IMAD.HI.U32 R4, R41, R4, RZ ;  /* 0x0000000429047227 */ /* 0x002fca00078e00ff */
[----:B------:R-:W-:Y:S01]  /*11b0*/  SHF.R.U32.HI R4, RZ, R5, R4 ;  /* 0x00000005ff047219 */ /* 0x000fe20000011604 */
[----:B---3--:R-:W-:Y:S01]  /*11c0*/  IMAD.HI.U32 R3, R16, R3, RZ ;  /* 0x0000000310037227 */ /* 0x008fe200078e00ff */
[----:B------:R-:W-:-:S04]  /*11d0*/  ISETP.NE.AND P1, PT, R2, 0x1, PT ;  /* 0x000000010200780c */ /* 0x000fc80003f25270 */
[----:B----4-:R-:W-:-:S04]  /*11e0*/  SHF.R.U32.HI R3, RZ, R6, R3 ;  /* 0x00000006ff037219 */ /* 0x010fc80000011603 */
[----:B------:R-:W-:Y:S02]  /*11f0*/  SEL R3, R16, R3, !P1 ;  /* 0x0000000310037207 */ /* 0x000fe40004800000 */
[----:B--2---:R-:W-:-:S04]  /*1200*/  ISETP.NE.AND P2, PT, R8, 0x1, PT ;  /* 0x000000010800780c */ /* 0x004fc80003f45270 */
[----:B------:R-:W-:-:S05]  /*1210*/  SEL R4, R41, R4, !P2 ;  /* 0x0000000429047207 */ /* 0x000fca0005000000 */
[----:B------:R-:W-:Y:S02]  /*1220*/  IMAD.IADD R5, R3, 0x1, -R4 ;  /* 0x0000000103057824 */ /* 0x000fe400078e0a04 */
[----:B------:R-:W-:Y:S02]  /*1230*/  IMAD.IADD R3, R4, 0x1, -R3 ;  /* 0x0000000104037824 */ /* 0x000fe400078e0a03 */
[----:B------:R-:W-:Y:S02]  /*1240*/  IMAD R41, R5, R8, R41 ;  /* 0x0000000805297224 */ /* 0x000fe400078e0229 */
[----:B------:R-:W-:-:S07]  /*1250*/  IMAD R16, R3, R2, R16 ;  /* 0x0000000203107224 */ /* 0x000fce00078e0210 */
.L_x_15:
[----:B------:R-:W-:Y:S01]  /*1260*/  BAR.SYNC.DEFER_BLOCKING 0x0 ;  /* 0x0000000000007b1d */ /* 0x000fe20000010000 */
[C---:B------:R-:W-:Y:S02]  /*1270*/  ISETP.NE.AND P4, PT, R0.reuse, 0x2, PT ;  /* 0x000000020000780c */ /* 0x040fe40003f85270 */
[C---:B------:R-:W-:Y:S02]  /*1280*/  ISETP.NE.AND P2, PT, R0.reuse, 0x2, PT ;  /* 0x000000020000780c */ /* 0x040fe40003f45270 */
[----:B------:R-:W-:Y:S02]  /*1290*/  ISETP.NE.OR P1, PT, R0, 0x2, !P5 ;  /* 0x000000020000780c */ /* 0x000fe40006f25670 */
[----:B------:R-:W-:Y:S02]  /*12a0*/  LOP3.LUT R2, R101, 0x1f, RZ, 0xc0, !PT ;  /* 0x0000001f65027812 */ /* 0x000fe400078ec0ff */
[----:B------:R-:W-:-:S05]  /*12b0*/  SEL R47, RZ, 0x1, P2 ;  /* 0x00000001ff2f7807 */ /* 0x000fca0001000000 */
[----:B------:R-:W-:Y:S05]  /*12c0*/  @P4 BRA `(.L_x_16) ;  /* 0x00000074002c4947 */ /* 0x000fea0003800000 */
[----:B------:R-:W1:Y:S01]  /*12d0*/  LDC R6, c[0x0][0x388] ;  /* 0x0000e200ff067b82 */ /* 0x000e620000000800 */
[----:B------:R-:W-:Y:S01]  /*12e0*/  HFMA2 R19, -RZ, RZ, 0, 5.9604644775390625e-08 ;  /* 0x00000001ff137431 */ /* 0x000fe200000001ff */
[----:B------:R-:W-:Y:S01]  /*12f0*/  ISETP.EQ.OR P2, PT, R2, RZ, P1 ;  /* 0x000000ff0200720c */ /* 0x000fe20000f42670 */
[----:B------:R-:W-:Y:S01]  /*1300*/  IMAD.MOV.U32 R18, RZ, RZ, RZ ;  /* 0x000000ffff127224 */ /* 0x000fe200078e00ff */
[----:B------:R-:W-:Y:S01]  /*1310*/  PLOP3.LUT P3, PT, P0, PT, PT, 0x8, 0x80 ;  /* 0x000000000080781c */ /* 0x000fe2000076e170 */
[----:B------:R-:W-:Y:S01]  /*1320*/  IMAD.MOV.U32 R85, RZ, RZ, RZ ;  /* 0x000000ffff557224 */ /* 0x000fe200078e00ff */
[----:B------:R-:W-:Y:S01]  /*1330*/  MOV R14, RZ ;  /* 0x000000ff000e7202 */ /* 0x000fe20000000f00 */
[----:B------:R-:W-:Y:S01]  /*1340*/  IMAD.MOV.U32 R25, RZ, RZ, RZ ;  /* 0x000000ffff197224 */ /* 0x000fe200078e00ff */
[----:B------:R-:W3:Y:S08]  /*1350*/  LDC R0, c[0x0][0x38c] ;  /* 0x0000e300ff007b82 */ /* 0x000ef00000000800 */
[----:B------:R-:W4:Y:S01]  /*1360*/  LDC.64 R4, c[0x0][0x390] ;  /* 0x0000e400ff047b82 */ /* 0x000f220000000a00 */
[----:B-1----:R-:W-:-:S07]  /*1370*/  VIADD R6, R6, 0x3f ;  /* 0x0000003f06067836 */ /* 0x002fce0000000000 */
[----:B------:R-:W1:Y:S01]  /*1380*/  LDC R13, c[0x0][0x370] ;  /* 0x0000dc00ff0d7b82 */ /* 0x000e620000000800 */
[----:B------:R-:W-:-:S04]  /*1390*/  SHF.R.S32.HI R3, RZ, 0x1f, R6 ;  /* 0x0000001fff037819 */ /* 0x000fc80000011406 */
[----:B------:R-:W-:-:S03]  /*13a0*/  LEA.HI R3, R3, R6, RZ, 0x6 ;  /* 0x0000000603037211 */ /* 0x000fc600078f30ff */
[----:B------:R-:W1:Y:S01]  /*13b0*/  LDC.64 R22, c[0x0][0x348] ;  /* 0x0000d200ff167b82 */ /* 0x000e620000000a00 */
[----:B------:R-:W-:-:S05]  /*13c0*/  SHF.R.S32.HI R3, RZ, 0x6, R3 ;  /* 0x00000006ff037819 */ /* 0x000fca0000011403 */
[----:B---3--:R-:W-:Y:S02]  /*13d0*/  IMAD R3, R3, R0, RZ ;  /* 0x0000000003037224 */ /* 0x008fe400078e02ff */
[----:B------:R-:W3:Y:S02]  /*13e0*/  LDC R12, c[0x0][0x374] ;  /* 0x0000dd00ff0c7b82 */ /* 0x000ee40000000800 */
[----:B----4-:R-:W-:-:S04]  /*13f0*/  IMAD R4, R3, R4, RZ ;  /* 0x0000000403047224 */ /* 0x010fc800078e02ff */
[----:B------:R-:W-:-:S05]  /*1400*/  IMAD R20, R4, R5, RZ ;  /* 0x0000000504147224 */ /* 0x000fca00078e02ff */
[C---:B------:R-:W-:Y:S02]  /*1410*/  ISETP.NE.AND P4, PT, R20.reuse, RZ, PT ;  /* 0x000000ff1400720c */ /* 0x040fe40003f85270 */
[----:B------:R-:W-:-:S05]  /*1420*/  VIMNMX.U32 R21, PT, PT, R20, 0x4, PT ;  /* 0x0000000414157848 */ /* 0x000fca0003fe0000 */
[----:B------:R-:W-:-:S06]  /*1430*/  VIADD R11, R21, 0xffffffff ;  /* 0xffffffff150b7836 */ /* 0x000fcc0000000000 */
[----:B------:R-:W-:Y:S01]  /*1440*/  @!P4 IADD3 R11, PT, PT, R21, RZ, RZ ;  /* 0x000000ff150bc210 */ /* 0x000fe20007ffe0ff */
[----:B------:R-:W-:-:S03]  /*1450*/  IMAD.IADD R21, R20, 0x1, -R21 ;  /* 0x0000000114157824 */ /* 0x000fc600078e0a15 */
[----:B------:R-:W-:-:S07]  /*1460*/  IADD3 R11, PT, PT, R11, 0x1, RZ ;  /* 0x000000010b0b7810 */ /* 0x000fce0007ffe0ff */
.L_x_32:
[----:B----4-:R-:W4:Y:S01]  /*1470*/  S2R R10, SR_CgaCtaId ;  /* 0x00000000000a7919 */ /* 0x010f220000008800 */
[----:B------:R-:W-:Y:S01]  /*1480*/  R2UR UR4, R16 ;  /* 0x00000000100472ca */ /* 0x000fe200000e0000 */
[----:B--2---:R-:W-:Y:S01]  /*1490*/  UMOV UR6, URZ ;  /* 0x000000ff00067c82 */ /* 0x004fe20008000000 */
[----:B------:R-:W-:Y:S01]  /*14a0*/  MOV R3, 0x400 ;  /* 0x0000040000037802 */ /* 0x000fe20000000f00 */
[----:B------:R-:W-:Y:S01]  /*14b0*/  UMOV UR5, URZ ;  /* 0x000000ff00057c82 */ /* 0x000fe20008000000 */
[----:B------:R-:W-:Y:S01]  /*14c0*/  ISETP.NE.AND P0, PT, R20, RZ, PT ;  /* 0x000000ff1400720c */ /* 0x000fe20003f05270 */
[----:B------:R-:W-:Y:S01]  /*14d0*/  IMAD.U32 R71, RZ, RZ, UR6 ;  /* 0x00000006ff477e24 */ /* 0x000fe2000f8e00ff */
[----:B------:R-:W-:Y:S01]  /*14e0*/  SHF.L.U32 R0, R19, 0x1f, RZ ;  /* 0x0000001f13007819 */ /* 0x000fe200000006ff */
[----:B------:R-:W-:Y:S01]  /*14f0*/  IMAD.SHL.U32 R41, R41, 0x80, RZ ;  /* 0x0000008029297824 */ /* 0x000fe200078e00ff */
[----:B------:R-:W-:Y:S01]  /*1500*/  MOV R4, UR5 ;  /* 0x0000000500047c02 */ /* 0x000fe20008000f00 */
[----:B------:R-:W-:-:S04]  /*1510*/  IMAD.MOV.U32 R16, RZ, RZ, RZ ;  /* 0x000000ffff107224 */ /* 0x000fc800078e00ff */
[----:B------:R-:W-:-:S06]  /*1520*/  USHF.L.U32 UR4, UR4, 0x6, URZ ;  /* 0x0000000604047899 */ /* 0x000fcc00080006ff */
[----:B------:R-:W-:Y:S01]  /*1530*/  MOV R24, UR4 ;  /* 0x0000000400187c02 */ /* 0x000fe20008000f00 */
[----:B------:R-:W-:Y:S02]  /*1540*/  UMOV UR4, URZ ;  /* 0x000000ff00047c82 */ /* 0x000fe40008000000 */
[----:B------:R-:W-:Y:S01]  /*1550*/  IMAD.U32 R70, RZ, RZ, UR4 ;  /* 0x00000004ff467e24 */ /* 0x000fe2000f8e00ff */
[----:B----4-:R-:W-:-:S05]  /*1560*/  LEA R10, R10, R3, 0x18 ;  /* 0x000000030a0a7211 */ /* 0x010fca00078ec0ff */
[----:B------:R-:W-:-:S04]  /*1570*/  IMAD R3, R85, 0x8, R10 ;  /* 0x0000000855037824 */ /* 0x000fc800078e020a */
[----:B------:R2:W4:Y:S01]  /*1580*/  SYNCS.PHASECHK.TRANS64.TRYWAIT P4, [R3+URZ+0x20], R0 ;  /* 0x00002000030075a7 */ /* 0x00052200080811ff */
[----:B-1----:R-:W-:Y:S05]  /*1590*/  @!P0 BRA `(.L_x_17) ;  /* 0x0000003400588947 */ /* 0x002fea0003800000 */
[----:B--2---:R-:W2:Y:S01]  /*15a0*/  LDC.64 R2, c[0x0][0x480] ;  /* 0x00012000ff027b82 */ /* 0x004ea20000000a00 */
[C---:B------:R-:W-:Y:S01]  /*15b0*/  VIADD R40, R41.reuse, 0x8 ;  /* 0x0000000829287836 */ /* 0x040fe20000000000 */
[C---:B-----5:R-:W-:Y:S01]  /*15c0*/  IADD3 R35, PT, PT, R41.reuse, 0x30, RZ ;  /* 0x0000003029237810 */ /* 0x060fe20007ffe0ff */
[C---:B------:R-:W-:Y:S01]  /*15d0*/  VIADD R39, R41.reuse, 0x10 ;  /* 0x0000001029277836 */ /* 0x040fe20000000000 */
[C---:B------:R-:W-:Y:S01]  /*15e0*/  IADD3 R8, PT, PT, R41.reuse, 0x60, RZ ;  /* 0x0000006029087810 */ /* 0x040fe20007ffe0ff */
[C---:B------:R-:W-:Y:S01]  /*15f0*/  VIADD R38, R41.reuse, 0x18 ;  /* 0x0000001829267836 */ /* 0x040fe20000000000 */
[----:B------:R-:W-:Y:S01]  /*1600*/  R2UR UR49, R24 ;  /* 0x00000000183172ca */ /* 0x000fe200000e0000 */
[C---:B------:R-:W-:Y:S01]  /*1610*/  VIADD R37, R41.reuse, 0x20 ;  /* 0x0000002029257836 */ /* 0x040fe20000000000 */
[----:B------:R-:W1:Y:S01]  /*1620*/  LDC.64 R28, c[0x0][0x488] ;  /* 0x00012200ff1c7b82 */ /* 0x000e620000000a00 */
[C---:B------:R-:W-:Y:S02]  /*1630*/  VIADD R36, R41.reuse, 0x28 ;  /* 0x0000002829247836 */ /* 0x040fe40000000000 */
[----:B------:R-:W-:-:S02]  /*1640*/  VIADD R34, R41, 0x38 ;  /* 0x0000003829227836 */ /* 0x000fc40000000000 */
[C---:B------:R-:W-:Y:S02]  /*1650*/  VIADD R33, R41.reuse, 0x40 ;  /* 0x0000004029217836 */ /* 0x040fe40000000000 */
[C---:B------:R-:W-:Y:S02]  /*1660*/  VIADD R32, R41.reuse, 0x48 ;  /* 0x0000004829207836 */ /* 0x040fe40000000000 */
[C---:B------:R-:W-:Y:S02]  /*1670*/  VIADD R30, R41.reuse, 0x50 ;  /* 0x00000050291e7836 */ /* 0x040fe40000000000 */
[C---:B------:R-:W-:Y:S02]  /*1680*/  VIADD R4, R41.reuse, 0x58 ;  /* 0x0000005829047836 */ /* 0x040fe40000000000 */
[C---:B------:R-:W-:Y:S02]  /*1690*/  VIADD R7, R41.reuse, 0x68 ;  /* 0x0000006829077836 */ /* 0x040fe40000000000 */
[C---:B------:R-:W-:Y:S01]  /*16a0*/  VIADD R6, R41.reuse, 0x70 ;  /* 0x0000007029067836 */ /* 0x040fe20000000000 */
[----:B--2---:R-:W-:Y:S01]  /*16b0*/  ISETP.NE.AND P0, PT, R2, 0x1, PT ;  /* 0x000000010200780c */ /* 0x004fe20003f05270 */
[----:B------:R-:W-:-:S02]  /*16c0*/  VIADD R0, R41, 0x78 ;  /* 0x0000007829007836 */ /* 0x000fc40000000000 */
[----:B------:R-:W-:-:S04]  /*16d0*/  IMAD.HI.U32 R65, R40, R3, RZ ;  /* 0x0000000328417227 */ /* 0x000fc800078e00ff */
[----:B------:R-:W-:-:S04]  /*16e0*/  IMAD.HI.U32 R63, R39, R3, RZ ;  /* 0x00000003273f7227 */ /* 0x000fc800078e00ff */
[----:B------:R-:W-:Y:S01]  /*16f0*/  IMAD.HI.U32 R49, R38, R3, RZ ;  /* 0x0000000326317227 */ /* 0x000fe200078e00ff */
[----:B-1----:R-:W-:-:S03]  /*1700*/  SHF.R.U32.HI R48, RZ, R28, R63 ;  /* 0x0000001cff307219 */ /* 0x002fc6000001163f */
[----:B------:R-:W-:Y:S01]  /*1710*/  IMAD.HI.U32 R61, R37, R3, RZ ;  /* 0x00000003253d7227 */ /* 0x000fe200078e00ff */
[----:B------:R-:W-:-:S03]  /*1720*/  SHF.R.U32.HI R49, RZ, R28, R49 ;  /* 0x0000001cff317219 */ /* 0x000fc60000011631 */
[----:B------:R-:W-:Y:S01]  /*1730*/  IMAD.HI.U32 R31, R36, R3, RZ ;  /* 0x00000003241f7227 */ /* 0x000fe200078e00ff */
[-C--:B------:R-:W-:Y:S02]  /*1740*/  SHF.R.U32.HI R46, RZ, R28.reuse, R61 ;  /* 0x0000001cff2e7219 */ /* 0x080fe4000001163d */
[----:B------:R-:W-:Y:S01]  /*1750*/  SEL R54, R38, R49, !P0 ;  /* 0x0000003126367207 */ /* 0x000fe20004000000 */
[-C--:B------:R-:W-:Y:S01]  /*1760*/  IMAD.HI.U32 R59, R35, R3.reuse, RZ ;  /* 0x00000003233b7227 */ /* 0x080fe200078e00ff */
[-C--:B------:R-:W-:Y:S02]  /*1770*/  SHF.R.U32.HI R31, RZ, R28.reuse, R31 ;  /* 0x0000001cff1f7219 */ /* 0x080fe4000001161f */
[----:B------:R-:W-:Y:S01]  /*1780*/  IADD3 R49, PT, PT, -R54, RZ, RZ ;  /* 0x000000ff36317210 */ /* 0x000fe20007ffe1ff */
[----:B------:R-:W-:Y:S01]  /*1790*/  IMAD.HI.U32 R27, R34, R3, RZ ;  /* 0x00000003221b7227 */ /* 0x000fe200078e00ff */
[-C--:B------:R-:W-:Y:S02]  /*17a0*/  SHF.R.U32.HI R42, RZ, R28.reuse, R59 ;  /* 0x0000001cff2a7219 */ /* 0x080fe4000001163b */
[----:B------:R-:W-:Y:S01]  /*17b0*/  SEL R52, R36, R31, !P0 ;  /* 0x0000001f24347207 */ /* 0x000fe20004000000 */
[----:B------:R-:W-:Y:S01]  /*17c0*/  IMAD.HI.U32 R51, R33, R3, RZ ;  /* 0x0000000321337227 */ /* 0x000fe200078e00ff */
[----:B------:R-:W-:-:S03]  /*17d0*/  SHF.R.U32.HI R27, RZ, R28, R27 ;  /* 0x0000001cff1b7219 */ /* 0x000fc6000001161b */
[----:B------:R-:W-:Y:S01]  /*17e0*/  IMAD.HI.U32 R9, R32, R3, RZ ;  /* 0x0000000320097227 */ /* 0x000fe200078e00ff */
[-C--:B------:R-:W-:Y:S02]  /*17f0*/  SHF.R.U32.HI R16, RZ, R28.reuse, R51 ;  /* 0x0000001cff107219 */ /* 0x080fe40000011633 */
[----:B------:R-:W-:Y:S01]  /*1800*/  SEL R50, R34, R27, !P0 ;  /* 0x0000001b22327207 */ /* 0x000fe20004000000 */
[----:B------:R-:W-:Y:S01]  /*1810*/  IMAD.HI.U32 R47, R30, R3, RZ ;  /* 0x000000031e2f7227 */ /* 0x000fe200078e00ff */
[----:B------:R-:W-:-:S03]  /*1820*/  SHF.R.U32.HI R9, RZ, R28, R9 ;  /* 0x0000001cff097219 */ /* 0x000fc60000011609 */
        /* <DEDUP_REMOVED lines=8> */
[----:B------:R-:W-:Y:S02]  /*18b0*/  SHF.R.U32.HI R44, RZ, R28, R57 ;  /* 0x0000001cff2c7219 */ /* 0x000fe40000011639 */
[----:B------:R-:W-:Y:S01]  /*18c0*/  SEL R45, R8, R45, !P0 ;  /* 0x0000002d082d7207 */ /* 0x000fe20004000000 */
[----:B------:R-:W-:Y:S01]  /*18d0*/  IMAD.HI.U32 R53, R41, R3, RZ ;  /* 0x0000000329357227 */ /* 0x000fe200078e00ff */
[----:B------:R-:W-:-:S03]  /*18e0*/  SEL R44, R7, R44, !P0 ;  /* 0x0000002c072c7207 */ /* 0x000fc60004000000 */
[----:B------:R-:W-:Y:S01]  /*18f0*/  IMAD.HI.U32 R43, R0, R3, RZ ;  /* 0x00000003002b7227 */ /* 0x000fe200078e00ff */
[-C--:B------:R-:W-:Y:S02]  /*1900*/  SHF.R.U32.HI R3, RZ, R28.reuse, R65 ;  /* 0x0000001cff037219 */ /* 0x080fe40000011641 */
[-C--:B------:R-:W-:Y:S01]  /*1910*/  SHF.R.U32.HI R14, RZ, R28.reuse, R53 ;  /* 0x0000001cff0e7219 */ /* 0x080fe20000011635 */
[----:B------:R-:W-:Y:S01]  /*1920*/  IMAD.MOV R31, RZ, RZ, -R52 ;  /* 0x000000ffff1f7224 */ /* 0x000fe200078e0a34 */
[----:B------:R-:W-:Y:S01]  /*1930*/  SEL R56, R40, R3, !P0 ;  /* 0x0000000328387207 */ /* 0x000fe20004000000 */
[C---:B------:R-:W-:Y:S01]  /*1940*/  IMAD R38, R2.reuse, R49, R38 ;  /* 0x0000003102267224 */ /* 0x040fe200078e0226 */
[----:B------:R-:W-:Y:S01]  /*1950*/  SHF.R.U32.HI R3, RZ, R28, R55 ;  /* 0x0000001cff037219 */ /* 0x000fe20000011637 */
[C---:B------:R-:W-:Y:S01]  /*1960*/  IMAD R36, R2.reuse, R31, R36 ;  /* 0x0000001f02247224 */ /* 0x040fe200078e0224 */
[----:B------:R-:W-:Y:S01]  /*1970*/  SEL R55, R39, R48, !P0 ;  /* 0x0000003027377207 */ /* 0x000fe20004000000 */
[----:B------:R-:W-:Y:S01]  /*1980*/  IMAD.MOV R51, RZ, RZ, -R56 ;  /* 0x000000ffff337224 */ /* 0x000fe200078e0a38 */
[----:B------:R-:W-:Y:S01]  /*1990*/  SEL R53, R37, R46, !P0 ;  /* 0x0000002e25357207 */ /* 0x000fe20004000000 */
[----:B------:R-:W-:Y:S01]  /*19a0*/  IMAD.MOV R31, RZ, RZ, -R50 ;  /* 0x000000ffff1f7224 */ /* 0x000fe200078e0a32 */
[----:B------:R-:W-:Y:S01]  /*19b0*/  SHF.R.U32.HI R43, RZ, R28, R43 ;  /* 0x0000001cff2b7219 */ /* 0x000fe2000001162b */
[----:B------:R-:W-:Y:S01]  /*19c0*/  IMAD.MOV R46, RZ, RZ, -R55 ;  /* 0x000000ffff2e7224 */ /* 0x000fe200078e0a37 */
[----:B------:R-:W-:Y:S01]  /*19d0*/  SEL R49, R33, R16, !P0 ;  /* 0x0000001021317207 */ /* 0x000fe20004000000 */
[C---:B------:R-:W-:Y:S01]  /*19e0*/  IMAD R40, R2.reuse, R51, R40 ;  /* 0x0000003302287224 */ /* 0x040fe200078e0228 */
[----:B------:R-:W-:Y:S01]  /*19f0*/  SEL R51, R35, R42, !P0 ;  /* 0x0000002a23337207 */ /* 0x000fe20004000000 */
[----:B------:R-:W-:Y:S01]  /*1a00*/  IMAD R39, R2, R46, R39 ;  /* 0x0000002e02277224 */ /* 0x000fe200078e0227 */
[----:B------:R-:W-:Y:S01]  /*1a10*/  SEL R46, R4, R5, !P0 ;  /* 0x00000005042e7207 */ /* 0x000fe20004000000 */
[----:B------:R-:W-:Y:S01]  /*1a20*/  IMAD.MOV R16, RZ, RZ, -R49 ;  /* 0x000000ffff107224 */ /* 0x000fe200078e0a31 */
[----:B------:R-:W-:Y:S01]  /*1a30*/  SEL R48, R32, R9, !P0 ;  /* 0x0000000920307207 */ /* 0x000fe20004000000 */
[----:B------:R-:W-:Y:S01]  /*1a40*/  IMAD.MOV R28, RZ, RZ, -R51 ;  /* 0x000000ffff1c7224 */ /* 0x000fe200078e0a33 */
[----:B------:R-:W-:Y:S01]  /*1a50*/  SEL R3, R6, R3, !P0 ;  /* 0x0000000306037207 */ /* 0x000fe20004000000 */
[----:B------:R-:W-:Y:S01]  /*1a60*/  IMAD.MOV R5, RZ, RZ, -R46 ;  /* 0x000000ffff057224 */ /* 0x000fe200078e0a2e */
[----:B------:R-:W-:Y:S01]  /*1a70*/  IADD3 R27, PT, PT, -R48, RZ, RZ ;  /* 0x000000ff301b7210 */ /* 0x000fe20007ffe1ff */
[C---:B------:R-:W-:Y:S01]  /*1a80*/  IMAD R35, R2.reuse, R28, R35 ;  /* 0x0000001c02237224 */ /* 0x040fe200078e0223 */
[----:B------:R-:W-:Y:S01]  /*1a90*/  SEL R57, R41, R14, !P0 ;  /* 0x0000000e29397207 */ /* 0x000fe20004000000 */
[----:B------:R-:W-:Y:S01]  /*1aa0*/  IMAD R28, R2, R5, R4 ;  /* 0x00000005021c7224 */ /* 0x000fe200078e0204 */
[----:B------:R-:W-:Y:S01]  /*1ab0*/  SEL R43, R0, R43, !P0 ;  /* 0x0000002b002b7207 */ /* 0x000fe20004000000 */
[----:B------:R-:W1:Y:S01]  /*1ac0*/  LDC.64 R4, c[0x0][0x490] ;  /* 0x00012400ff047b82 */ /* 0x000e620000000a00 */
[C---:B------:R-:W-:Y:S01]  /*1ad0*/  IMAD R34, R2.reuse, R31, R34 ;  /* 0x0000001f02227224 */ /* 0x040fe200078e0222 */
[----:B------:R-:W-:Y:S01]  /*1ae0*/  ISETP.NE.AND P0, PT, R29, 0x1, PT ;  /* 0x000000011d00780c */ /* 0x000fe20003f05270 */
[----:B------:R-:W-:Y:S01]  /*1af0*/  IMAD R33, R2, R16, R33 ;  /* 0x0000001002217224 */ /* 0x000fe200078e0221 */
[----:B------:R-:W-:Y:S01]  /*1b00*/  R2UR UR41, R40 ;  /* 0x00000000282972ca */ /* 0x000fe200000e0000 */
[----:B------:R-:W-:Y:S01]  /*1b10*/  IMAD R32, R2, R27, R32 ;  /* 0x0000001b02207224 */ /* 0x000fe200078e0220 */
[----:B------:R-:W-:Y:S01]  /*1b20*/  R2UR UR29, R34 ;  /* 0x00000000221d72ca */ /* 0x000fe200000e0000 */
[----:B------:R-:W-:Y:S01]  /*1b30*/  IMAD.MOV R42, RZ, RZ, -R53 ;  /* 0x000000ffff2a7224 */ /* 0x000fe200078e0a35 */
        /* <DEDUP_REMOVED lines=9> */
[C---:B------:R-:W-:Y:S01]  /*1bd0*/  IMAD R37, R2.reuse, R42, R37 ;  /* 0x0000002a02257224 */ /* 0x040fe200078e0225 */
[----:B------:R-:W-:Y:S01]  /*1be0*/  R2UR UR31, R35 ;  /* 0x00000000231f72ca */ /* 0x000fe200000e0000 */
[C---:B------:R-:W-:Y:S01]  /*1bf0*/  IMAD R30, R2.reuse, R9, R30 ;  /* 0x00000009021e7224 */ /* 0x040fe200078e021e */
[----:B------:R-:W-:Y:S01]  /*1c00*/  IADD3 R9, PT, PT, -R43, RZ, RZ ;  /* 0x000000ff2b097210 */ /* 0x000fe20007ffe1ff */
[----:B------:R-:W-:Y:S01]  /*1c10*/  IMAD.MOV R31, RZ, RZ, -R45 ;  /* 0x000000ffff1f7224 */ /* 0x000fe200078e0a2d */
[----:B------:R-:W-:Y:S01]  /*1c20*/  R2UR UR26, R37 ;  /* 0x00000000251a72ca */ /* 0x000fe200000e0000 */
[----:B------:R-:W-:Y:S01]  /*1c30*/  IMAD R27, R2, R27, R6 ;  /* 0x0000001b021b7224 */ /* 0x000fe200078e0206 */
[----:B------:R-:W-:Y:S01]  /*1c40*/  R2UR UR67, R30 ;  /* 0x000000001e4372ca */ /* 0x000fe200000e0000 */
[----:B-1----:R-:W-:Y:S01]  /*1c50*/  IMAD.HI.U32 R60, R56, R4, RZ ;  /* 0x00000004383c7227 */ /* 0x002fe200078e00ff */
[----:B------:R-:W-:-:S02]  /*1c60*/  R2UR UR40, R39 ;  /* 0x00000000272872ca */ /* 0x000fc400000e0000 */
[----:B------:R-:W-:Y:S01]  /*1c70*/  R2UR UR35, R27 ;  /* 0x000000001b2372ca */ /* 0x000fe200000e0000 */
[----:B------:R-:W-:Y:S01]  /*1c80*/  IMAD.HI.U32 R34, R57, R4, RZ ;  /* 0x0000000439227227 */ /* 0x000fe200078e00ff */
[-C--:B------:R-:W-:Y:S01]  /*1c90*/  SHF.R.U32.HI R33, RZ, R5.reuse, R60 ;  /* 0x00000005ff217219 */ /* 0x080fe2000001163c */
[----:B------:R-:W1:Y:S02]  /*1ca0*/  LDC R39, c[0x0][0x4ec] ;  /* 0x00013b00ff277b82 */ /* 0x000e640000000800 */
[C---:B------:R-:W-:Y:S01]  /*1cb0*/  IMAD R14, R2.reuse, R14, R7 ;  /* 0x0000000e020e7224 */ /* 0x040fe200078e0207 */
[----:B------:R-:W-:Y:S01]  /*1cc0*/  SHF.R.U32.HI R34, RZ, R5, R34 ;  /* 0x00000005ff227219 */ /* 0x000fe20000011622 */
[----:B------:R-:W-:Y:S01]  /*1cd0*/  IMAD R16, R2, R16, R41 ;  /* 0x0000001002107224 */ /* 0x000fe200078e0229 */
[----:B------:R-:W-:Y:S01]  /*1ce0*/  SEL R33, R56, R33, !P0 ;  /* 0x0000002138217207 */ /* 0x000fe20004000000 */
[----:B------:R-:W-:Y:S01]  /*1cf0*/  IMAD.HI.U32 R42, R52, R4, RZ ;  /* 0x00000004342a7227 */ /* 0x000fe200078e00ff */
[----:B------:R-:W-:-:S02]  /*1d00*/  R2UR UR43, R14 ;  /* 0x000000000e2b72ca */ /* 0x000fc400000e0000 */
[----:B------:R-:W-:Y:S01]  /*1d10*/  R2UR UR42, R16 ;  /* 0x00000000102a72ca */ /* 0x000fe200000e0000 */
[----:B------:R-:W-:Y:S01]  /*1d20*/  IMAD.HI.U32 R58, R54, R4, RZ ;  /* 0x00000004363a7227 */ /* 0x000fe200078e00ff */
[-C--:B------:R-:W-:Y:S02]  /*1d30*/  SHF.R.U32.HI R27, RZ, R5.reuse, R42 ;  /* 0x00000005ff1b7219 */ /* 0x080fe4000001162a */
[----:B------:R-:W-:Y:S01]  /*1d40*/  SEL R34, R57, R34, !P0 ;  /* 0x0000002239227207 */ /* 0x000fe20004000000 */
[-C--:B------:R-:W-:Y:S01]  /*1d50*/  IMAD.HI.U32 R32, R45, R4.reuse, RZ ;  /* 0x000000042d207227 */ /* 0x080fe200078e00ff */
[----:B------:R-:W-:Y:S02]  /*1d60*/  SHF.R.U32.HI R35, RZ, R5, R58 ;  /* 0x00000005ff237219 */ /* 0x000fe4000001163a */
[----:B------:R-:W-:Y:S01]  /*1d70*/  SEL R27, R52, R27, !P0 ;  /* 0x0000001b341b7207 */ /* 0x000fe20004000000 */
[----:B------:R-:W-:Y:S01]  /*1d80*/  IMAD R31, R2, R31, R8 ;  /* 0x0000001f021f7224 */ /* 0x000fe200078e0208 */
[----:B------:R-:W-:Y:S01]  /*1d90*/  SEL R35, R54, R35, !P0 ;  /* 0x0000002336237207 */ /* 0x000fe20004000000 */
[----:B------:R-:W-:Y:S01]  /*1da0*/  IMAD.HI.U32 R28, R53, R4, RZ ;  /* 0x00000004351c7227 */ /* 0x000fe200078e00ff */
[----:B------:R-:W-:-:S02]  /*1db0*/  R2UR UR47, R34 ;  /* 0x00000000222f72ca */ /* 0x000fc400000e0000 */
[----:B------:R-:W-:Y:S01]  /*1dc0*/  R2UR UR51, R31 ;  /* 0x000000001f3372ca */ /* 0x000fe200000e0000 */
[-C--:B------:R-:W-:Y:S01]  /*1dd0*/  IMAD.HI.U32 R40, R50, R4.reuse, RZ ;  /* 0x0000000432287227 */ /* 0x080fe200078e00ff */
[----:B------:R-:W-:Y:S02]  /*1de0*/  SHF.R.U32.HI R28, RZ, R5, R28 ;  /* 0x00000005ff1c7219 */ /* 0x000fe4000001161c */
[----:B------:R-:W-:Y:S01]  /*1df0*/  R2UR UR48, R35 ;  /* 0x00000000233072ca */ /* 0x000fe200000e0000 */
[----:B------:R-:W-:Y:S01]  /*1e00*/  IMAD R9, R2, R9, R0 ;  /* 0x0000000902097224 */ /* 0x000fe200078e0200 */
[-C--:B------:R-:W-:Y:S01]  /*1e10*/  SHF.R.U32.HI R31, RZ, R5.reuse, R40 ;  /* 0x00000005ff1f7219 */ /* 0x080fe20000011628 */
[----:B------:R-:W-:Y:S01]  /*1e20*/  IMAD.HI.U32 R30, R55, R4, RZ ;  /* 0x00000004371e7227 */ /* 0x000fe200078e00ff */
[----:B------:R-:W-:Y:S02]  /*1e30*/  SEL R28, R53, R28, !P0 ;  /* 0x0000001c351c7207 */ /* 0x000fe40004000000 */
[----:B------:R-:W-:Y:S01]  /*1e40*/  R2UR UR27, R9 ;  /* 0x00000000091b72ca */ /* 0x000fe200000e0000 */
[----:B------:R-:W-:Y:S01]  /*1e50*/  IMAD.HI.U32 R16, R51, R4, RZ ;  /* 0x0000000433107227 */ /* 0x000fe200078e00ff */
[----:B------:R-:W-:-:S02]  /*1e60*/  SHF.R.U32.HI R30, RZ, R5, R30 ;  /* 0x00000005ff1e7219 */ /* 0x000fc4000001161e */
[----:B------:R-:W-:Y:S01]  /*1e70*/  R2UR UR45, R33 ;  /* 0x00000000212d72ca */ /* 0x000fe200000e0000 */
[----:B------:R-:W-:Y:S01]  /*1e80*/  IMAD.HI.U32 R6, R49, R4, RZ ;  /* 0x0000000431067227 */ /* 0x000fe200078e00ff */
[----:B------:R-:W-:Y:S02]  /*1e90*/  SEL R30, R55, R30, !P0 ;  /* 0x0000001e371e7207 */ /* 0x000fe40004000000 */
[-C--:B------:R-:W-:Y:S01]  /*1ea0*/  SHF.R.U32.HI R16, RZ, R5.reuse, R16 ;  /* 0x00000005ff107219 */ /* 0x080fe20000011610 */
[----:B------:R-:W-:Y:S01]  /*1eb0*/  IMAD.HI.U32 R38, R48, R4, RZ ;  /* 0x0000000430267227 */ /* 0x000fe200078e00ff */
[-C--:B------:R-:W-:Y:S02]  /*1ec0*/  SHF.R.U32.HI R6, RZ, R5.reuse, R6 ;  /* 0x00000005ff067219 */ /* 0x080fe40000011606 */
[----:B------:R-:W-:Y:S01]  /*1ed0*/  SEL R16, R51, R16, !P0 ;  /* 0x0000001033107207 */ /* 0x000fe20004000000 */
[----:B------:R-:W-:Y:S01]  /*1ee0*/  IMAD.HI.U32 R14, R47, R4, RZ ;  /* 0x000000042f0e7227 */ /* 0x000fe200078e00ff */
[----:B------:R-:W-:-:S02]  /*1ef0*/  SHF.R.U32.HI R37, RZ, R5, R38 ;  /* 0x00000005ff257219 */ /* 0x000fc40000011626 */
[----:B-1----:R-:W-:Y:S01]  /*1f00*/  R2UR UR16, R39 ;  /* 0x00000000271072ca */ /* 0x002fe200000e0000 */
[-C--:B------:R-:W-:Y:S01]  /*1f10*/  IMAD.HI.U32 R36, R46, R4.reuse, RZ ;  /* 0x000000042e247227 */ /* 0x080fe200078e00ff */
[-C--:B------:R-:W-:Y:S02]  /*1f20*/  SHF.R.U32.HI R14, RZ, R5.reuse, R14 ;  /* 0x00000005ff0e7219 */ /* 0x080fe4000001160e */
[----:B------:R-:W-:Y:S01]  /*1f30*/  R2UR UR30, R30 ;  /* 0x000000001e1e72ca */ /* 0x000fe200000e0000 */
[----:B------:R-:W-:Y:S01]  /*1f40*/  IMAD.HI.U32 R8, R44, R4, RZ ;  /* 0x000000042c087227 */ /* 0x000fe200078e00ff */
[-C--:B------:R-:W-:Y:S02]  /*1f50*/  SHF.R.U32.HI R9, RZ, R5.reuse, R36 ;  /* 0x00000005ff097219 */ /* 0x080fe40000011624 */
[----:B------:R-:W-:Y:S01]  /*1f60*/  SEL R14, R47, R14, !P0 ;  /* 0x0000000e2f0e7207 */ /* 0x000fe20004000000 */
[----:B------:R-:W-:Y:S01]  /*1f70*/  IMAD.HI.U32 R0, R3, R4, RZ ;  /* 0x0000000403007227 */ /* 0x000fe200078e00ff */
[----:B------:R-:W-:-:S03]  /*1f80*/  SHF.R.U32.HI R7, RZ, R5, R8 ;  /* 0x00000005ff077219 */ /* 0x000fc60000011608 */
[----:B------:R-:W-:Y:S01]  /*1f90*/  IMAD.HI.U32 R2, R43, R4, RZ ;  /* 0x000000042b027227 */ /* 0x000fe200078e00ff */
[-C--:B------:R-:W-:Y:S02]  /*1fa0*/  SHF.R.U32.HI R4, RZ, R5.reuse, R32 ;  /* 0x00000005ff047219 */ /* 0x080fe40000011620 */
[-C--:B------:R-:W-:Y:S01]  /*1fb0*/  SHF.R.U32.HI R0, RZ, R5.reuse, R0 ;  /* 0x00000005ff007219 */ /* 0x080fe20000011600 */
[----:B------:R-:W-:Y:S01]  /*1fc0*/  IMAD.MOV R32, RZ, RZ, -R33 ;  /* 0x000000ffff207224 */ /* 0x000fe200078e0a21 */
[----:B------:R-:W-:Y:S01]  /*1fd0*/  SHF.R.U32.HI R2, RZ, R5, R2 ;  /* 0x00000005ff027219 */ /* 0x000fe20000011602 */
[----:B------:R-:W-:Y:S01]  /*1fe0*/  IMAD.MOV R36, RZ, RZ, -R34 ;  /* 0x000000ffff247224 */ /* 0x000fe200078e0a22 */
[----:B------:R-:W-:Y:S01]  /*1ff0*/  SEL R42, R44, R7, !P0 ;  /* 0x000000072c2a7207 */ /* 0x000fe20004000000 */
[----:B------:R-:W-:Y:S01]  /*2000*/  IMAD R56, R29, R32, R56 ;  /* 0x000000201d387224 */ /* 0x000fe200078e0238 */
[----:B------:R-:W-:Y:S01]  /*2010*/  SEL R32, R50, R31, !P0 ;  /* 0x0000001f32207207 */ /* 0x000fe20004000000 */
[----:B------:R-:W-:Y:S01]  /*2020*/  IMAD.MOV R31, RZ, RZ, -R27 ;  /* 0x000000ffff1f7224 */ /* 0x000fe200078e0a1b */
[----:B------:R-:W-:Y:S01]  /*2030*/  SEL R0, R3, R0, !P0 ;  /* 0x0000000003007207 */ /* 0x000fe20004000000 */
[----:B------:R-:W-:Y:S01]  /*2040*/  IMAD R57, R29, R36, R57 ;  /* 0x000000241d397224 */ /* 0x000fe200078e0239 */
[----:B------:R-:W-:Y:S01]  /*2050*/  IADD3 R36, PT, PT, -R28, RZ, RZ ;  /* 0x000000ff1c247210 */ /* 0x000fe20007ffe1ff */
[----:B------:R-:W-:Y:S01]  /*2060*/  IMAD.MOV R38, RZ, RZ, -R35 ;  /* 0x000000ffff267224 */ /* 0x000fe200078e0a23 */
[----:B------:R-:W-:Y:S01]  /*2070*/  SEL R4, R45, R4, !P0 ;  /* 0x000000042d047207 */ /* 0x000fe20004000000 */
[----:B------:R-:W-:Y:S01]  /*2080*/  IMAD R52, R29, R31, R52 ;  /* 0x0000001f1d347224 */ /* 0x000fe200078e0234 */
[----:B------:R-:W-:Y:S01]  /*2090*/  SEL R31, R49, R6, !P0 ;  /* 0x00000006311f7207 */ /* 0x000fe20004000000 */
[----:B------:R-:W-:Y:S01]  /*20a0*/  IMAD.MOV R8, RZ, RZ, -R30 ;  /* 0x000000ffff087224 */ /* 0x000fe200078e0a1e */
[----:B------:R-:W-:Y:S01]  /*20b0*/  R2UR UR14, R56 ;  /* 0x00000000380e72ca */ /* 0x000fe200000e0000 */
[----:B------:R-:W-:Y:S01]  /*20c0*/  IMAD.MOV R5, RZ, RZ, -R32 ;  /* 0x000000ffff057224 */ /* 0x000fe200078e0a20 */
[----:B------:R-:W-:Y:S01]  /*20d0*/  R2UR UR9, R52 ;  /* 0x00000000340972ca */ /* 0x000fe200000e0000 */
[C---:B------:R-:W-:Y:S01]  /*20e0*/  IMAD R54, R29.reuse, R38, R54 ;  /* 0x000000261d367224 */ /* 0x040fe200078e0236 */
[----:B------:R-:W-:Y:S01]  /*20f0*/  SEL R38, R48, R37, !P0 ;  /* 0x0000002530267207 */ /* 0x000fe20004000000 */
[----:B------:R-:W-:Y:S01]  /*2100*/  IMAD R53, R29, R36, R53 ;  /* 0x000000241d357224 */ /* 0x000fe200078e0235 */
[----:B------:R-:W-:Y:S01]  /*2110*/  SEL R37, R43, R2, !P0 ;  /* 0x000000022b257207 */ /* 0x000fe20004000000 */
[C---:B------:R-:W-:Y:S01]  /*2120*/  IMAD R55, R29.reuse, R8, R55 ;  /* 0x000000081d377224 */ /* 0x040fe200078e0237 */
[----:B------:R-:W-:Y:S01]  /*2130*/  IADD3 R36, PT, PT, -R14, RZ, RZ ;  /* 0x000000ff0e247210 */ /* 0x000fe20007ffe1ff */
[----:B------:R-:W-:Y:S01]  /*2140*/  IMAD R50, R29, R5, R50 ;  /* 0x000000051d327224 */ /* 0x000fe200078e0232 */
[----:B------:R-:W-:Y:S01]  /*2150*/  SEL R5, R46, R9, !P0 ;  /* 0x000000092e057207 */ /* 0x000fe20004000000 */
        /* <DEDUP_REMOVED lines=8> */
[----:B------:R-:W-:Y:S01]  /*21e0*/  IMAD R51, R29, R8, R51 ;  /* 0x000000081d337224 */ /* 0x000fe200078e0233 */
[----:B------:R-:W-:Y:S01]  /*21f0*/  R2UR UR11, R53 ;  /* 0x00000000350b72ca */ /* 0x000fe200000e0000 */
[----:B------:R-:W-:-:S02]  /*2200*/  IMAD R49, R29, R6, R49 ;  /* 0x000000061d317224 */ /* 0x000fc400078e0231 */
[----:B------:R-:W-:Y:S01]  /*2210*/  IMAD R47, R29, R36, R47 ;  /* 0x000000241d2f7224 */ /* 0x000fe200078e022f */
[----:B------:R-:W-:Y:S01]  /*2220*/  R2UR UR8, R51 ;  /* 0x00000000330872ca */ /* 0x000fe200000e0000 */
[----:B------:R-:W-:Y:S01]  /*2230*/  IMAD R44, R29, R2, R44 ;  /* 0x000000021d2c7224 */ /* 0x000fe200078e022c */
[----:B------:R-:W-:Y:S01]  /*2240*/  R2UR UR6, R49 ;  /* 0x00000000310672ca */ /* 0x000fe200000e0000 */
[----:B------:R-:W-:Y:S01]  /*2250*/  IMAD R40, R29, R40, R3 ;  /* 0x000000281d287224 */ /* 0x000fe200078e0203 */
[----:B------:R-:W-:Y:S01]  /*2260*/  R2UR UR68, R47 ;  /* 0x000000002f4472ca */ /* 0x000fe200000e0000 */
[----:B------:R-:W-:Y:S01]  /*2270*/  IMAD.MOV R9, RZ, RZ, -R38 ;  /* 0x000000ffff097224 */ /* 0x000fe200078e0a26 */
[----:B------:R-:W1:Y:S01]  /*2280*/  LDC.64 R2, c[0x0][0x498] ;  /* 0x00012600ff027b82 */ /* 0x000e620000000a00 */
[----:B------:R-:W-:Y:S01]  /*2290*/  IMAD.MOV R8, RZ, RZ, -R5 ;  /* 0x000000ffff087224 */ /* 0x000fe200078e0a05 */
[----:B------:R-:W-:Y:S01]  /*22a0*/  R2UR UR44, R44 ;  /* 0x000000002c2c72ca */ /* 0x000fe200000e0000 */
[----:B------:R-:W-:Y:S01]  /*22b0*/  IMAD.MOV R6, RZ, RZ, -R4 ;  /* 0x000000ffff067224 */ /* 0x000fe200078e0a04 */
[----:B------:R-:W-:Y:S01]  /*22c0*/  R2UR UR36, R40 ;  /* 0x00000000282472ca */ /* 0x000fe200000e0000 */
[----:B------:R-:W-:-:S02]  /*22d0*/  IMAD.MOV R36, RZ, RZ, -R37 ;  /* 0x000000ffff247224 */ /* 0x000fc400078e0a25 */
[C---:B------:R-:W-:Y:S02]  /*22e0*/  IMAD R48, R29.reuse, R9, R48 ;  /* 0x000000091d307224 */ /* 0x040fe400078e0230 */
[C---:B------:R-:W-:Y:S02]  /*22f0*/  IMAD R46, R29.reuse, R8, R46 ;  /* 0x000000081d2e7224 */ /* 0x040fe400078e022e */
[C---:B------:R-:W-:Y:S01]  /*2300*/  IMAD R45, R29.reuse, R6, R45 ;  /* 0x000000061d2d7224 */ /* 0x040fe200078e022d */
[----:B------:R-:W-:Y:S01]  /*2310*/  R2UR UR5, R48 ;  /* 0x00000000300572ca */ /* 0x000fe200000e0000 */
[----:B------:R-:W-:Y:S01]  /*2320*/  IMAD R36, R29, R36, R43 ;  /* 0x000000241d247224 */ /* 0x000fe200078e022b */
[----:B------:R-:W-:Y:S01]  /*2330*/  R2UR UR60, R46 ;  /* 0x000000002e3c72ca */ /* 0x000fe200000e0000 */
[----:B------:R-:W2:Y:S01]  /*2340*/  LDC R29, c[0x0][0x4a0] ;  /* 0x00012800ff1d7b82 */ /* 0x000ea20000000800 */
[----:B------:R-:W-:Y:S02]  /*2350*/  R2UR UR52, R45 ;  /* 0x000000002d3472ca */ /* 0x000fe400000e0000 */
[----:B------:R-:W-:-:S05]  /*2360*/  R2UR UR28, R36 ;  /* 0x00000000241c72ca */ /* 0x000fca00000e0000 */
[----:B------:R-:W3:Y:S01]  /*2370*/  LDC.64 R8, c[0x0][0x4c0] ;  /* 0x00013000ff087b82 */ /* 0x000ee20000000a00 */
[----:B-1----:R-:W-:Y:S01]  /*2380*/  IMAD.HI.U32 R66, R34, R3, RZ ;  /* 0x0000000322427227 */ /* 0x002fe200078e00ff */
[----:B------:R-:W-:-:S03]  /*2390*/  ISETP.NE.AND P0, PT, R2, 0x1, PT ;  /* 0x000000010200780c */ /* 0x000fc60003f05270 */
[----:B------:R-:W-:-:S03]  /*23a0*/  IMAD.HI.U32 R46, R35, R3, RZ ;  /* 0x00000003232e7227 */ /* 0x000fc600078e00ff */
[----:B------:R-:W1:Y:S01]  /*23b0*/  LDC.64 R6, c[0x0][0x4f0] ;  /* 0x00013c00ff067b82 */ /* 0x000e620000000a00 */
[----:B------:R-:W-:-:S04]  /*23c0*/  IMAD.HI.U32 R48, R33, R3, RZ ;  /* 0x0000000321307227 */ /* 0x000fc800078e00ff */
[----:B------:R-:W-:Y:S02]  /*23d0*/  IMAD.HI.U32 R62, R28, R3, RZ ;  /* 0x000000031c3e7227 */ /* 0x000fe400078e00ff */
[----:B------:R-:W-:Y:S01]  /*23e0*/  VOTEU.ANY UP0, P0 ;  /* 0x0000000000ff7886 */ /* 0x000fe20000000100 */
[----:B--2---:R-:W-:Y:S01]  /*23f0*/  SHF.R.U32.HI R49, RZ, R29, R66 ;  /* 0x0000001dff317219 */ /* 0x004fe20000011642 */
[----:B------:R-:W-:Y:S01]  /*2400*/  IMAD.HI.U32 R60, R16, R3, RZ ;  /* 0x00000003103c7227 */ /* 0x000fe200078e00ff */
[----:B------:R-:W-:Y:S02]  /*2410*/  SHF.R.U32.HI R46, RZ, R29, R46 ;  /* 0x0000001dff2e7219 */ /* 0x000fe4000001162e */
[----:B------:R-:W-:Y:S01]  /*2420*/  R2UR UR46, R49 ;  /* 0x00000000312e72ca */ /* 0x000fe200000e0000 */
[----:B------:R-:W-:Y:S01]  /*2430*/  IMAD.HI.U32 R44, R27, R3, RZ ;  /* 0x000000031b2c7227 */ /* 0x000fe200078e00ff */
[----:B------:R-:W-:Y:S02]  /*2440*/  SHF.R.U32.HI R48, RZ, R29, R48 ;  /* 0x0000001dff307219 */ /* 0x000fe40000011630 */
[----:B------:R-:W-:Y:S01]  /*2450*/  R2UR UR37, R46 ;  /* 0x000000002e2572ca */ /* 0x000fe200000e0000 */
[----:B------:R-:W-:Y:S01]  /*2460*/  IMAD.HI.U32 R40, R32, R3, RZ ;  /* 0x0000000320287227 */ /* 0x000fe200078e00ff */
[----:B------:R-:W-:-:S02]  /*2470*/  R2UR UR38, R48 ;  /* 0x00000000302672ca */ /* 0x000fc400000e0000 */
[----:B------:R-:W-:Y:S01]  /*2480*/  SHF.R.U32.HI R45, RZ, R29, R62 ;  /* 0x0000001dff2d7219 */ /* 0x000fe2000001163e */
[----:B------:R-:W-:Y:S01]  /*2490*/  IMAD.HI.U32 R64, R30, R3, RZ ;  /* 0x000000031e407227 */ /* 0x000fe200078e00ff */
[----:B------:R-:W-:Y:S02]  /*24a0*/  SHF.R.U32.HI R43, RZ, R29, R60 ;  /* 0x0000001dff2b7219 */ /* 0x000fe4000001163c */
[----:B------:R-:W-:Y:S01]  /*24b0*/  R2UR UR34, R45 ;  /* 0x000000002d2272ca */ /* 0x000fe200000e0000 */
[----:B------:R-:W-:Y:S01]  /*24c0*/  USEL UR55, UR47, UR46, !UP0 ;  /* 0x0000002e2f377287 */ /* 0x000fe2000c000000 */
[----:B------:R-:W-:Y:S01]  /*24d0*/  R2UR UR47, R28 ;  /* 0x000000001c2f72ca */ /* 0x000fe200000e0000 */
[----:B------:R-:W-:Y:S01]  /*24e0*/  IMAD.HI.U32 R56, R14, R3, RZ ;  /* 0x000000030e387227 */ /* 0x000fe200078e00ff */
[----:B------:R-:W-:Y:S01]  /*24f0*/  SHF.R.U32.HI R44, RZ, R29, R44 ;  /* 0x0000001dff2c7219 */ /* 0x000fe2000001162c */
[----:B------:R-:W-:Y:S01]  /*2500*/  USEL UR48, UR48, UR37, !UP0 ;  /* 0x0000002530307287 */ /* 0x000fe2000c000000 */
[----:B------:R-:W-:Y:S01]  /*2510*/  R2UR UR21, R43 ;  /* 0x000000002b1572ca */ /* 0x000fe200000e0000 */
[----:B------:R-:W-:Y:S01]  /*2520*/  USEL UR53, UR45, UR38, !UP0 ;  /* 0x000000262d357287 */ /* 0x000fe2000c000000 */
[----:B------:R-:W-:Y:S01]  /*2530*/  R2UR UR37, R16 ;  /* 0x00000000102572ca */ /* 0x000fe200000e0000 */
[----:B------:R-:W-:Y:S01]  /*2540*/  IMAD.HI.U32 R58, R31, R3, RZ ;  /* 0x000000031f3a7227 */ /* 0x000fe200078e00ff */
[----:B------:R-:W-:-:S02]  /*2550*/  R2UR UR33, R44 ;  /* 0x000000002c2172ca */ /* 0x000fc400000e0000 */
[----:B------:R-:W-:Y:S01]  /*2560*/  R2UR UR45, R27 ;  /* 0x000000001b2d72ca */ /* 0x000fe200000e0000 */
[----:B------:R-:W-:Y:S01]  /*2570*/  IMAD.HI.U32 R36, R38, R3, RZ ;  /* 0x0000000326247227 */ /* 0x000fe200078e00ff */
[----:B---3--:R-:W-:Y:S01]  /*2580*/  R2UR UR19, R8 ;  /* 0x00000000081372ca */ /* 0x008fe200000e0000 */
[----:B------:R-:W-:Y:S01]  /*2590*/  USEL UR47, UR47, UR34, !UP0 ;  /* 0x000000222f2f7287 */ /* 0x000fe2000c000000 */
[----:B------:R-:W-:Y:S01]  /*25a0*/  SHF.R.U32.HI R40, RZ, R29, R40 ;  /* 0x0000001dff287219 */ /* 0x000fe20000011628 */
[----:B------:R-:W-:Y:S01]  /*25b0*/  IMAD.HI.U32 R8, R5, R3, RZ ;  /* 0x0000000305087227 */ /* 0x000fe200078e00ff */
[----:B------:R-:W-:Y:S02]  /*25c0*/  R2UR UR18, R9 ;  /* 0x00000000091272ca */ /* 0x000fe400000e0000 */
[-C--:B------:R-:W-:Y:S01]  /*25d0*/  SHF.R.U32.HI R47, RZ, R29.reuse, R64 ;  /* 0x0000001dff2f7219 */ /* 0x080fe20000011640 */
[----:B------:R-:W-:Y:S01]  /*25e0*/  USEL UR37, UR37, UR21, !UP0 ;  /* 0x0000001525257287 */ /* 0x000fe2000c000000 */
[----:B------:R-:W-:Y:S01]  /*25f0*/  SHF.R.U32.HI R9, RZ, R29, R56 ;  /* 0x0000001dff097219 */ /* 0x000fe20000011638 */
[-C--:B------:R-:W-:Y:S01]  /*2600*/  IMAD.HI.U32 R54, R4, R3.reuse, RZ ;  /* 0x0000000304367227 */ /* 0x080fe200078e00ff */
[----:B------:R-:W-:Y:S01]  /*2610*/  R2UR UR20, R40 ;  /* 0x00000000281472ca */ /* 0x000fe200000e0000 */
[----:B------:R-:W-:Y:S01]  /*2620*/  USEL UR45, UR45, UR33, !UP0 ;  /* 0x000000212d2d7287 */ /* 0x000fe2000c000000 */
[----:B------:R-:W-:Y:S01]  /*2630*/  R2UR UR34, R32 ;  /* 0x00000000202272ca */ /* 0x000fe200000e0000 */
[----:B------:R-:W-:Y:S01]  /*2640*/  IMAD.HI.U32 R52, R0, R3, RZ ;  /* 0x0000000300347227 */ /* 0x000fe200078e00ff */
[----:B------:R-:W-:Y:S01]  /*2650*/  SHF.R.U32.HI R39, RZ, R29, R58 ;  /* 0x0000001dff277219 */ /* 0x000fe2000001163a */
[----:B------:R-:W-:Y:S01]  /*2660*/  UIMAD UR41, UR41, UR19, UR16 ;  /* 0x00000013292972a4 */ /* 0x000fe2000f8e0210 */
[----:B------:R-:W-:Y:S01]  /*2670*/  R2UR UR10, R47 ;  /* 0x000000002f0a72ca */ /* 0x000fe200000e0000 */
[-C--:B------:R-:W-:Y:S01]  /*2680*/  IMAD.HI.U32 R50, R37, R3.reuse, RZ ;  /* 0x0000000325327227 */ /* 0x080fe200078e00ff */
[----:B------:R-:W-:Y:S01]  /*2690*/  R2UR UR70, R9 ;  /* 0x00000000094672ca */ /* 0x000fe200000e0000 */
[----:B------:R-:W-:Y:S01]  /*26a0*/  UIMAD UR24, UR24, UR19, UR16 ;  /* 0x00000013181872a4 */ /* 0x000fe2000f8e0210 */
[----:B------:R-:W-:Y:S01]  /*26b0*/  R2UR UR21, R14 ;  /* 0x000000000e1572ca */ /* 0x000fe200000e0000 */
[----:B------:R-:W-:Y:S01]  /*26c0*/  IMAD.U32 R64, RZ, RZ, UR41 ;  /* 0x00000029ff407e24 */ /* 0x000fe2000f8e00ff */
[----:B-1----:R-:W-:Y:S01]  /*26d0*/  R2UR UR17, R6 ;  /* 0x00000000061172ca */ /* 0x002fe200000e0000 */
[----:B------:R-:W-:Y:S01]  /*26e0*/  IMAD.HI.U32 R6, R42, R3, RZ ;  /* 0x000000032a067227 */ /* 0x000fe200078e00ff */
[----:B------:R-:W-:Y:S01]  /*26f0*/  R2UR UR23, R39 ;  /* 0x00000000271772ca */ /* 0x000fe200000e0000 */
[----:B------:R-:W-:Y:S01]  /*2700*/  USEL UR34, UR34, UR20, !UP0 ;  /* 0x0000001422227287 */ /* 0x000fe2000c000000 */
[----:B------:R-:W-:Y:S01]  /*2710*/  R2UR UR33, R31 ;  /* 0x000000001f2172ca */ /* 0x000fe200000e0000 */
[----:B------:R-:W-:Y:S01]  /*2720*/  UIMAD UR41, UR40, UR19, UR16 ;  /* 0x00000013282972a4 */ /* 0x000fe2000f8e0210 */
[-C--:B------:R-:W-:Y:S01]  /*2730*/  SHF.R.U32.HI R8, RZ, R29.reuse, R8 ;  /* 0x0000001dff087219 */ /* 0x080fe20000011608 */
[----:B------:R-:W-:Y:S01]  /*2740*/  UIMAD UR40, UR39, UR19, UR16 ;  /* 0x00000013272872a4 */ /* 0x000fe2000f8e0210 */
[----:B------:R-:W-:Y:S01]  /*2750*/  R2UR UR4, R7 ;  /* 0x00000000070472ca */ /* 0x000fe200000e0000 */
[----:B------:R-:W-:Y:S01]  /*2760*/  USEL UR50, UR30, UR10, !UP0 ;  /* 0x0000000a1e327287 */ /* 0x000fe2000c000000 */
[-C--:B------:R-:W-:Y:S01]  /*2770*/  SHF.R.U32.HI R36, RZ, R29.reuse, R36 ;  /* 0x0000001dff247219 */ /* 0x080fe20000011624 */
[----:B------:R-:W-:Y:S01]  /*2780*/  UIMAD UR39, UR26, UR19, UR16 ;  /* 0x000000131a2772a4 */ /* 0x000fe2000f8e0210 */
[-C--:B------:R-:W-:Y:S01]  /*2790*/  SHF.R.U32.HI R7, RZ, R29.reuse, R54 ;  /* 0x0000001dff077219 */ /* 0x080fe20000011636 */
[----:B------:R-:W-:Y:S01]  /*27a0*/  USEL UR70, UR21, UR70, !UP0 ;  /* 0x0000004615467287 */ /* 0x000fe2000c000000 */
[-C--:B------:R-:W-:Y:S01]  /*27b0*/  SHF.R.U32.HI R6, RZ, R29.reuse, R6 ;  /* 0x0000001dff067219 */ /* 0x080fe20000011606 */
[----:B------:R-:W-:Y:S01]  /*27c0*/  UIMAD UR42, UR42, UR19, UR16 ;  /* 0x000000132a2a72a4 */ /* 0x000fe2000f8e0210 */
[-C--:B------:R-:W-:Y:S01]  /*27d0*/  SHF.R.U32.HI R3, RZ, R29.reuse, R52 ;  /* 0x0000001dff037219 */ /* 0x080fe20000011634 */
[----:B------:R-:W-:Y:S01]  /*27e0*/  USEL UR33, UR33, UR23, !UP0 ;  /* 0x0000001721217287 */ /* 0x000fe2000c000000 */
[----:B------:R-:W-:Y:S01]  /*27f0*/  SHF.R.U32.HI R29, RZ, R29, R50 ;  /* 0x0000001dff1d7219 */ /* 0x000fe20000011632 */
[----:B------:R-:W-:Y:S01]  /*2800*/  IMAD R43, RZ, RZ, -UR70 ;  /* 0x80000046ff2b7e24 */ /* 0x000fe2000f8e02ff */
[----:B------:R-:W-:Y:S01]  /*2810*/  R2UR UR62, R8 ;  /* 0x00000000083e72ca */ /* 0x000fe200000e0000 */
[----:B------:R-:W-:Y:S01]  /*2820*/  UIMAD UR32, UR32, UR19, UR16 ;  /* 0x00000013202072a4 */ /* 0x000fe2000f8e0210 */
[----:B------:R-:W-:Y:S01]  /*2830*/  R2UR UR20, R5 ;  /* 0x00000000051472ca */ /* 0x000fe200000e0000 */
[----:B------:R-:W-:Y:S01]  /*2840*/  UIMAD UR31, UR31, UR19, UR16 ;  /* 0x000000131f1f72a4 */ /* 0x000fe2000f8e0210 */
[----:B------:R-:W-:Y:S01]  /*2850*/  R2UR UR25, R36 ;  /* 0x00000000241972ca */ /* 0x000fe200000e0000 */
[----:B------:R-:W-:Y:S01]  /*2860*/  UIMAD UR29, UR29, UR19, UR16 ;  /* 0x000000131d1d72a4 */ /* 0x000fe2000f8e0210 */
[----:B------:R-:W-:Y:S01]  /*2870*/  R2UR UR30, R29 ;  /* 0x000000001d1e72ca */ /* 0x000fe200000e0000 */
[----:B------:R-:W-:Y:S01]  /*2880*/  IMAD R29, RZ, RZ, -UR48 ;  /* 0x80000030ff1d7e24 */ /* 0x000fe2000f8e02ff */
[----:B------:R-:W-:Y:S01]  /*2890*/  R2UR UR26, R38 ;  /* 0x00000000261a72ca */ /* 0x000fe200000e0000 */
[----:B------:R-:W-:Y:S01]  /*28a0*/  UIMAD UR67, UR67, UR19, UR16 ;  /* 0x00000013434372a4 */ /* 0x000fe2000f8e0210 */
[----:B------:R-:W-:Y:S01]  /*28b0*/  R2UR UR54, R7 ;  /* 0x00000000073672ca */ /* 0x000fe200000e0000 */
[----:B------:R-:W-:Y:S01]  /*28c0*/  IMAD R29, R2, R29, R35 ;  /* 0x0000001d021d7224 */ /* 0x000fe200078e0223 */
[----:B------:R-:W-:Y:S01]  /*28d0*/  R2UR UR46, R6 ;  /* 0x00000000062e72ca */ /* 0x000fe200000e0000 */
[----:B------:R-:W-:Y:S01]  /*28e0*/  IMAD R6, RZ, RZ, -UR53 ;  /* 0x80000035ff067e24 */ /* 0x000fe2000f8e02ff */
[----:B------:R-:W-:Y:S01]  /*28f0*/  R2UR UR23, R4 ;  /* 0x00000000041772ca */ /* 0x000fe200000e0000 */
[----:B------:R-:W-:Y:S01]  /*2900*/  IMAD.U32 R35, RZ, RZ, UR24 ;  /* 0x00000018ff237e24 */ /* 0x000fe2000f8e00ff */
[----:B------:R-:W-:Y:S01]  /*2910*/  R2UR UR38, R3 ;  /* 0x00000000032672ca */ /* 0x000fe200000e0000 */
[----:B------:R-:W-:Y:S01]  /*2920*/  IMAD R3, RZ, RZ, -UR50 ;  /* 0x80000032ff037e24 */ /* 0x000fe2000f8e02ff */
[----:B------:R-:W-:Y:S01]  /*2930*/  UIMAD UR24, UR22, UR19, UR16 ;  /* 0x00000013161872a4 */ /* 0x000fe2000f8e0210 */
[----:B------:R-:W-:Y:S01]  /*2940*/  IMAD R33, R2, R6, R33 ;  /* 0x0000000602217224 */ /* 0x000fe200078e0221 */
[----:B------:R-:W-:Y:S01]  /*2950*/  R2UR UR22, R42 ;  /* 0x000000002a1672ca */ /* 0x000fe200000e0000 */
[----:B------:R-:W-:Y:S01]  /*2960*/  IMAD R7, RZ, RZ, -UR55 ;  /* 0x80000037ff077e24 */ /* 0x000fe2000f8e02ff */
[----:B------:R-:W-:Y:S01]  /*2970*/  R2UR UR21, R0 ;  /* 0x00000000001572ca */ /* 0x000fe200000e0000 */
[----:B------:R-:W-:Y:S01]  /*2980*/  USEL UR62, UR20, UR62, !UP0 ;  /* 0x0000003e143e7287 */ /* 0x000fe2000c000000 */
[C---:B------:R-:W-:Y:S01]  /*2990*/  IMAD R6, R2.reuse, R43, R14 ;  /* 0x0000002b02067224 */ /* 0x040fe200078e020e */
[----:B------:R-:W-:Y:S01]  /*29a0*/  R2UR UR20, R37 ;  /* 0x00000000251472ca */ /* 0x000fe200000e0000 */
[C---:B------:R-:W-:Y:S01]  /*29b0*/  IMAD R30, R2.reuse, R3, R30 ;  /* 0x00000003021e7224 */ /* 0x040fe200078e021e */
[----:B------:R-:W1:Y:S01]  /*29c0*/  LDC R14, c[0x0][0x4c8] ;  /* 0x00013200ff0e7b82 */ /* 0x000e620000000800 */
[----:B------:R-:W-:Y:S01]  /*29d0*/  IADD3 R3, PT, PT, RZ, -UR45, RZ ;  /* 0x8000002dff037c10 */ /* 0x000fe2000fffe0ff */
[C---:B------:R-:W-:Y:S01]  /*29e0*/  IMAD R34, R2.reuse, R7, R34 ;  /* 0x0000000702227224 */ /* 0x040fe200078e0222 */
[----:B------:R-:W-:Y:S01]  /*29f0*/  USEL UR25, UR26, UR25, !UP0 ;  /* 0x000000191a197287 */ /* 0x000fe2000c000000 */
[----:B------:R-:W-:Y:S01]  /*2a00*/  IMAD R7, RZ, RZ, -UR47 ;  /* 0x8000002fff077e24 */ /* 0x000fe2000f8e02ff */
[----:B------:R-:W-:Y:S01]  /*2a10*/  USEL UR54, UR23, UR54, !UP0 ;  /* 0x0000003617367287 */ /* 0x000fe2000c000000 */
[C---:B------:R-:W-:Y:S01]  /*2a20*/  IMAD R27, R2.reuse, R3, R27 ;  /* 0x00000003021b7224 */ /* 0x040fe200078e021b */
[----:B------:R-:W-:Y:S01]  /*2a30*/  UIMAD UR59, UR59, UR19, UR16 ;  /* 0x000000133b3b72a4 */ /* 0x000fe2000f8e0210 */
[----:B------:R-:W-:Y:S01]  /*2a40*/  IMAD R3, RZ, RZ, -UR37 ;  /* 0x80000025ff037e24 */ /* 0x000fe2000f8e02ff */
[----:B------:R-:W-:Y:S01]  /*2a50*/  UIMAD UR51, UR51, UR19, UR16 ;  /* 0x00000013333372a4 */ /* 0x000fe2000f8e0210 */
        /* <DEDUP_REMOVED lines=12> */
[----:B------:R-:W-:Y:S01]  /*2b20*/  IMAD R9, RZ, RZ, -UR34 ;  /* 0x80000022ff097e24 */ /* 0x000fe2000f8e02ff */
[----:B------:R-:W-:Y:S01]  /*2b30*/  USEL UR46, UR22, UR46, !UP0 ;  /* 0x0000002e162e7287 */ /* 0x000fe2000c000000 */
[----:B------:R-:W-:Y:S01]  /*2b40*/  IMAD R8, RZ, RZ, -UR33 ;  /* 0x80000021ff087e24 */ /* 0x000fe2000f8e02ff */
[----:B------:R-:W-:Y:S01]  /*2b50*/  UIMAD UR13, UR12, UR18, UR17 ;  /* 0x000000120c0d72a4 */ /* 0x000fe2000f8e0211 */
[C---:B------:R-:W-:Y:S01]  /*2b60*/  IMAD R4, R2.reuse, R3, R4 ;  /* 0x0000000302047224 */ /* 0x040fe200078e0204 */
[----:B------:R-:W-:Y:S01]  /*2b70*/  USEL UR38, UR21, UR38, !UP0 ;  /* 0x0000002615267287 */ /* 0x000fe2000c000000 */
[C---:B------:R-:W-:Y:S01]  /*2b80*/  IMAD R5, R2.reuse, R38, R5 ;  /* 0x0000002602057224 */ /* 0x040fe200078e0205 */
[----:B------:R-:W-:Y:S01]  /*2b90*/  UIMAD UR12, UR11, UR18, UR17 ;  /* 0x000000120b0c72a4 */ /* 0x000fe2000f8e0211 */
[----:B------:R-:W-:Y:S01]  /*2ba0*/  IADD3 R3, PT, PT, RZ, -UR46, RZ ;  /* 0x8000002eff037c10 */ /* 0x000fe2000fffe0ff */
        /* <DEDUP_REMOVED lines=9> */
[----:B------:R-:W-:Y:S01]  /*2c40*/  MOV R59, UR14 ;  /* 0x0000000e003b7c02 */ /* 0x000fe20008000f00 */
[----:B------:R-:W-:Y:S01]  /*2c50*/  UIMAD UR6, UR5, UR18, UR17 ;  /* 0x00000012050672a4 */ /* 0x000fe2000f8e0211 */
[----:B------:R-:W-:Y:S01]  /*2c60*/  IMAD R3, R2, R3, R42 ;  /* 0x0000000302037224 */ /* 0x000fe200078e022a */
[----:B------:R-:W-:Y:S01]  /*2c70*/  R2UR UR14, R30 ;  /* 0x000000001e0e72ca */ /* 0x000fe200000e0000 */
[----:B------:R-:W-:Y:S01]  /*2c80*/  IMAD R0, R2, R43, R0 ;  /* 0x0000002b02007224 */ /* 0x000fe200078e0200 */
[----:B-1----:R-:W-:Y:S01]  /*2c90*/  R2UR UR5, R14 ;  /* 0x000000000e0572ca */ /* 0x002fe200000e0000 */
[----:B------:R-:W-:Y:S01]  /*2ca0*/  IMAD.U32 R67, RZ, RZ, UR16 ;  /* 0x00000010ff437e24 */ /* 0x000fe2000f8e00ff */
[----:B------:R-:W-:Y:S01]  /*2cb0*/  R2UR UR16, R34 ;  /* 0x00000000221072ca */ /* 0x000fe200000e0000 */
[----:B------:R-:W-:Y:S01]  /*2cc0*/  IMAD R2, R2, R38, R37 ;  /* 0x0000002602027224 */ /* 0x000fe200078e0225 */
[----:B------:R-:W-:Y:S01]  /*2cd0*/  MOV R38, UR8 ;  /* 0x0000000800267c02 */ /* 0x000fe20008000f00 */
[----:B------:R-:W-:Y:S01]  /*2ce0*/  IMAD.U32 R30, RZ, RZ, UR6 ;  /* 0x00000006ff1e7e24 */ /* 0x000fe2000f8e00ff */
[----:B------:R-:W-:Y:S01]  /*2cf0*/  R2UR UR6, R7 ;  /* 0x00000000070672ca */ /* 0x000fe200000e0000 */
[----:B------:R-:W-:Y:S01]  /*2d00*/  IMAD.U32 R47, RZ, RZ, UR11 ;  /* 0x0000000bff2f7e24 */ /* 0x000fe2000f8e00ff */
[----:B------:R-:W-:Y:S01]  /*2d10*/  R2UR UR11, R27 ;  /* 0x000000001b0b72ca */ /* 0x000fe200000e0000 */
[----:B------:R-:W-:Y:S01]  /*2d20*/  IMAD.U32 R34, RZ, RZ, UR7 ;  /* 0x00000007ff227e24 */ /* 0x000fe2000f8e00ff */
[----:B------:R-:W-:Y:S01]  /*2d30*/  R2UR UR8, R9 ;  /* 0x00000000090872ca */ /* 0x000fe200000e0000 */
[----:B------:R-:W-:Y:S01]  /*2d40*/  IMAD.U32 R63, RZ, RZ, UR15 ;  /* 0x0000000fff3f7e24 */ /* 0x000fe2000f8e00ff */
[----:B------:R-:W-:Y:S01]  /*2d50*/  R2UR UR7, R8 ;  /* 0x00000000080772ca */ /* 0x000fe200000e0000 */
[----:B------:R-:W-:Y:S01]  /*2d60*/  IMAD.U32 R55, RZ, RZ, UR13 ;  /* 0x0000000dff377e24 */ /* 0x000fe2000f8e00ff */
[----:B------:R-:W1:Y:S01]  /*2d70*/  LDC R27, c[0x0][0x38c] ;  /* 0x0000e300ff1b7b82 */ /* 0x000e620000000800 */
[----:B------:R-:W-:Y:S01]  /*2d80*/  IMAD.U32 R51, RZ, RZ, UR12 ;  /* 0x0000000cff337e24 */ /* 0x000fe2000f8e00ff */
[----:B------:R-:W-:Y:S01]  /*2d90*/  R2UR UR15, R33 ;  /* 0x00000000210f72ca */ /* 0x000fe200000e0000 */
[----:B------:R-:W-:Y:S01]  /*2da0*/  IMAD.U32 R43, RZ, RZ, UR9 ;  /* 0x00000009ff2b7e24 */ /* 0x000fe2000f8e00ff */
[----:B------:R-:W-:Y:S01]  /*2db0*/  R2UR UR13, R29 ;  /* 0x000000001d0d72ca */ /* 0x000fe200000e0000 */
[----:B------:R-:W-:Y:S01]  /*2dc0*/  IMAD.U32 R65, RZ, RZ, UR53 ;  /* 0x00000035ff417e24 */ /* 0x000fe2000f8e00ff */
[----:B------:R-:W-:Y:S01]  /*2dd0*/  R2UR UR12, R28 ;  /* 0x000000001c0c72ca */ /* 0x000fe200000e0000 */
[----:B------:R-:W-:Y:S01]  /*2de0*/  IMAD.U32 R49, RZ, RZ, UR45 ;  /* 0x0000002dff317e24 */ /* 0x000fe2000f8e00ff */
[----:B------:R-:W2:Y:S01]  /*2df0*/  LDC.64 R8, c[0x0][0x390] ;  /* 0x0000e400ff087b82 */ /* 0x000ea20000000a00 */
[----:B------:R-:W-:Y:S01]  /*2e00*/  R2UR UR9, R16 ;  /* 0x00000000100972ca */ /* 0x000fe200000e0000 */
[----:B------:R-:W-:Y:S01]  /*2e10*/  IMAD.U32 R45, RZ, RZ, UR37 ;  /* 0x00000025ff2d7e24 */ /* 0x000fe2000f8e00ff */
[----:B------:R-:W-:Y:S01]  /*2e20*/  R2UR UR69, R6 ;  /* 0x00000000064572ca */ /* 0x000fe200000e0000 */
[----:B------:R-:W-:Y:S01]  /*2e30*/  IMAD.U32 R39, RZ, RZ, UR29 ;  /* 0x0000001dff277e24 */ /* 0x000fe2000f8e00ff */
[----:B------:R-:W-:Y:S01]  /*2e40*/  R2UR UR61, R5 ;  /* 0x00000000053d72ca */ /* 0x000fe200000e0000 */
[----:B------:R-:W-:Y:S01]  /*2e50*/  UIMAD UR6, UR6, UR5, UR4 ;  /* 0x00000005060672a4 */ /* 0x000fe2000f8e0204 */
        /* <DEDUP_REMOVED lines=8> */
[----:B------:R-:W-:Y:S01]  /*2ee0*/  IMAD.U32 R28, RZ, RZ, UR6 ;  /* 0x00000006ff1c7e24 */ /* 0x000fe2000f8e00ff */
[----:B------:R-:W-:Y:S01]  /*2ef0*/  UIMAD UR12, UR12, UR5, UR4 ;  /* 0x000000050c0c72a4 */ /* 0x000fe2000f8e0204 */
[----:B------:R-:W-:Y:S01]  /*2f00*/  HFMA2 R16, -RZ, RZ, 0, 0 ;  /* 0x00000000ff107431 */ /* 0x000fe200000001ff */
[----:B------:R-:W-:Y:S01]  /*2f10*/  UIMAD UR11, UR11, UR5, UR4 ;  /* 0x000000050b0b72a4 */ /* 0x000fe2000f8e0204 */
[----:B------:R-:W-:Y:S01]  /*2f20*/  MOV R69, UR55 ;  /* 0x0000003700457c02 */ /* 0x000fe20008000f00 */
[----:B------:R-:W-:Y:S01]  /*2f30*/  UIMAD UR9, UR9, UR5, UR4 ;  /* 0x00000005090972a4 */ /* 0x000fe2000f8e0204 */
[----:B------:R-:W-:Y:S01]  /*2f40*/  IMAD.U32 R61, RZ, RZ, UR50 ;  /* 0x00000032ff3d7e24 */ /* 0x000fe2000f8e00ff */
[----:B------:R-:W-:Y:S01]  /*2f50*/  UIMAD UR8, UR8, UR5, UR4 ;  /* 0x00000005080872a4 */ /* 0x000fe2000f8e0204 */
[----:B------:R-:W-:Y:S01]  /*2f60*/  MOV R57, UR48 ;  /* 0x0000003000397c02 */ /* 0x000fe20008000f00 */
[----:B------:R-:W-:Y:S01]  /*2f70*/  UIMAD UR7, UR7, UR5, UR4 ;  /* 0x00000005070772a4 */ /* 0x000fe2000f8e0204 */
[----:B------:R-:W-:Y:S01]  /*2f80*/  IMAD.U32 R53, RZ, RZ, UR47 ;  /* 0x0000002fff357e24 */ /* 0x000fe2000f8e00ff */
        /* <DEDUP_REMOVED lines=9> */
[----:B------:R-:W-:Y:S01]  /*3020*/  MOV R40, UR34 ;  /* 0x0000002200287c02 */ /* 0x000fe20008000f00 */
[----:B------:R-:W-:Y:S01]  /*3030*/  UIMAD UR29, UR29, UR5, UR4 ;  /* 0x000000051d1d72a4 */ /* 0x000fe2000f8e0204 */
[----:B------:R-:W-:Y:S01]  /*3040*/  IMAD.U32 R36, RZ, RZ, UR33 ;  /* 0x00000021ff247e24 */ /* 0x000fe2000f8e00ff */
[----:B------:R-:W-:Y:S01]  /*3050*/  UMOV UR6, URZ ;  /* 0x000000ff00067c82 */ /* 0x000fe20008000000 */
[----:B------:R-:W-:Y:S01]  /*3060*/  UMOV UR5, URZ ;  /* 0x000000ff00057c82 */ /* 0x000fe20008000000 */
[----:B------:R-:W-:Y:S01]  /*3070*/  UMOV UR4, URZ ;  /* 0x000000ff00047c82 */ /* 0x000fe20008000000 */
[----:B------:R-:W-:Y:S01]  /*3080*/  IMAD.U32 R48, RZ, RZ, UR32 ;  /* 0x00000020ff307e24 */ /* 0x000fe2000f8e00ff */
[----:B------:R-:W-:Y:S01]  /*3090*/  MOV R44, UR31 ;  /* 0x0000001f002c7c02 */ /* 0x000fe20008000f00 */
[----:B------:R-:W-:Y:S01]  /*30a0*/  IMAD.U32 R32, RZ, RZ, UR25 ;  /* 0x00000019ff207e24 */ /* 0x000fe2000f8e00ff */
[----:B------:R-:W-:Y:S01]  /*30b0*/  MOV R31, UR24 ;  /* 0x00000018001f7c02 */ /* 0x000fe20008000f00 */
[----:B------:R-:W-:Y:S01]  /*30c0*/  IMAD.U32 R66, RZ, RZ, UR16 ;  /* 0x00000010ff427e24 */ /* 0x000fe2000f8e00ff */
[----:B------:R-:W-:Y:S01]  /*30d0*/  MOV R58, UR14 ;  /* 0x0000000e003a7c02 */ /* 0x000fe20008000f00 */
[----:B------:R-:W-:Y:S01]  /*30e0*/  IMAD.U32 R62, RZ, RZ, UR15 ;  /* 0x0000000fff3e7e24 */ /* 0x000fe2000f8e00ff */
[----:B------:R-:W-:Y:S01]  /*30f0*/  MOV R37, UR8 ;  /* 0x0000000800257c02 */ /* 0x000fe20008000f00 */
[----:B------:R-:W-:Y:S01]  /*3100*/  IMAD.U32 R54, RZ, RZ, UR13 ;  /* 0x0000000dff367e24 */ /* 0x000fe2000f8e00ff */
[----:B------:R-:W-:Y:S01]  /*3110*/  UIADD3 UR10, UPT, UPT, UR49, 0x20, URZ ;  /* 0x00000020310a7890 */ /* 0x000fe2000fffe0ff */
        /* <DEDUP_REMOVED lines=8> */
[----:B------:R-:W-:Y:S01]  /*31a0*/  IMAD.MOV.U32 R29, RZ, RZ, R85 ;  /* 0x000000ffff1d7224 */ /* 0x000fe200078e0055 */
[----:B------:R-:W-:Y:S01]  /*31b0*/  UIMAD UR36, UR36, UR18, UR17 ;  /* 0x00000012242472a4 */ /* 0x000fe2000f8e0211 */
[----:B------:R-:W-:Y:S01]  /*31c0*/  IMAD.IADD R14, R11, 0x1, R25 ;  /* 0x000000010b0e7824 */ /* 0x000fe200078e0219 */
[----:B------:R-:W-:Y:S01]  /*31d0*/  UIMAD UR28, UR28, UR18, UR17 ;  /* 0x000000121c1c72a4 */ /* 0x000fe2000f8e0211 */
[----:B------:R-:W-:-:S02]  /*31e0*/  IMAD.U32 R70, RZ, RZ, UR6 ;  /* 0x00000006ff467e24 */ /* 0x000fc4000f8e00ff */
[----:B------:R-:W-:Y:S02]  /*31f0*/  IMAD.U32 R71, RZ, RZ, UR4 ;  /* 0x00000004ff477e24 */ /* 0x000fe4000f8e00ff */
[----:B-12---:R-:W-:-:S07]  /*3200*/  IMAD.U32 R4, RZ, RZ, UR5 ;  /* 0x00000005ff047e24 */ /* 0x006fce000f8e00ff */
.L_x_22:
[----:B------:R-:W-:Y:S01]  /*3210*/  @!P1 IMAD.MOV.U32 R2, RZ, RZ, 0xc000 ;  /* 0x0000c000ff029424 */ /* 0x000fe200078e00ff */
[----:B------:R-:W-:Y:S02]  /*3220*/  R2UR UR5, R29 ;  /* 0x000000001d0572ca */ /* 0x000fe400000e0000 */
[----:B------:R-:W-:Y:S11]  /*3230*/  R2UR UR4, R10 ;  /* 0x000000000a0472ca */ /* 0x000ff600000e0000 */
[----:B------:R-:W-:Y:S02]  /*3240*/  @!UPT UIADD3 URZ, UPT, UPT, URZ, URZ, URZ ;  /* 0x000000fffffff290 */ /* 0x000fe4000fffe0ff */
[----:B------:R-:W-:Y:S06]  /*3250*/  ULEA UR4, UR5, UR4, 0x3 ;  /* 0x0000000405047291 */ /* 0x000fec000f8e18ff */
[----:B------:R-:W-:Y:S01]  /*3260*/  IMAD.U32 R72, RZ, RZ, UR4 ;  /* 0x00000004ff487e24 */ /* 0x000fe2000f8e00ff */
[----:B----4-:R-:W-:Y:S06]  /*3270*/  @P4 BRA `(.L_x_18) ;  /* 0x0000000000104947 */ /* 0x010fec0003800000 */
[----:B------:R-:W-:Y:S02]  /*3280*/  R2UR UR4, R72 ;  /* 0x00000000480472ca */ /* 0x000fe400000e0000 */
[----:B------:R-:W-:Y:S11]  /*3290*/  SHF.L.U32 R3, R19, 0x1f, RZ ;  /* 0x0000001f13037819 */ /* 0x000ff600000006ff */
[----:B------:R-:W1:Y:S02]  /*32a0*/  SYNCS.PHASECHK.TRANS64.TRYWAIT P0, [UR4+0x20], R3 ;  /* 0x00002003ff0075a7 */ /* 0x000e640008001104 */
[----:B-1----:R-:W-:Y:S05]  /*32b0*/  @!P0 BRA `(.L_x_19) ;  /* 0x000000b400c08947 */ /* 0x002fea0003800000 */
.L_x_18:
[----:B------:R-:W-:Y:S01]  /*32c0*/  R2UR UR4, R72 ;  /* 0x00000000480472ca */ /* 0x000fe200000e0000 */
[----:B------:R-:W-:Y:S11]  /*32d0*/  BSSY.RECONVERGENT B0, `(.L_x_20) ;  /* 0x0000005000007945 */ /* 0x000ff60003800200 */
[----:B------:R-:W-:Y:S01]  /*32e0*/  @!UPT UIADD3 URZ, UPT, UPT, URZ, URZ, URZ ;  /* 0x000000fffffff290 */ /* 0x000fe2000fffe0ff */
[----:B------:R2:W-:Y:S01]  /*32f0*/  @!P1 SYNCS.ARRIVE.TRANS64 RZ, [UR4], R2 ;  /* 0x00000002ffff99a7 */ /* 0x0005e20008000004 */
[----:B------:R-:W-:Y:S05]  /*3300*/  @P2 BRA `(.L_x_21) ;  /* 0x0000000000042947 */ /* 0x000fea0003800000 */
[----:B------:R-:W-:Y:S05]  /*3310*/  BPT.TRAP 0x1 ;  /* 0x000000040000795c */ /* 0x000fea0000300000 */
.L_x_21:
[----:B------:R-:W-:Y:S05]  /*3320*/  BSYNC.RECONVERGENT B0 ;  /* 0x0000000000007941 */ /* 0x000fea0003800200 */
.L_x_20:
[----:B------:R-:W-:Y:S02]  /*3330*/  R2UR UR6, R70 ;  /* 0x00000000460672ca */ /* 0x000fe400000e0000 */
[----:B------:R-:W-:Y:S02]  /*3340*/  ELECT P0, URZ, PT ;  /* 0x0000000000ff782f */ /* 0x000fe40003800000 */
[----:B------:R-:W-:Y:S01]  /*3350*/  R2UR UR5, R4 ;  /* 0x00000000040572ca */ /* 0x000fe200000e0000 */
[----:B------:R-:W-:Y:S01]  /*3360*/  VIADD R87, R29, 0x1 ;  /* 0x000000011d577836 */ /* 0x000fe20000000000 */
[----:B------:R-:W-:Y:S01]  /*3370*/  R2UR UR4, R71 ;  /* 0x00000000470472ca */ /* 0x000fe200000e0000 */
[----:B------:R-:W-:Y:S01]  /*3380*/  VIADD R25, R25, 0x1 ;  /* 0x0000000119197836 */ /* 0x000fe20000000000 */
[----:B------:R-:W-:Y:S02]  /*3390*/  R2UR UR17, R72 ;  /* 0x00000000481172ca */ /* 0x000fe400000e0000 */
[----:B------:R-:W-:Y:S02]  /*33a0*/  R2UR UR19, R68 ;  /* 0x00000000441372ca */ /* 0x000fe400000e0000 */
[----:B------:R-:W-:Y:S02]  /*33b0*/  R2UR UR20, R67 ;  /* 0x00000000431472ca */ /* 0x000fe400000e0000 */
[----:B------:R-:W-:Y:S01]  /*33c0*/  R2UR UR21, R66 ;  /* 0x00000000421572ca */ /* 0x000fe200000e0000 */
[----:B------:R-:W3:Y:S01]  /*33d0*/  @P0 LDC R5, c[0x0][0x4cc] ;  /* 0x00013300ff050b82 */ /* 0x000ee20000000800 */
[----:B------:R-:W-:Y:S01]  /*33e0*/  @P0 IADD3 R85, P4, PT, R22, 0x80, RZ ;  /* 0x0000008016550810 */ /* 0x000fe20007f9e0ff */
[----:B------:R-:W-:Y:S01]  /*33f0*/  @P0 IMAD R90, R29, 0x8000, R10 ;  /* 0x000080001d5a0824 */ /* 0x000fe200078e020a */
[----:B------:R-:W-:Y:S03]  /*3400*/  R2UR UR22, R69 ;  /* 0x00000000451672ca */ /* 0x000fe600000e0000 */
[----:B------:R-:W-:Y:S01]  /*3410*/  UMOV UR9, UR17 ;  /* 0x0000001100097c82 */ /* 0x000fe20008000000 */
[----:B------:R-:W-:Y:S01]  /*3420*/  @P0 IMAD.X R88, RZ, RZ, R23, P4 ;  /* 0x000000ffff580224 */ /* 0x000fe200020e0617 */
[----:B------:R-:W-:Y:S01]  /*3430*/  ISETP.NE.AND P4, PT, R87, 0x4, PT ;  /* 0x000000045700780c */ /* 0x000fe20003f85270 */
[----:B-12---:R-:W3:Y:S01]  /*3440*/  @P0 LDC.64 R2, c[0x0][0x4f8] ;  /* 0x00013e00ff020b82 */ /* 0x006ee20000000a00 */
[----:B------:R-:W-:Y:S01]  /*3450*/  UMOV UR13, UR19 ;  /* 0x00000013000d7c82 */ /* 0x000fe20008000000 */
[----:B------:R-:W-:Y:S01]  /*3460*/  UMOV UR12, UR20 ;  /* 0x00000014000c7c82 */ /* 0x000fe20008000000 */
[----:B------:R-:W-:Y:S01]  /*3470*/  UMOV UR11, UR21 ;  /* 0x00000015000b7c82 */ /* 0x000fe20008000000 */
[----:B------:R-:W-:Y:S01]  /*3480*/  MOV.SPILL R83, UR46 ;  /* 0x0000002e00537c02 */ /* 0x000fe20009000f00 */
[----:B------:R-:W-:Y:S01]  /*3490*/  UMOV UR41, UR9 ;  /* 0x0000000900297c82 */ /* 0x000fe20008000000 */
[----:B------:R-:W-:Y:S01]  /*34a0*/  MOV.SPILL R82, UR45 ;  /* 0x0000002d00527c02 */ /* 0x000fe20009000f00 */
[----:B------:R-:W-:Y:S01]  /*34b0*/  UMOV UR33, UR9 ;  /* 0x0000000900217c82 */ /* 0x000fe20008000000 */
[----:B------:R-:W1:Y:S01]  /*34c0*/  @P0 LDC.64 R6, c[0x0][0x4d0] ;  /* 0x00013400ff060b82 */ /* 0x000e620000000a00 */
[----:B------:R-:W-:Y:S01]  /*34d0*/  MOV.SPILL R81, UR44 ;  /* 0x0000002c00517c02 */ /* 0x000fe20009000f00 */
[----:B------:R-:W-:Y:S01]  /*34e0*/  UMOV UR25, UR9 ;  /* 0x0000000900197c82 */ /* 0x000fe20008000000 */
[----:B------:R-:W-:Y:S01]  /*34f0*/  MOV.SPILL R80, UR43 ;  /* 0x0000002b00507c02 */ /* 0x000fe20009000f00 */
[----:B------:R-:W-:Y:S01]  /*3500*/  UMOV UR65, UR9 ;  /* 0x0000000900417c82 */ /* 0x000fe20008000000 */
[----:B------:R-:W-:Y:S01]  /*3510*/  R2UR UR43, R64 ;  /* 0x00000000402b72ca */ /* 0x000fe200000e0000 */
[----:B------:R-:W-:Y:S01]  /*3520*/  UMOV UR57, UR9 ;  /* 0x0000000900397c82 */ /* 0x000fe20008000000 */
[----:B------:R-:W-:Y:S01]  /*3530*/  R2UR UR44, R63 ;  /* 0x000000003f2c72ca */ /* 0x000fe200000e0000 */
[----:B------:R-:W2:Y:S01]  /*3540*/  @P0 LDC R0, c[0x0][0x500] ;  /* 0x00014000ff000b82 */ /* 0x000ea20000000800 */
[----:B------:R-:W-:Y:S01]  /*3550*/  R2UR UR45, R62 ;  /* 0x000000003e2d72ca */ /* 0x000fe200000e0000 */
[----:B------:R-:W-:Y:S01]  /*3560*/  UMOV UR49, UR9 ;  /* 0x0000000900317c82 */ /* 0x000fe20008000000 */
[----:B------:R-:W-:Y:S02]  /*3570*/  R2UR UR46, R65 ;  /* 0x00000000412e72ca */ /* 0x000fe400000e0000 */
[----:B------:R-:W-:Y:S02]  /*3580*/  MOV.SPILL R79, UR38 ;  /* 0x00000026004f7c02 */ /* 0x000fe40009000f00 */
[----:B------:R-:W-:Y:S02]  /*3590*/  MOV.SPILL R78, UR37 ;  /* 0x00000025004e7c02 */ /* 0x000fe40009000f00 */
[----:B------:R-:W-:Y:S02]  /*35a0*/  MOV.SPILL R77, UR36 ;  /* 0x00000024004d7c02 */ /* 0x000fe40009000f00 */
[----:B------:R-:W-:Y:S02]  /*35b0*/  MOV.SPILL R76, UR35 ;  /* 0x00000023004c7c02 */ /* 0x000fe40009000f00 */
[----:B------:R-:W-:Y:S02]  /*35c0*/  R2UR UR35, R60 ;  /* 0x000000003c2372ca */ /* 0x000fe400000e0000 */
[----:B------:R-:W-:Y:S02]  /*35d0*/  R2UR UR36, R59 ;  /* 0x000000003b2472ca */ /* 0x000fe400000e0000 */
[----:B------:R-:W-:Y:S02]  /*35e0*/  R2UR UR37, R58 ;  /* 0x000000003a2572ca */ /* 0x000fe400000e0000 */
[----:B------:R-:W-:Y:S02]  /*35f0*/  R2UR UR38, R61 ;  /* 0x000000003d2672ca */ /* 0x000fe400000e0000 */
[----:B------:R-:W-:Y:S02]  /*3600*/  MOV.SPILL R75, UR30 ;  /* 0x0000001e004b7c02 */ /* 0x000fe40009000f00 */
[----:B------:R-:W-:Y:S01]  /*3610*/  MOV.SPILL R74, UR29 ;  /* 0x0000001d004a7c02 */ /* 0x000fe20009000f00 */
[----:B---3--:R-:W-:Y:S01]  /*3620*/  @P0 IMAD R2, R5, UR6, R2 ;  /* 0x0000000605020c24 */ /* 0x008fe2000f8e0202 */
[----:B------:R-:W-:Y:S01]  /*3630*/  @P0 R2UR UR6, R85 ;  /* 0x00000000550602ca */ /* 0x000fe200000e0000 */
[----:B-1----:R-:W-:Y:S01]  /*3640*/  @P0 IMAD R3, R6, UR5, R3 ;  /* 0x0000000506030c24 */ /* 0x002fe2000f8e0203 */
[----:B------:R-:W-:Y:S01]  /*3650*/  @P0 R2UR UR5, R88 ;  /* 0x00000000580502ca */ /* 0x000fe200000e0000 */
[----:B--2---:R-:W-:Y:S01]  /*3660*/  @P0 IMAD R0, R7, UR4, R0 ;  /* 0x0000000407000c24 */ /* 0x004fe2000f8e0200 */
[----:B------:R-:W-:Y:S01]  /*3670*/  SEL R88, RZ, 0x1, P4 ;  /* 0x00000001ff587807 */ /* 0x000fe20002000000 */
[----:B------:R-:W-:Y:S01]  /*3680*/  @P0 IMAD.U32 R91, R3, 0x20, R2 ;  /* 0x00000020035b0824 */ /* 0x000fe200078e0002 */
[----:B------:R-:W-:Y:S01]  /*3690*/  SEL R85, R87, RZ, P4 ;  /* 0x000000ff57557207 */ /* 0x000fe20002000000 */
[----:B------:R-:W-:Y:S01]  /*36a0*/  @P0 VIADD R87, R90, 0x8400 ;  /* 0x000084005a570836 */ /* 0x000fe20000000000 */
[----:B------:R-:W-:Y:S01]  /*36b0*/  LOP3.LUT R19, R19, R88, RZ, 0x3c, !PT ;  /* 0x0000005813137212 */ /* 0x000fe200078e3cff */
[----:B------:R-:W-:Y:S01]  /*36c0*/  @P0 IMAD.U32 R91, R0, 0x400, R91 ;  /* 0x00000400005b0824 */ /* 0x000fe200078e005b */
[----:B------:R-:W-:Y:S01]  /*36d0*/  MOV.SPILL R73, UR28 ;  /* 0x0000001c00497c02 */ /* 0x000fe20009000f00 */
[----:B------:R-:W-:Y:S01]  /*36e0*/  @P0 IMAD.SHL.U32 R88, R16, 0x40, RZ ;  /* 0x0000004010580824 */ /* 0x000fe200078e00ff */
[----:B------:R-:W-:Y:S01]  /*36f0*/  @P0 R2UR UR16, R87 ;  /* 0x00000000571002ca */ /* 0x000fe200000e0000 */
[----:B------:R-:W-:Y:S01]  /*3700*/  IMAD.U32 R94, RZ, RZ, UR6 ;  /* 0x00000006ff5e7e24 */ /* 0x000fe2000f8e00ff */
[----:B------:R-:W-:Y:S01]  /*3710*/  @P0 R2UR UR4, R91 ;  /* 0x000000005b0402ca */ /* 0x000fe200000e0000 */
[----:B------:R-:W-:Y:S01]  /*3720*/  IMAD.U32 R95, RZ, RZ, UR5 ;  /* 0x00000005ff5f7e24 */ /* 0x000fe2000f8e00ff */
[----:B------:R-:W-:Y:S01]  /*3730*/  @P0 R2UR UR18, R88 ;  /* 0x00000000581202ca */ /* 0x000fe200000e0000 */
[--C-:B------:R-:W-:Y:S01]  /*3740*/  IMAD R92, R85, 0x8, R10.reuse ;  /* 0x00000008555c7824 */ /* 0x100fe200078e020a */
[----:B------:R-:W-:Y:S01]  /*3750*/  @P0 R2UR UR6, R94 ;  /* 0x000000005e0602ca */ /* 0x000fe200000e0000 */
[----:B------:R-:W-:Y:S01]  /*3760*/  @P0 VIADD R87, R90, 0x8800 ;  /* 0x000088005a570836 */ /* 0x000fe20000000000 */
[----:B------:R-:W-:Y:S01]  /*3770*/  @P0 R2UR UR7, R95 ;  /* 0x000000005f0702ca */ /* 0x000fe200000e0000 */
[----:B------:R-:W-:Y:S01]  /*3780*/  UMOV UR5, UR22 ;  /* 0x0000001600057c82 */ /* 0x000fe20008000000 */
[----:B------:R-:W-:Y:S02]  /*3790*/  SHF.L.U32 R89, R19, 0x1f, RZ ;  /* 0x0000001f13597819 */ /* 0x000fe400000006ff */
[----:B------:R-:W-:Y:S02]  /*37a0*/  MOV.SPILL R72, UR27 ;  /* 0x0000001b00487c02 */ /* 0x000fe40009000f00 */
[----:B------:R1:W2:Y:S01]  /*37b0*/  SYNCS.PHASECHK.TRANS64.TRYWAIT P4, [R92+URZ+0x20], R89 ;  /* 0x000020595c0075a7 */ /* 0x0002a200080811ff */
[----:B------:R-:W-:Y:S01]  /*37c0*/  IMAD.U32 R88, RZ, RZ, UR4 ;  /* 0x00000004ff587e24 */ /* 0x000fe2000f8e00ff */
[----:B------:R-:W-:Y:S01]  /*37d0*/  R2UR UR27, R56 ;  /* 0x00000000381b72ca */ /* 0x000fe200000e0000 */
[----:B------:R-:W-:Y:S01]  /*37e0*/  UMOV UR8, UR18 ;  /* 0x0000001200087c82 */ /* 0x000fe20008000000 */
[----:B------:R-:W-:Y:S01]  /*37f0*/  R2UR UR28, R55 ;  /* 0x00000000371c72ca */ /* 0x000fe200000e0000 */
[----:B------:R-:W-:Y:S01]  /*3800*/  UMOV UR42, UR8 ;  /* 0x00000008002a7c82 */ /* 0x000fe20008000000 */
[----:B------:R-:W-:Y:S01]  /*3810*/  @P0 PRMT R88, R88, 0x5410, RZ ;  /* 0x0000541058580816 */ /* 0x000fe200000000ff */
[----:B------:R-:W-:Y:S01]  /*3820*/  UMOV UR34, UR8 ;  /* 0x0000000800227c82 */ /* 0x000fe20008000000 */
[----:B------:R-:W-:Y:S01]  /*3830*/  R2UR UR29, R54 ;  /* 0x00000000361d72ca */ /* 0x000fe200000e0000 */
[----:B------:R-:W-:Y:S01]  /*3840*/  UMOV UR26, UR8 ;  /* 0x00000008001a7c82 */ /* 0x000fe20008000000 */
[----:B------:R-:W-:Y:S01]  /*3850*/  @P0 R2UR UR4, R88 ;  /* 0x00000000580402ca */ /* 0x000fe200000e0000 */
[----:B------:R-:W-:Y:S01]  /*3860*/  UMOV UR66, UR8 ;  /* 0x0000000800427c82 */ /* 0x000fe20008000000 */
[----:B------:R-:W-:Y:S01]  /*3870*/  R2UR UR30, R57 ;  /* 0x00000000391e72ca */ /* 0x000fe200000e0000 */
[----:B------:R-:W-:Y:S01]  /*3880*/  UMOV UR58, UR8 ;  /* 0x00000008003a7c82 */ /* 0x000fe20008000000 */
[----:B------:R-:W-:Y:S09]  /*3890*/  UMOV UR50, UR8 ;  /* 0x0000000800327c82 */ /* 0x000ff20008000000 */
[----:B------:R3:W-:Y:S02]  /*38a0*/  UTMALDG.5D.IM2COL [UR16], [UR6], UR4 ;  /* 0x00000010060073b4 */ /* 0x0007e40008060004 */
[----:B---3--:R-:W-:Y:S01]  /*38b0*/  @P0 R2UR UR16, R87 ;  /* 0x00000000571002ca */ /* 0x008fe200000e0000 */
[----:B------:R-:W-:Y:S01]  /*38c0*/  UIADD3 UR18, UPT, UPT, UR8, 0x20, URZ ;  /* 0x0000002008127890 */ /* 0x000fe2000fffe0ff */
[C---:B------:R-:W-:Y:S01]  /*38d0*/  @P0 VIADD R87, R90.reuse, 0x8c00 ;  /* 0x00008c005a570836 */ /* 0x040fe20000000000 */
[----:B------:R-:W-:Y:S01]  /*38e0*/  UMOV UR17, UR9 ;  /* 0x0000000900117c82 */ /* 0x000fe20008000000 */
[----:B------:R-:W-:Y:S01]  /*38f0*/  UMOV UR19, UR13 ;  /* 0x0000000d00137c82 */ /* 0x000fe20008000000 */
[----:B------:R-:W-:Y:S01]  /*3900*/  UMOV UR20, UR12 ;  /* 0x0000000c00147c82 */ /* 0x000fe20008000000 */
[----:B------:R-:W-:Y:S01]  /*3910*/  UMOV UR21, UR11 ;  /* 0x0000000b00157c82 */ /* 0x000fe20008000000 */
[----:B------:R-:W-:Y:S01]  /*3920*/  UMOV UR22, UR5 ;  /* 0x0000000500167c82 */ /* 0x000fe20008000000 */
[----:B------:R-:W-:Y:S01]  /*3930*/  @P0 R2UR UR40, R87 ;  /* 0x00000000572802ca */ /* 0x000fe200000e0000 */
[C---:B------:R-:W-:Y:S01]  /*3940*/  @P0 VIADD R87, R90.reuse, 0x9000 ;  /* 0x000090005a570836 */ /* 0x040fe20000000000 */
[----:B------:R-:W-:Y:S01]  /*3950*/  UMOV UR13, UR43 ;  /* 0x0000002b000d7c82 */ /* 0x000fe20008000000 */
[----:B------:R-:W-:Y:S01]  /*3960*/  UMOV UR12, UR44 ;  /* 0x0000002c000c7c82 */ /* 0x000fe20008000000 */
[----:B------:R-:W-:Y:S01]  /*3970*/  UMOV UR11, UR45 ;  /* 0x0000002d000b7c82 */ /* 0x000fe20008000000 */
[----:B------:R3:W-:Y:S01]  /*3980*/  UTMALDG.5D.IM2COL [UR16], [UR6], UR4 ;  /* 0x00000010060073b4 */ /* 0x0007e20008060004 */
[----:B------:R-:W-:Y:S07]  /*3990*/  UMOV UR5, UR46 ;  /* 0x0000002e00057c82 */ /* 0x000fee0008000000 */
[----:B------:R4:W-:Y:S01]  /*39a0*/  UTMALDG.5D.IM2COL [UR40], [UR6], UR4 ;  /* 0x00000028060073b4 */ /* 0x0009e20008060004 */
[----:B---3--:R-:W-:Y:S01]  /*39b0*/  @P0 R2UR UR16, R87 ;  /* 0x00000000571002ca */ /* 0x008fe200000e0000 */
[----:B------:R-:W-:Y:S01]  /*39c0*/  UMOV UR19, UR13 ;  /* 0x0000000d00137c82 */ /* 0x000fe20008000000 */
[----:B------:R-:W-:Y:S01]  /*39d0*/  UMOV UR20, UR12 ;  /* 0x0000000c00147c82 */ /* 0x000fe20008000000 */
[----:B------:R-:W-:Y:S01]  /*39e0*/  UMOV UR21, UR11 ;  /* 0x0000000b00157c82 */ /* 0x000fe20008000000 */
[----:B------:R-:W-:Y:S01]  /*39f0*/  UMOV UR22, UR5 ;  /* 0x0000000500167c82 */ /* 0x000fe20008000000 */
[----:B------:R-:W-:Y:S01]  /*3a00*/  @P0 VIADD R87, R90, 0x9400 ;  /* 0x000094005a570836 */ /* 0x000fe20000000000 */
[----:B------:R-:W-:Y:S01]  /*3a10*/  UMOV UR13, UR35 ;  /* 0x00000023000d7c82 */ /* 0x000fe20008000000 */
[----:B------:R-:W-:Y:S01]  /*3a20*/  UMOV UR12, UR36 ;  /* 0x00000024000c7c82 */ /* 0x000fe20008000000 */
[----:B----4-:R-:W-:Y:S01]  /*3a30*/  R2UR UR43, R52 ;  /* 0x00000000342b72ca */ /* 0x010fe200000e0000 */
[----:B------:R-:W-:Y:S01]  /*3a40*/  UMOV UR11, UR37 ;  /* 0x00000025000b7c82 */ /* 0x000fe20008000000 */
[----:B------:R-:W-:Y:S01]  /*3a50*/  @P0 R2UR UR32, R87 ;  /* 0x00000000572002ca */ /* 0x000fe200000e0000 */
[----:B------:R-:W-:Y:S01]  /*3a60*/  @P0 VIADD R87, R90, 0x9800 ;  /* 0x000098005a570836 */ /* 0x000fe20000000000 */
[----:B------:R-:W-:Y:S01]  /*3a70*/  R2UR UR44, R51 ;  /* 0x00000000332c72ca */ /* 0x000fe200000e0000 */
[----:B------:R3:W-:Y:S01]  /*3a80*/  UTMALDG.5D.IM2COL [UR16], [UR6], UR4 ;  /* 0x00000010060073b4 */ /* 0x0007e20008060004 */
[----:B------:R-:W-:Y:S01]  /*3a90*/  R2UR UR45, R50 ;  /* 0x00000000322d72ca */ /* 0x000fe200000e0000 */
[----:B------:R-:W-:Y:S01]  /*3aa0*/  UMOV UR5, UR38 ;  /* 0x0000002600057c82 */ /* 0x000fe20008000000 */
[----:B------:R-:W-:Y:S07]  /*3ab0*/  R2UR UR46, R53 ;  /* 0x00000000352e72ca */ /* 0x000fee00000e0000 */
[----:B------:R4:W-:Y:S01]  /*3ac0*/  UTMALDG.5D.IM2COL [UR32], [UR6], UR4 ;  /* 0x00000020060073b4 */ /* 0x0009e20008060004 */
[----:B---3--:R-:W-:Y:S01]  /*3ad0*/  @P0 R2UR UR16, R87 ;  /* 0x00000000571002ca */ /* 0x008fe200000e0000 */
[----:B------:R-:W-:Y:S01]  /*3ae0*/  UMOV UR19, UR13 ;  /* 0x0000000d00137c82 */ /* 0x000fe20008000000 */
[----:B------:R-:W-:Y:S01]  /*3af0*/  UMOV UR20, UR12 ;  /* 0x0000000c00147c82 */ /* 0x000fe20008000000 */
[----:B------:R-:W-:Y:S01]  /*3b00*/  UMOV UR21, UR11 ;  /* 0x0000000b00157c82 */ /* 0x000fe20008000000 */
[----:B------:R-:W-:Y:S01]  /*3b10*/  UMOV UR22, UR5 ;  /* 0x0000000500167c82 */ /* 0x000fe20008000000 */
[C---:B------:R-:W-:Y:S01]  /*3b20*/  @P0 VIADD R87, R90.reuse, 0x9c00 ;  /* 0x00009c005a570836 */ /* 0x040fe20000000000 */
[----:B------:R-:W-:Y:S01]  /*3b30*/  UMOV UR13, UR27 ;  /* 0x0000001b000d7c82 */ /* 0x000fe20008000000 */
[----:B------:R-:W-:Y:S01]  /*3b40*/  UMOV UR12, UR28 ;  /* 0x0000001c000c7c82 */ /* 0x000fe20008000000 */
[----:B------:R-:W-:Y:S01]  /*3b50*/  UMOV UR11, UR29 ;  /* 0x0000001d000b7c82 */ /* 0x000fe20008000000 */
[----:B------:R-:W-:Y:S01]  /*3b60*/  UMOV UR5, UR30 ;  /* 0x0000001e00057c82 */ /* 0x000fe20008000000 */
[----:B------:R-:W-:Y:S01]  /*3b70*/  @P0 R2UR UR24, R87 ;  /* 0x00000000571802ca */ /* 0x000fe200000e0000 */
[----:B------:R-:W-:Y:S01]  /*3b80*/  @P0 VIADD R87, R90, 0xa000 ;  /* 0x0000a0005a570836 */ /* 0x000fe20000000000 */
[----:B----4-:R-:W-:Y:S01]  /*3b90*/  R2UR UR35, R48 ;  /* 0x00000000302372ca */ /* 0x010fe200000e0000 */
[----:B------:R3:W-:Y:S01]  /*3ba0*/  UTMALDG.5D.IM2COL [UR16], [UR6], UR4 ;  /* 0x00000010060073b4 */ /* 0x0007e20008060004 */
[----:B------:R-:W-:Y:S02]  /*3bb0*/  R2UR UR36, R47 ;  /* 0x000000002f2472ca */ /* 0x000fe400000e0000 */
[----:B------:R-:W-:Y:S02]  /*3bc0*/  R2UR UR37, R46 ;  /* 0x000000002e2572ca */ /* 0x000fe400000e0000 */
[----:B------:R-:W-:Y:S05]  /*3bd0*/  R2UR UR38, R49 ;  /* 0x00000000312672ca */ /* 0x000fea00000e0000 */
        /* <DEDUP_REMOVED lines=56> */
[----:B------:R-:W-:Y:S01]  /*3f60*/  @P0 VIADD R87, R90, 0xbc00 ;  /* 0x0000bc005a570836 */ /* 0x000fe20000000000 */
[----:B------:R-:W-:Y:S01]  /*3f70*/  UMOV UR19, UR13 ;  /* 0x0000000d00137c82 */ /* 0x000fe20008000000 */
[----:B------:R-:W-:Y:S01]  /*3f80*/  UMOV UR20, UR12 ;  /* 0x0000000c00147c82 */ /* 0x000fe20008000000 */
[----:B------:R-:W-:Y:S01]  /*3f90*/  UMOV UR21, UR11 ;  /* 0x0000000b00157c82 */ /* 0x000fe20008000000 */
[----:B------:R-:W-:Y:S01]  /*3fa0*/  UMOV UR22, UR5 ;  /* 0x0000000500167c82 */ /* 0x000fe20008000000 */
[----:B------:R-:W-:Y:S01]  /*3fb0*/  @P0 R2UR UR40, R87 ;  /* 0x00000000572802ca */ /* 0x000fe200000e0000 */
[----:B------:R-:W-:Y:S01]  /*3fc0*/  UMOV UR13, UR43 ;  /* 0x0000002b000d7c82 */ /* 0x000fe20008000000 */
[----:B------:R-:W-:Y:S01]  /*3fd0*/  UMOV UR12, UR44 ;  /* 0x0000002c000c7c82 */ /* 0x000fe20008000000 */
[----:B------:R-:W-:Y:S01]  /*3fe0*/  UMOV UR11, UR45 ;  /* 0x0000002d000b7c82 */ /* 0x000fe20008000000 */
[----:B----4-:R-:W-:Y:S01]  /*3ff0*/  R2UR UR27, R31 ;  /* 0x000000001f1b72ca */ /* 0x010fe200000e0000 */
[----:B------:R-:W-:Y:S01]  /*4000*/  UMOV UR5, UR46 ;  /* 0x0000002e00057c82 */ /* 0x000fe20008000000 */
[----:B------:R-:W-:Y:S01]  /*4010*/  R2UR UR28, R30 ;  /* 0x000000001e1c72ca */ /* 0x000fe200000e0000 */
[----:B------:R3:W-:Y:S01]  /*4020*/  UTMALDG.5D.IM2COL [UR16], [UR6], UR4 ;  /* 0x00000010060073b4 */ /* 0x0007e20008060004 */
[----:B------:R-:W-:Y:S02]  /*4030*/  R2UR UR29, R28 ;  /* 0x000000001c1d72ca */ /* 0x000fe400000e0000 */
[----:B------:R-:W-:Y:S03]  /*4040*/  R2UR UR30, R32 ;  /* 0x00000000201e72ca */ /* 0x000fe600000e0000 */
[----:B------:R4:W-:Y:S01]  /*4050*/  UTMALDG.5D.IM2COL [UR40], [UR6], UR4 ;  /* 0x00000028060073b4 */ /* 0x0009e20008060004 */
[----:B---3--:R-:W-:Y:S01]  /*4060*/  UMOV UR19, UR13 ;  /* 0x0000000d00137c82 */ /* 0x008fe20008000000 */
[----:B------:R-:W-:Y:S01]  /*4070*/  UMOV UR20, UR12 ;  /* 0x0000000c00147c82 */ /* 0x000fe20008000000 */
[----:B------:R-:W-:Y:S01]  /*4080*/  UMOV UR21, UR11 ;  /* 0x0000000b00157c82 */ /* 0x000fe20008000000 */
[----:B------:R-:W-:Y:S01]  /*4090*/  UMOV UR22, UR5 ;  /* 0x0000000500167c82 */ /* 0x000fe20008000000 */
[----:B------:R-:W-:Y:S01]  /*40a0*/  UMOV UR13, UR35 ;  /* 0x00000023000d7c82 */ /* 0x000fe20008000000 */
[----:B------:R-:W-:Y:S01]  /*40b0*/  UMOV UR12, UR36 ;  /* 0x00000024000c7c82 */ /* 0x000fe20008000000 */
[----:B------:R-:W-:Y:S01]  /*40c0*/  UMOV UR11, UR37 ;  /* 0x00000025000b7c82 */ /* 0x000fe20008000000 */
[----:B------:R-:W-:Y:S01]  /*40d0*/  UMOV UR5, UR38 ;  /* 0x0000002600057c82 */ /* 0x000fe20008000000 */
[----:B----4-:R-:W-:Y:S01]  /*40e0*/  R2UR.FILL UR43, R80 ;  /* 0x00000000502b72ca */ /* 0x010fe200004e0000 */
[----:B------:R-:W-:Y:S01]  /*40f0*/  @P0 VIADD R80, R90, 0xc000 ;  /* 0x0000c0005a500836 */ /* 0x000fe20000000000 */
[----:B------:R-:W-:Y:S02]  /*4100*/  R2UR.FILL UR46, R83 ;  /* 0x00000000532e72ca */ /* 0x000fe400004e0000 */
[----:B------:R-:W-:Y:S02]  /*4110*/  R2UR.FILL UR45, R82 ;  /* 0x00000000522d72ca */ /* 0x000fe400004e0000 */
[----:B------:R-:W-:Y:S01]  /*4120*/  @P0 R2UR UR16, R80 ;  /* 0x00000000501002ca */ /* 0x000fe200000e0000 */
[----:B------:R-:W-:Y:S01]  /*4130*/  @P0 VIADD R80, R90, 0xc400 ;  /* 0x0000c4005a500836 */ /* 0x000fe20000000000 */
[----:B------:R-:W-:Y:S04]  /*4140*/  R2UR.FILL UR44, R81 ;  /* 0x00000000512c72ca */ /* 0x000fe800004e0000 */
[----:B------:R-:W-:Y:S07]  /*4150*/  @P0 R2UR UR32, R80 ;  /* 0x00000000502002ca */ /* 0x000fee00000e0000 */
[----:B------:R3:W-:Y:S06]  /*4160*/  UTMALDG.5D.IM2COL [UR16], [UR6], UR4 ;  /* 0x00000010060073b4 */ /* 0x0007ec0008060004 */
        /* <DEDUP_REMOVED lines=24> */
[----:B----4-:R-:W-:Y:S01]  /*42f0*/  R2UR.FILL UR27, R72 ;  /* 0x00000000481b72ca */ /* 0x010fe200004e0000 */
[----:B------:R-:W-:Y:S01]  /*4300*/  @P0 VIADD R72, R90, 0xd000 ;  /* 0x0000d0005a480836 */ /* 0x000fe20000000000 */
[----:B------:R-:W-:Y:S02]  /*4310*/  R2UR.FILL UR28, R73 ;  /* 0x00000000491c72ca */ /* 0x000fe400004e0000 */
[----:B------:R-:W-:Y:S02]  /*4320*/  MOV.SPILL R73, UR68 ;  /* 0x0000004400497c02 */ /* 0x000fe40009000f00 */
[----:B------:R-:W-:Y:S01]  /*4330*/  @P0 R2UR UR16, R72 ;  /* 0x00000000481002ca */ /* 0x000fe200000e0000 */
[----:B------:R-:W-:Y:S01]  /*4340*/  @P0 VIADD R72, R90, 0xd400 ;  /* 0x0000d4005a480836 */ /* 0x000fe20000000000 */
[----:B------:R-:W-:Y:S02]  /*4350*/  R2UR.FILL UR30, R75 ;  /* 0x000000004b1e72ca */ /* 0x000fe400004e0000 */
[----:B------:R-:W-:Y:S02]  /*4360*/  R2UR.FILL UR29, R74 ;  /* 0x000000004a1d72ca */ /* 0x000fe400004e0000 */
[----:B------:R-:W-:Y:S01]  /*4370*/  @P0 R2UR UR64, R72 ;  /* 0x00000000484002ca */ /* 0x000fe200000e0000 */
[----:B------:R-:W-:Y:S01]  /*4380*/  @P0 VIADD R72, R90, 0xd800 ;  /* 0x0000d8005a480836 */ /* 0x000fe20000000000 */
[----:B------:R-:W-:Y:S02]  /*4390*/  MOV.SPILL R75, UR70 ;  /* 0x00000046004b7c02 */ /* 0x000fe40009000f00 */
[----:B------:R-:W-:Y:S03]  /*43a0*/  MOV.SPILL R74, UR69 ;  /* 0x00000045004a7c02 */ /* 0x000fe60009000f00 */
[----:B------:R3:W-:Y:S06]  /*43b0*/  UTMALDG.5D.IM2COL [UR16], [UR6], UR4 ;  /* 0x00000010060073b4 */ /* 0x0007ec0008060004 */
[----:B------:R4:W-:Y:S01]  /*43c0*/  UTMALDG.5D.IM2COL [UR64], [UR6], UR4 ;  /* 0x00000040060073b4 */ /* 0x0009e20008060004 */
[----:B---3--:R-:W-:Y:S01]  /*43d0*/  @P0 R2UR UR16, R72 ;  /* 0x00000000481002ca */ /* 0x008fe200000e0000 */
[----:B------:R-:W-:Y:S01]  /*43e0*/  UMOV UR19, UR67 ;  /* 0x0000004300137c82 */ /* 0x000fe20008000000 */
[----:B------:R-:W-:Y:S01]  /*43f0*/  UMOV UR20, UR68 ;  /* 0x0000004400147c82 */ /* 0x000fe20008000000 */
[----:B------:R-:W-:Y:S01]  /*4400*/  UMOV UR21, UR69 ;  /* 0x0000004500157c82 */ /* 0x000fe20008000000 */
[----:B------:R-:W-:Y:S01]  /*4410*/  UMOV UR22, UR70 ;  /* 0x0000004600167c82 */ /* 0x000fe20008000000 */
[----:B------:R-:W-:Y:S02]  /*4420*/  MOV.SPILL R72, UR67 ;  /* 0x0000004300487c02 */ /* 0x000fe40009000f00 */
[----:B----4-:R-:W-:Y:S01]  /*4430*/  R2UR UR68, R70 ;  /* 0x00000000464472ca */ /* 0x010fe200000e0000 */
[----:B------:R-:W-:Y:S01]  /*4440*/  UMOV UR67, UR8 ;  /* 0x0000000800437c82 */ /* 0x000fe20008000000 */
[----:B------:R-:W-:Y:S01]  /*4450*/  R2UR UR70, R71 ;  /* 0x00000000474672ca */ /* 0x000fe200000e0000 */
[----:B------:R-:W-:Y:S01]  /*4460*/  @P0 VIADD R70, R90, 0xdc00 ;  /* 0x0000dc005a460836 */ /* 0x000fe20000000000 */
[----:B------:R-:W-:Y:S02]  /*4470*/  R2UR UR66, R24 ;  /* 0x00000000184272ca */ /* 0x000fe400000e0000 */
[----:B------:R3:W-:Y:S01]  /*4480*/  UTMALDG.5D.IM2COL [UR16], [UR6], UR4 ;  /* 0x00000010060073b4 */ /* 0x0007e20008060004 */
[----:B------:R-:W-:Y:S02]  /*4490*/  @P0 IADD3 R71, P5, PT, R22, 0x200, RZ ;  /* 0x0000020016470810 */ /* 0x000fe40007fbe0ff */
[----:B------:R-:W-:Y:S01]  /*44a0*/  @P0 R2UR UR56, R70 ;  /* 0x00000000463802ca */ /* 0x000fe200000e0000 */
[----:B------:R-:W-:Y:S01]  /*44b0*/  @P0 VIADD R70, R90, 0xe000 ;  /* 0x0000e0005a460836 */ /* 0x000fe20000000000 */
[----:B------:R-:W-:Y:S02]  /*44c0*/  R2UR UR69, R4 ;  /* 0x00000000044572ca */ /* 0x000fe400000e0000 */
[----:B------:R-:W-:Y:S02]  /*44d0*/  @P0 R2UR UR5, R71 ;  /* 0x00000000470502ca */ /* 0x000fe400000e0000 */
[----:B------:R-:W-:Y:S02]  /*44e0*/  UMOV UR15, UR70 ;  /* 0x00000046000f7c82 */ /* 0x000fe40008000000 */
[----:B------:R-:W-:Y:S05]  /*44f0*/  UMOV UR14, UR15 ;  /* 0x0000000f000e7c82 */ /* 0x000fea0008000000 */
[----:B------:R-:W-:Y:S04]  /*4500*/  UTMALDG.5D.IM2COL [UR56], [UR6], UR4 ;  /* 0x00000038060073b4 */ /* 0x000fe80008060004 */
[----:B------:R-:W-:Y:S01]  /*4510*/  IMAD.U32 R76, RZ, RZ, UR5 ;  /* 0x00000005ff4c7e24 */ /* 0x000fe2000f8e00ff */
[----:B------:R-:W-:Y:S01]  /*4520*/  UMOV UR5, 0x10000000 ;  /* 0x1000000000057882 */ /* 0x000fe20000000000 */
[----:B---3--:R-:W-:Y:S01]  /*4530*/  @P0 R2UR UR16, R70 ;  /* 0x00000000461002ca */ /* 0x008fe200000e0000 */
[----:B------:R-:W-:Y:S01]  /*4540*/  UMOV UR19, UR59 ;  /* 0x0000003b00137c82 */ /* 0x000fe20008000000 */
[----:B------:R-:W-:Y:S01]  /*4550*/  UMOV UR20, UR60 ;  /* 0x0000003c00147c82 */ /* 0x000fe20008000000 */
[----:B------:R-:W-:Y:S01]  /*4560*/  UMOV UR21, UR61 ;  /* 0x0000003d00157c82 */ /* 0x000fe20008000000 */
[----:B------:R-:W-:Y:S01]  /*4570*/  UMOV UR22, UR62 ;  /* 0x0000003e00167c82 */ /* 0x000fe20008000000 */
[----:B------:R-:W-:Y:S05]  /*4580*/  @P0 VIADD R70, R90, 0xe400 ;  /* 0x0000e4005a460836 */ /* 0x000fea0000000000 */
[----:B------:R-:W-:Y:S01]  /*4590*/  @P0 R2UR UR48, R70 ;  /* 0x00000000463002ca */ /* 0x000fe200000e0000 */
[----:B------:R-:W-:Y:S02]  /*45a0*/  @P0 VIADD R70, R90, 0xe800 ;  /* 0x0000e8005a460836 */ /* 0x000fe40000000000 */
[----:B------:R3:W-:Y:S10]  /*45b0*/  UTMALDG.5D.IM2COL [UR16], [UR6], UR4 ;  /* 0x00000010060073b4 */ /* 0x0007f40008060004 */
[----:B------:R-:W-:Y:S01]  /*45c0*/  UTMALDG.5D.IM2COL [UR48], [UR6], UR4 ;  /* 0x00000030060073b4 */ /* 0x000fe20008060004 */
        /* <DEDUP_REMOVED lines=21> */
[----:B------:R-:W-:Y:S01]  /*4720*/  @P0 VIADD R70, R90, 0xfc00 ;  /* 0x0000fc005a460836 */ /* 0x000fe20000000000 */
[----:B------:R-:W-:Y:S01]  /*4730*/  UMOV UR19, UR35 ;  /* 0x0000002300137c82 */ /* 0x000fe20008000000 */
[----:B------:R-:W-:Y:S01]  /*4740*/  UMOV UR20, UR36 ;  /* 0x0000002400147c82 */ /* 0x000fe20008000000 */
[----:B------:R-:W-:Y:S01]  /*4750*/  UMOV UR21, UR37 ;  /* 0x0000002500157c82 */ /* 0x000fe20008000000 */
[----:B------:R-:W-:Y:S01]  /*4760*/  UMOV UR22, UR38 ;  /* 0x0000002600167c82 */ /* 0x000fe20008000000 */
[----:B------:R-:W-:Y:S01]  /*4770*/  @P0 R2UR UR24, R70 ;  /* 0x00000000461802ca */ /* 0x000fe200000e0000 */
[----:B------:R-:W-:Y:S02]  /*4780*/  @P0 VIADD R90, R90, 0x10000 ;  /* 0x000100005a5a0836 */ /* 0x000fe40000000000 */
[----:B------:R-:W-:Y:S04]  /*4790*/  @P0 IMAD.X R70, RZ, RZ, R23, P5 ;  /* 0x000000ffff460224 */ /* 0x000fe800028e0617 */
[----:B------:R3:W-:Y:S06]  /*47a0*/  UTMALDG.5D.IM2COL [UR16], [UR6], UR4 ;  /* 0x00000010060073b4 */ /* 0x0007ec0008060004 */
[----:B------:R-:W-:Y:S01]  /*47b0*/  UTMALDG.5D.IM2COL [UR24], [UR6], UR4 ;  /* 0x00000018060073b4 */ /* 0x000fe20008060004 */
[----:B---3--:R-:W-:Y:S01]  /*47c0*/  @P0 R2UR UR16, R90 ;  /* 0x000000005a1002ca */ /* 0x008fe200000e0000 */
[----:B------:R-:W-:Y:S01]  /*47d0*/  UMOV UR19, UR27 ;  /* 0x0000001b00137c82 */ /* 0x000fe20008000000 */
[----:B------:R-:W-:Y:S01]  /*47e0*/  UMOV UR20, UR28 ;  /* 0x0000001c00147c82 */ /* 0x000fe20008000000 */
[----:B------:R-:W-:Y:S01]  /*47f0*/  UMOV UR21, UR29 ;  /* 0x0000001d00157c82 */ /* 0x000fe20008000000 */
[----:B------:R-:W-:Y:S09]  /*4800*/  UMOV UR22, UR30 ;  /* 0x0000001e00167c82 */ /* 0x000ff20008000000 */
[----:B------:R3:W-:Y:S02]  /*4810*/  UTMALDG.5D.IM2COL [UR16], [UR6], UR4 ;  /* 0x00000010060073b4 */ /* 0x0007e40008060004 */
[----:B---3--:R-:W-:Y:S01]  /*4820*/  @P0 R2UR UR4, R70 ;  /* 0x00000000460402ca */ /* 0x008fe200000e0000 */
[----:B------:R-:W-:Y:S01]  /*4830*/  @P0 IMAD R70, R29, 0x4000, R10 ;  /* 0x000040001d460824 */ /* 0x000fe200078e020a */
[----:B------:R-:W-:Y:S01]  /*4840*/  @P0 R2UR UR6, R76 ;  /* 0x000000004c0602ca */ /* 0x000fe200000e0000 */
[----:B------:R-:W-:Y:S01]  /*4850*/  UMOV UR17, UR68 ;  /* 0x0000004400117c82 */ /* 0x000fe20008000000 */
[----:B------:R-:W-:Y:S01]  /*4860*/  UMOV UR16, UR69 ;  /* 0x0000004500107c82 */ /* 0x000fe20008000000 */
[C---:B------:R-:W-:Y:S01]  /*4870*/  @P0 VIADD R29, R70.reuse, 0x28400 ;  /* 0x00028400461d0836 */ /* 0x040fe20000000000 */
[----:B------:R-:W-:Y:S01]  /*4880*/  UMOV UR12, UR17 ;  /* 0x00000011000c7c82 */ /* 0x000fe20008000000 */
[----:B------:R-:W-:Y:S01]  /*4890*/  UMOV UR13, UR16 ;  /* 0x00000010000d7c82 */ /* 0x000fe20008000000 */
[----:B------:R-:W-:Y:S02]  /*48a0*/  @P0 VIADD R70, R70, 0x2a400 ;  /* 0x0002a40046460836 */ /* 0x000fe40000000000 */
[----:B------:R-:W-:Y:S01]  /*48b0*/  @P0 R2UR UR64, R29 ;  /* 0x000000001d4002ca */ /* 0x000fe200000e0000 */
[----:B------:R-:W-:Y:S02]  /*48c0*/  IMAD.U32 R29, RZ, RZ, UR16 ;  /* 0x00000010ff1d7e24 */ /* 0x000fe4000f8e00ff */
[----:B------:R-:W-:Y:S01]  /*48d0*/  @P0 R2UR UR8, R70 ;  /* 0x00000000460802ca */ /* 0x000fe200000e0000 */
[----:B------:R-:W-:Y:S01]  /*48e0*/  IMAD.U32 R77, RZ, RZ, UR4 ;  /* 0x00000004ff4d7e24 */ /* 0x000fe2000f8e00ff */
[----:B------:R-:W-:Y:S01]  /*48f0*/  UMOV UR4, 0x0 ;  /* 0x0000000000047882 */ /* 0x000fe20000000000 */
[----:B------:R-:W-:Y:S02]  /*4900*/  IMAD.U32 R70, RZ, RZ, UR17 ;  /* 0x00000011ff467e24 */ /* 0x000fe4000f8e00ff */
[----:B------:R-:W-:Y:S01]  /*4910*/  VIADD R29, R29, 0x1 ;  /* 0x000000011d1d7836 */ /* 0x000fe20000000000 */
[----:B------:R-:W-:Y:S01]  /*4920*/  @P0 R2UR UR7, R77 ;  /* 0x000000004d0702ca */ /* 0x000fe200000e0000 */
[----:B------:R-:W-:Y:S05]  /*4930*/  VIADD R70, R70, 0x1 ;  /* 0x0000000146467836 */ /* 0x000fea0000000000 */
[C---:B------:R-:W-:Y:S04]  /*4940*/  ISETP.NE.AND P6, PT, R70.reuse, R27, PT ;  /* 0x0000001b4600720c */ /* 0x040fe80003fc5270 */
[----:B------:R-:W-:Y:S03]  /*4950*/  SEL R71, R70, RZ, P6 ;  /* 0x000000ff46477207 */ /* 0x000fe60003000000 */
[----:B------:R3:W-:Y:S06]  /*4960*/  UTMALDG.5D [UR64], [UR6], desc[UR4] ;  /* 0x00000440060075b4 */ /* 0x0007ec0008021000 */
[----:B------:R-:W-:Y:S01]  /*4970*/  @P6 IMAD R29, RZ, RZ, UR16 ;  /* 0x00000010ff1d6e24 */ /* 0x000fe2000f8e02ff */
[----:B------:R4:W-:Y:S04]  /*4980*/  UTMALDG.5D [UR8], [UR6], desc[UR4] ;  /* 0x00000408060075b4 */ /* 0x0009e80008021000 */
[C---:B------:R-:W-:Y:S04]  /*4990*/  ISETP.NE.AND P5, PT, R29.reuse, R8, PT ;  /* 0x000000081d00720c */ /* 0x040fe80003fa5270 */
[----:B------:R-:W-:Y:S02]  /*49a0*/  SEL R70, R29, RZ, P5 ;  /* 0x000000ff1d467207 */ /* 0x000fe40002800000 */
[----:B---3--:R-:W-:Y:S01]  /*49b0*/  R2UR.FILL UR67, R72 ;  /* 0x00000000484372ca */ /* 0x008fe200004e0000 */
[----:B------:R-:W-:Y:S01]  /*49c0*/  IMAD.U32 R72, RZ, RZ, UR15 ;  /* 0x0000000fff487e24 */ /* 0x000fe2000f8e00ff */
[----:B------:R-:W-:Y:S02]  /*49d0*/  R2UR.FILL UR70, R75 ;  /* 0x000000004b4672ca */ /* 0x000fe400004e0000 */
[----:B------:R-:W-:Y:S01]  /*49e0*/  R2UR.FILL UR69, R74 ;  /* 0x000000004a4572ca */ /* 0x000fe200004e0000 */
[----:B------:R-:W-:Y:S01]  /*49f0*/  VIADD R72, R72, 0x1 ;  /* 0x0000000148487836 */ /* 0x000fe20000000000 */
[----:B------:R-:W-:Y:S01]  /*4a00*/  R2UR.FILL UR68, R73 ;  /* 0x00000000494472ca */ /* 0x000fe200004e0000 */
[----:B------:R-:W-:Y:S01]  /*4a10*/  @P5 IMAD R72, RZ, RZ, UR15 ;  /* 0x0000000fff485e24 */ /* 0x000fe2000f8e02ff */
[----:B----4-:R-:W-:Y:S02]  /*4a20*/  R2UR UR4, R71 ;  /* 0x00000000470472ca */ /* 0x010fe400000e0000 */
[----:B------:R-:W-:Y:S02]  /*4a30*/  R2UR UR5, R70 ;  /* 0x00000000460572ca */ /* 0x000fe400000e0000 */
[C---:B------:R-:W-:Y:S02]  /*4a40*/  ISETP.NE.AND P0, PT, R72.reuse, R9, PT ;  /* 0x000000094800720c */ /* 0x040fe40003f05270 */
[----:B------:R-:W-:Y:S02]  /*4a50*/  ISETP.NE.AND P5, PT, R25, R14, PT ;  /* 0x0000000e1900720c */ /* 0x000fe40003fa5270 */
[----:B------:R-:W-:Y:S01]  /*4a60*/  SEL R29, R72, RZ, P0 ;  /* 0x000000ff481d7207 */ /* 0x000fe20000000000 */
[----:B------:R-:W-:Y:S04]  /*4a70*/  VIADD R72, R16, 0x1 ;  /* 0x0000000110487836 */ /* 0x000fe80000000000 */
[----:B------:R-:W-:Y:S01]  /*4a80*/  IMAD.U32 R70, RZ, RZ, UR4 ;  /* 0x00000004ff467e24 */ /* 0x000fe2000f8e00ff */
[----:B------:R-:W-:Y:S01]  /*4a90*/  R2UR UR4, R29 ;  /* 0x000000001d0472ca */ /* 0x000fe200000e0000 */
[----:B------:R-:W-:Y:S02]  /*4aa0*/  IMAD.U32 R4, RZ, RZ, UR5 ;  /* 0x00000005ff047e24 */ /* 0x000fe4000f8e00ff */
[----:B------:R-:W-:Y:S02]  /*4ab0*/  @P0 IMAD.MOV R72, RZ, RZ, R16 ;  /* 0x000000ffff480224 */ /* 0x000fe400078e0210 */
[----:B------:R-:W-:Y:S02]  /*4ac0*/  IMAD.MOV.U32 R29, RZ, RZ, R85 ;  /* 0x000000ffff1d7224 */ /* 0x000fe400078e0055 */
[----:B------:R-:W-:Y:S06]  /*4ad0*/  IMAD.MOV.U32 R16, RZ, RZ, R72 ;  /* 0x000000ffff107224 */ /* 0x000fec00078e0048 */
[----:B------:R-:W-:Y:S01]  /*4ae0*/  IMAD.U32 R71, RZ, RZ, UR4 ;  /* 0x00000004ff477e24 */ /* 0x000fe2000f8e00ff */
[----:B-12---:R-:W-:Y:S06]  /*4af0*/  @P5 BRA `(.L_x_22) ;  /* 0xffffffe400c45947 */ /* 0x006fec000383ffff */
.L_x_17:
[----:B------:R-:W-:Y:S01]  /*4b00*/  ISETP.GE.AND P0, PT, R21, 0x1, PT ;  /* 0x000000011500780c */ /* 0x000fe20003f06270 */
[----:B--2---:R-:W-:Y:S01]  /*4b10*/  IMAD R3, R85, 0x8, R10 ;  /* 0x0000000855037824 */ /* 0x004fe200078e020a */
[----:B------:R-:W-:Y:S01]  /*4b20*/  SHF.L.U32 R0, R19, 0x1f, RZ ;  /* 0x0000001f13007819 */ /* 0x000fe200000006ff */
[----:B------:R2:W-:Y:S03]  /*4b30*/  @!P3 SYNCS.ARRIVE.TRANS64.A1T0 RZ, [R10+URZ+0x88], RZ ;  /* 0x000088ff0affb9a7 */ /* 0x0005e600081000ff */
[----:B------:R2:W1:Y:S07]  /*4b40*/  SYNCS.PHASECHK.TRANS64.TRYWAIT P3, [R3+URZ+0x20], R0 ;  /* 0x00002000030075a7 */ /* 0x00046e00080611ff */
[----:B------:R-:W-:Y:S05]  /*4b50*/  @!P0 BRA `(.L_x_23) ;  /* 0x0000003400148947 */ /* 0x000fea0003800000 */
[----:B------:R-:W3:Y:S01]  /*4b60*/  LDC.64 R6, c[0x0][0x480] ;  /* 0x00012000ff067b82 */ /* 0x000ee20000000a00 */
[C---:B------:R-:W-:Y:S01]  /*4b70*/  VIADD R47, R41.reuse, 0x20 ;  /* 0x00000020292f7836 */ /* 0x040fe20000000000 */
[C---:B-----5:R-:W-:Y:S01]  /*4b80*/  IADD3 R35, PT, PT, R41.reuse, 0x38, RZ ;  /* 0x0000003829237810 */ /* 0x060fe20007ffe0ff */
[C---:B------:R-:W-:Y:S01]  /*4b90*/  VIADD R30, R41.reuse, 0x58 ;  /* 0x00000058291e7836 */ /* 0x040fe20000000000 */
[C---:B------:R-:W-:Y:S01]  /*4ba0*/  IADD3 R8, PT, PT, R41.reuse, 0x68, RZ ;  /* 0x0000006829087810 */ /* 0x040fe20007ffe0ff */
[C---:B------:R-:W-:Y:S01]  /*4bb0*/  VIADD R31, R41.reuse, 0x50 ;  /* 0x00000050291f7836 */ /* 0x040fe20000000000 */
[----:B------:R-:W-:Y:S01]  /*4bc0*/  R2UR UR49, R24 ;  /* 0x00000000183172ca */ /* 0x000fe200000e0000 */
[C---:B------:R-:W-:Y:S01]  /*4bd0*/  VIADD R56, R41.reuse, 0x8 ;  /* 0x0000000829387836 */ /* 0x040fe20000000000 */
[----:B------:R-:W2:Y:S01]  /*4be0*/  LDC.64 R28, c[0x0][0x488] ;  /* 0x00012200ff1c7b82 */ /* 0x000ea20000000a00 */
[C---:B------:R-:W-:Y:S02]  /*4bf0*/  VIADD R50, R41.reuse, 0x18 ;  /* 0x0000001829327836 */ /* 0x040fe40000000000 */
[----:B------:R-:W-:-:S02]  /*4c00*/  VIADD R9, R41, 0x60 ;  /* 0x0000006029097836 */ /* 0x000fc40000000000 */
[C---:B------:R-:W-:Y:S02]  /*4c10*/  VIADD R53, R41.reuse, 0x10 ;  /* 0x0000001029357836 */ /* 0x040fe40000000000 */
[C---:B------:R-:W-:Y:S02]  /*4c20*/  VIADD R44, R41.reuse, 0x28 ;  /* 0x00000028292c7836 */ /* 0x040fe40000000000 */
[C---:B------:R-:W-:Y:S02]  /*4c30*/  VIADD R38, R41.reuse, 0x30 ;  /* 0x0000003029267836 */ /* 0x040fe40000000000 */
[C---:B------:R-:W-:Y:S02]  /*4c40*/  VIADD R34, R41.reuse, 0x40 ;  /* 0x0000004029227836 */ /* 0x040fe40000000000 */
[C---:B------:R-:W-:Y:S02]  /*4c50*/  VIADD R32, R41.reuse, 0x48 ;  /* 0x0000004829207836 */ /* 0x040fe40000000000 */
[----:B------:R-:W-:Y:S01]  /*4c60*/  VIADD R5, R41, 0x70 ;  /* 0x0000007029057836 */ /* 0x000fe20000000000 */
[----:B---3--:R-:W-:Y:S01]  /*4c70*/  ISETP.NE.AND P0, PT, R6, 0x1, PT ;  /* 0x000000010600780c */ /* 0x008fe20003f05270 */
[----:B------:R-:W-:-:S04]  /*4c80*/  IMAD.HI.U32 R63, R47, R7, RZ ;  /* 0x000000072f3f7227 */ /* 0x000fc800078e00ff */
[----:B------:R-:W-:Y:S01]  /*4c90*/  IMAD.HI.U32 R51, R41, R7, RZ ;  /* 0x0000000729337227 */ /* 0x000fe200078e00ff */
[----:B--2---:R-:W-:-:S03]  /*4ca0*/  SHF.R.U32.HI R2, RZ, R28, R63 ;  /* 0x0000001cff027219 */ /* 0x004fc6000001163f */
[-C--:B------:R-:W-:Y:S01]  /*4cb0*/  IMAD.HI.U32 R3, R30, R7.reuse, RZ ;  /* 0x000000071e037227 */ /* 0x080fe200078e00ff */
[----:B------:R-:W-:Y:S02]  /*4cc0*/  SHF.R.U32.HI R58, RZ, R28, R51 ;  /* 0x0000001cff3a7219 */ /* 0x000fe40000011633 */
[----:B------:R-:W-:Y:S01]  /*4cd0*/  SEL R51, R47, R2, !P0 ;  /* 0x000000022f337207 */ /* 0x000fe20004000000 */
[-C--:B------:R-:W-:Y:S01]  /*4ce0*/  IMAD.HI.U32 R57, R31, R7.reuse, RZ ;  /* 0x000000071f397227 */ /* 0x080fe200078e00ff */
[-C--:B------:R-:W-:Y:S02]  /*4cf0*/  SHF.R.U32.HI R3, RZ, R28.reuse, R3 ;  /* 0x0000001cff037219 */ /* 0x080fe40000011603 */
[----:B------:R-:W-:Y:S01]  /*4d00*/  IADD3 R2, PT, PT, -R51, RZ, RZ ;  /* 0x000000ff33027210 */ /* 0x000fe20007ffe1ff */
[----:B------:R-:W-:Y:S01]  /*4d10*/  IMAD.HI.U32 R55, R56, R7, RZ ;  /* 0x0000000738377227 */ /* 0x000fe200078e00ff */
[----:B------:R-:W-:Y:S02]  /*4d20*/  SHF.R.U32.HI R42, RZ, R28, R57 ;  /* 0x0000001cff2a7219 */ /* 0x000fe40000011639 */
[----:B------:R-:W-:Y:S01]  /*4d30*/  SEL R40, R30, R3, !P0 ;  /* 0x000000031e287207 */ /* 0x000fe20004000000 */
[----:B------:R-:W-:Y:S01]  /*4d40*/  IMAD R47, R6, R2, R47 ;  /* 0x00000002062f7224 */ /* 0x000fe200078e022f */
[----:B------:R-:W-:Y:S01]  /*4d50*/  SEL R42, R31, R42, !P0 ;  /* 0x0000002a1f2a7207 */ /* 0x000fe20004000000 */
[----:B------:R-:W-:Y:S01]  /*4d60*/  IMAD.HI.U32 R25, R50, R7, RZ ;  /* 0x0000000732197227 */ /* 0x000fe200078e00ff */
[----:B------:R-:W-:-:S02]  /*4d70*/  SHF.R.U32.HI R55, RZ, R28, R55 ;  /* 0x0000001cff377219 */ /* 0x000fc40000011637 */
[----:B------:R-:W-:Y:S01]  /*4d80*/  IADD3 R2, PT, PT, -R42, RZ, RZ ;  /* 0x000000ff2a027210 */ /* 0x000fe20007ffe1ff */
[----:B------:R-:W-:Y:S01]  /*4d90*/  IMAD.MOV R3, RZ, RZ, -R40 ;  /* 0x000000ffff037224 */ /* 0x000fe200078e0a28 */
[----:B------:R-:W-:Y:S01]  /*4da0*/  SEL R55, R56, R55, !P0 ;  /* 0x0000003738377207 */ /* 0x000fe20004000000 */
[----:B------:R-:W-:Y:S01]  /*4db0*/  IMAD.HI.U32 R27, R9, R7, RZ ;  /* 0x00000007091b7227 */ /* 0x000fe200078e00ff */
[----:B------:R-:W-:Y:S02]  /*4dc0*/  SHF.R.U32.HI R25, RZ, R28, R25 ;  /* 0x0000001cff197219 */ /* 0x000fe40000011619 */
[----:B------:R-:W-:Y:S01]  /*4dd0*/  SEL R58, R41, R58, !P0 ;  /* 0x0000003a293a7207 */ /* 0x000fe20004000000 */
[C---:B------:R-:W-:Y:S01]  /*4de0*/  IMAD R31, R6.reuse, R2, R31 ;  /* 0x00000002061f7224 */ /* 0x040fe200078e021f */
[----:B------:R-:W-:Y:S01]  /*4df0*/  SHF.R.U32.HI R60, RZ, R28, R27 ;  /* 0x0000001cff3c7219 */ /* 0x000fe2000001161b */
[----:B------:R-:W-:Y:S01]  /*4e00*/  IMAD R30, R6, R3, R30 ;  /* 0x00000003061e7224 */ /* 0x000fe200078e021e */
[----:B------:R-:W-:Y:S01]  /*4e10*/  SEL R52, R50, R25, !P0 ;  /* 0x0000001932347207 */ /* 0x000fe20004000000 */
[----:B------:R-:W-:Y:S01]  /*4e20*/  IMAD.HI.U32 R59, R35, R7, RZ ;  /* 0x00000007233b7227 */ /* 0x000fe200078e00ff */
[----:B------:R-:W2:Y:S01]  /*4e30*/  LDC.64 R2, c[0x0][0x490] ;  /* 0x00012400ff027b82 */ /* 0x000ea20000000a00 */
[----:B------:R-:W-:-:S02]  /*4e40*/  R2UR UR67, R31 ;  /* 0x000000001f4372ca */ /* 0x000fc400000e0000 */
[-C--:B------:R-:W-:Y:S01]  /*4e50*/  IMAD.HI.U32 R65, R53, R7.reuse, RZ ;  /* 0x0000000735417227 */ /* 0x080fe200078e00ff */
[-C--:B------:R-:W-:Y:S02]  /*4e60*/  SHF.R.U32.HI R46, RZ, R28.reuse, R59 ;  /* 0x0000001cff2e7219 */ /* 0x080fe4000001163b */
[----:B------:R-:W-:Y:S01]  /*4e70*/  R2UR UR59, R30 ;  /* 0x000000001e3b72ca */ /* 0x000fe200000e0000 */
[----:B------:R-:W-:Y:S01]  /*4e80*/  IMAD.MOV R27, RZ, RZ, -R55 ;  /* 0x000000ffff1b7224 */ /* 0x000fe200078e0a37 */
[----:B------:R-:W-:Y:S01]  /*4e90*/  SHF.R.U32.HI R54, RZ, R28, R65 ;  /* 0x0000001cff367219 */ /* 0x000fe20000011641 */
[----:B------:R-:W-:Y:S01]  /*4ea0*/  IMAD.HI.U32 R37, R8, R7, RZ ;  /* 0x0000000708257227 */ /* 0x000fe200078e00ff */
[----:B------:R-:W-:Y:S02]  /*4eb0*/  SEL R46, R35, R46, !P0 ;  /* 0x0000002e232e7207 */ /* 0x000fe40004000000 */
[----:B------:R-:W-:Y:S01]  /*4ec0*/  SEL R54, R53, R54, !P0 ;  /* 0x0000003635367207 */ /* 0x000fe20004000000 */
[----:B------:R-:W-:Y:S01]  /*4ed0*/  VIADD R0, R41, 0x78 ;  /* 0x0000007829007836 */ /* 0x000fe20000000000 */
[----:B------:R-:W-:Y:S01]  /*4ee0*/  SHF.R.U32.HI R37, RZ, R28, R37 ;  /* 0x0000001cff257219 */ /* 0x000fe20000011625 */
[----:B------:R-:W-:Y:S01]  /*4ef0*/  IMAD R56, R6, R27, R56 ;  /* 0x0000001b06387224 */ /* 0x000fe200078e0238 */
[----:B------:R-:W-:Y:S01]  /*4f00*/  R2UR UR26, R47 ;  /* 0x000000002f1a72ca */ /* 0x000fe200000e0000 */
[----:B------:R-:W-:Y:S01]  /*4f10*/  IMAD.MOV R27, RZ, RZ, -R52 ;  /* 0x000000ffff1b7224 */ /* 0x000fe200078e0a34 */
[----:B------:R-:W-:Y:S01]  /*4f20*/  SEL R37, R8, R37, !P0 ;  /* 0x0000002508257207 */ /* 0x000fe20004000000 */
[----:B------:R-:W-:Y:S01]  /*4f30*/  IMAD.HI.U32 R49, R44, R7, RZ ;  /* 0x000000072c317227 */ /* 0x000fe200078e00ff */
[----:B------:R-:W-:-:S03]  /*4f40*/  R2UR UR41, R56 ;  /* 0x00000000382972ca */ /* 0x000fc600000e0000 */
[----:B------:R-:W-:Y:S01]  /*4f50*/  IMAD.HI.U32 R61, R38, R7, RZ ;  /* 0x00000007263d7227 */ /* 0x000fe200078e00ff */
[----:B------:R-:W-:-:S03]  /*4f60*/  SHF.R.U32.HI R49, RZ, R28, R49 ;  /* 0x0000001cff317219 */ /* 0x000fc60000011631 */
[----:B------:R-:W-:Y:S01]  /*4f70*/  IMAD.HI.U32 R45, R34, R7, RZ ;  /* 0x00000007222d7227 */ /* 0x000fe200078e00ff */
[----:B------:R-:W-:-:S03]  /*4f80*/  SEL R49, R44, R49, !P0 ;  /* 0x000000312c317207 */ /* 0x000fc60004000000 */
[----:B------:R-:W-:Y:S01]  /*4f90*/  IMAD.HI.U32 R43, R32, R7, RZ ;  /* 0x00000007202b7227 */ /* 0x000fe200078e00ff */
[----:B------:R-:W-:-:S03]  /*4fa0*/  SHF.R.U32.HI R45, RZ, R28, R45 ;  /* 0x0000001cff2d7219 */ /* 0x000fc6000001162d */
[----:B------:R-:W-:Y:S01]  /*4fb0*/  IMAD.HI.U32 R39, R5, R7, RZ ;  /* 0x0000000705277227 */ /* 0x000fe200078e00ff */
[-C--:B------:R-:W-:Y:S02]  /*4fc0*/  SHF.R.U32.HI R43, RZ, R28.reuse, R43 ;  /* 0x0000001cff2b7219 */ /* 0x080fe4000001162b */
[----:B------:R-:W-:Y:S01]  /*4fd0*/  SEL R45, R34, R45, !P0 ;  /* 0x0000002d222d7207 */ /* 0x000fe20004000000 */
[----:B------:R-:W-:Y:S01]  /*4fe0*/  IMAD.HI.U32 R33, R0, R7, RZ ;  /* 0x0000000700217227 */ /* 0x000fe200078e00ff */
[-C--:B------:R-:W-:Y:S02]  /*4ff0*/  SHF.R.U32.HI R7, RZ, R28.reuse, R61 ;  /* 0x0000001cff077219 */ /* 0x080fe4000001163d */
[-C--:B------:R-:W-:Y:S01]  /*5000*/  SHF.R.U32.HI R36, RZ, R28.reuse, R39 ;  /* 0x0000001cff247219 */ /* 0x080fe20000011627 */
[----:B------:R-:W-:Y:S01]  /*5010*/  IMAD R50, R6, R27, R50 ;  /* 0x0000001b06327224 */ /* 0x000fe200078e0232 */
[----:B------:R-:W-:Y:S01]  /*5020*/  SHF.R.U32.HI R33, RZ, R28, R33 ;  /* 0x0000001cff217219 */ /* 0x000fe20000011621 */
[----:B------:R-:W-:Y:S01]  /*5030*/  IMAD.MOV R27, RZ, RZ, -R46 ;  /* 0x000000ffff1b7224 */ /* 0x000fe200078e0a2e */
[----:B------:R-:W-:Y:S01]  /*5040*/  SEL R39, R9, R60, !P0 ;  /* 0x0000003c09277207 */ /* 0x000fe20004000000 */
[----:B------:R-:W-:Y:S01]  /*5050*/  IMAD.MOV R28, RZ, RZ, -R54 ;  /* 0x000000ffff1c7224 */ /* 0x000fe200078e0a36 */
[----:B------:R-:W-:Y:S01]  /*5060*/  SEL R48, R38, R7, !P0 ;  /* 0x0000000726307207 */ /* 0x000fe20004000000 */
[----:B------:R-:W-:Y:S01]  /*5070*/  IMAD R35, R6, R27, R35 ;  /* 0x0000001b06237224 */ /* 0x000fe200078e0223 */
[----:B------:R-:W-:Y:S01]  /*5080*/  SEL R43, R32, R43, !P0 ;  /* 0x0000002b202b7207 */ /* 0x000fe20004000000 */
[----:B------:R-:W-:Y:S01]  /*5090*/  IMAD.MOV R27, RZ, RZ, -R37 ;  /* 0x000000ffff1b7224 */ /* 0x000fe200078e0a25 */
[----:B------:R-:W-:Y:S01]  /*50a0*/  SEL R36, R5, R36, !P0 ;  /* 0x0000002405247207 */ /* 0x000fe20004000000 */
[----:B------:R-:W-:Y:S01]  /*50b0*/  IMAD R53, R6, R28, R53 ;  /* 0x0000001c06357224 */ /* 0x000fe200078e0235 */
[----:B------:R-:W-:Y:S01]  /*50c0*/  SEL R33, R0, R33, !P0 ;  /* 0x0000002100217207 */ /* 0x000fe20004000000 */
[----:B------:R-:W-:Y:S01]  /*50d0*/  IMAD.MOV R28, RZ, RZ, -R39 ;  /* 0x000000ffff1c7224 */ /* 0x000fe200078e0a27 */
[----:B------:R-:W-:Y:S01]  /*50e0*/  ISETP.NE.AND P0, PT, R29, 0x1, PT ;  /* 0x000000011d00780c */ /* 0x000fe20003f05270 */
[----:B------:R-:W-:Y:S01]  /*50f0*/  IMAD R27, R6, R27, R8 ;  /* 0x0000001b061b7224 */ /* 0x000fe200078e0208 */
[----:B------:R-:W-:Y:S01]  /*5100*/  R2UR UR39, R50 ;  /* 0x00000000322772ca */ /* 0x000fe200000e0000 */
[----:B------:R-:W-:Y:S01]  /*5110*/  IMAD.MOV R25, RZ, RZ, -R49 ;  /* 0x000000ffff197224 */ /* 0x000fe200078e0a31 */
[----:B------:R-:W-:Y:S01]  /*5120*/  R2UR UR40, R53 ;  /* 0x00000000352872ca */ /* 0x000fe200000e0000 */
[----:B--2---:R-:W-:Y:S01]  /*5130*/  IMAD.HI.U32 R8, R55, R2, RZ ;  /* 0x0000000237087227 */ /* 0x004fe200078e00ff */
[----:B------:R-:W-:-:S02]  /*5140*/  R2UR UR43, R27 ;  /* 0x000000001b2b72ca */ /* 0x000fc400000e0000 */
[----:B------:R-:W-:Y:S01]  /*5150*/  R2UR UR29, R35 ;  /* 0x00000000231d72ca */ /* 0x000fe200000e0000 */
[C---:B------:R-:W-:Y:S01]  /*5160*/  IMAD R28, R6.reuse, R28, R9 ;  /* 0x0000001c061c7224 */ /* 0x040fe200078e0209 */
[----:B------:R-:W-:Y:S01]  /*5170*/  SHF.R.U32.HI R8, RZ, R3, R8 ;  /* 0x00000003ff087219 */ /* 0x000fe20000011608 */
[----:B------:R-:W-:Y:S02]  /*5180*/  IMAD.MOV R7, RZ, RZ, -R48 ;  /* 0x000000ffff077224 */ /* 0x000fe400078e0a30 */
[----:B------:R-:W-:Y:S01]  /*5190*/  IMAD R44, R6, R25, R44 ;  /* 0x00000019062c7224 */ /* 0x000fe200078e022c */
[----:B------:R-:W-:Y:S01]  /*51a0*/  R2UR UR51, R28 ;  /* 0x000000001c3372ca */ /* 0x000fe200000e0000 */
[----:B------:R-:W-:Y:S02]  /*51b0*/  IMAD.MOV R57, RZ, RZ, -R58 ;  /* 0x000000ffff397224 */ /* 0x000fe400078e0a3a */
[----:B------:R-:W-:Y:S01]  /*51c0*/  IMAD.MOV R25, RZ, RZ, -R45 ;  /* 0x000000ffff197224 */ /* 0x000fe200078e0a2d */
[----:B------:R-:W-:Y:S01]  /*51d0*/  R2UR UR32, R44 ;  /* 0x000000002c2072ca */ /* 0x000fe200000e0000 */
[----:B------:R-:W-:-:S02]  /*51e0*/  IMAD R38, R6, R7, R38 ;  /* 0x0000000706267224 */ /* 0x000fc400078e0226 */
[----:B------:R-:W-:Y:S01]  /*51f0*/  IMAD R57, R6, R57, R41 ;  /* 0x0000003906397224 */ /* 0x000fe200078e0229 */
[----:B------:R-:W-:Y:S01]  /*5200*/  SEL R41, R55, R8, !P0 ;  /* 0x0000000837297207 */ /* 0x000fe20004000000 */
[-C--:B------:R-:W-:Y:S01]  /*5210*/  IMAD.HI.U32 R28, R40, R2.reuse, RZ ;  /* 0x00000002281c7227 */ /* 0x080fe200078e00ff */
[----:B------:R-:W-:Y:S02]  /*5220*/  R2UR UR31, R38 ;  /* 0x00000000261f72ca */ /* 0x000fe400000e0000 */
[----:B------:R-:W-:Y:S01]  /*5230*/  R2UR UR42, R57 ;  /* 0x00000000392a72ca */ /* 0x000fe200000e0000 */
[----:B------:R-:W-:Y:S01]  /*5240*/  IMAD.MOV R7, RZ, RZ, -R43 ;  /* 0x000000ffff077224 */ /* 0x000fe200078e0a2b */
[----:B------:R-:W-:Y:S01]  /*5250*/  SHF.R.U32.HI R27, RZ, R3, R28 ;  /* 0x00000003ff1b7219 */ /* 0x000fe2000001161c */
[----:B------:R-:W-:Y:S01]  /*5260*/  IMAD R34, R6, R25, R34 ;  /* 0x0000001906227224 */ /* 0x000fe200078e0222 */
[----:B------:R-:W2:Y:S01]  /*5270*/  LDC R57, c[0x0][0x4ec] ;  /* 0x00013b00ff397b82 */ /* 0x000ea20000000800 */
[----:B------:R-:W-:Y:S01]  /*5280*/  IMAD.MOV R25, RZ, RZ, -R36 ;  /* 0x000000ffff197224 */ /* 0x000fe200078e0a24 */
[----:B------:R-:W-:Y:S01]  /*5290*/  SEL R27, R40, R27, !P0 ;  /* 0x0000001b281b7207 */ /* 0x000fe20004000000 */
[----:B------:R-:W-:Y:S01]  /*52a0*/  IMAD.HI.U32 R60, R48, R2, RZ ;  /* 0x00000002303c7227 */ /* 0x000fe200078e00ff */
[----:B------:R-:W-:-:S02]  /*52b0*/  R2UR UR24, R34 ;  /* 0x00000000221872ca */ /* 0x000fc400000e0000 */
[----:B------:R-:W-:Y:S01]  /*52c0*/  R2UR UR45, R41 ;  /* 0x00000000292d72ca */ /* 0x000fe200000e0000 */
[C---:B------:R-:W-:Y:S01]  /*52d0*/  IMAD R32, R6.reuse, R7, R32 ;  /* 0x0000000706207224 */ /* 0x040fe200078e0220 */
[----:B------:R-:W-:Y:S01]  /*52e0*/  IADD3 R7, PT, PT, -R33, RZ, RZ ;  /* 0x000000ff21077210 */ /* 0x000fe20007ffe1ff */
[----:B------:R-:W-:Y:S01]  /*52f0*/  IMAD R25, R6, R25, R5 ;  /* 0x0000001906197224 */ /* 0x000fe200078e0205 */
[----:B------:R-:W-:Y:S01]  /*5300*/  SHF.R.U32.HI R5, RZ, R3, R60 ;  /* 0x00000003ff057219 */ /* 0x000fe2000001163c */
[----:B------:R-:W-:Y:S01]  /*5310*/  IMAD.MOV R28, RZ, RZ, -R41 ;  /* 0x000000ffff1c7224 */ /* 0x000fe200078e0a29 */
[----:B------:R-:W-:Y:S01]  /*5320*/  R2UR UR22, R32 ;  /* 0x00000000201672ca */ /* 0x000fe200000e0000 */
[----:B------:R-:W-:Y:S01]  /*5330*/  IMAD R7, R6, R7, R0 ;  /* 0x0000000706077224 */ /* 0x000fe200078e0200 */
[----:B------:R-:W-:Y:S01]  /*5340*/  R2UR UR35, R25 ;  /* 0x00000000192372ca */ /* 0x000fe200000e0000 */
[----:B------:R-:W-:Y:S01]  /*5350*/  IMAD R55, R29, R28, R55 ;  /* 0x0000001c1d377224 */ /* 0x000fe200078e0237 */
[----:B------:R-:W-:Y:S01]  /*5360*/  SEL R28, R48, R5, !P0 ;  /* 0x00000005301c7207 */ /* 0x000fe20004000000 */
[----:B------:R-:W-:Y:S01]  /*5370*/  IMAD.HI.U32 R0, R39, R2, RZ ;  /* 0x0000000227007227 */ /* 0x000fe200078e00ff */
[----:B------:R-:W-:-:S02]  /*5380*/  R2UR UR27, R7 ;  /* 0x00000000071b72ca */ /* 0x000fc400000e0000 */
[----:B------:R-:W-:Y:S01]  /*5390*/  R2UR UR14, R55 ;  /* 0x00000000370e72ca */ /* 0x000fe200000e0000 */
[----:B------:R-:W-:Y:S01]  /*53a0*/  IMAD.MOV R5, RZ, RZ, -R28 ;  /* 0x000000ffff057224 */ /* 0x000fe200078e0a1c */
[----:B------:R-:W-:Y:S01]  /*53b0*/  SHF.R.U32.HI R0, RZ, R3, R0 ;  /* 0x00000003ff007219 */ /* 0x000fe20000011600 */
[----:B------:R-:W-:Y:S01]  /*53c0*/  IMAD.HI.U32 R64, R54, R2, RZ ;  /* 0x0000000236407227 */ /* 0x000fe200078e00ff */
[----:B--2---:R-:W-:-:S03]  /*53d0*/  R2UR UR16, R57 ;  /* 0x00000000391072ca */ /* 0x004fc600000e0000 */
[----:B------:R-:W-:Y:S01]  /*53e0*/  IMAD.HI.U32 R44, R46, R2, RZ ;  /* 0x000000022e2c7227 */ /* 0x000fe200078e00ff */
[----:B------:R-:W-:-:S03]  /*53f0*/  SHF.R.U32.HI R7, RZ, R3, R64 ;  /* 0x00000003ff077219 */ /* 0x000fc60000011640 */
[----:B------:R-:W-:Y:S01]  /*5400*/  IMAD.HI.U32 R6, R49, R2, RZ ;  /* 0x0000000231067227 */ /* 0x000fe200078e00ff */
[----:B------:R-:W-:-:S03]  /*5410*/  SHF.R.U32.HI R25, RZ, R3, R44 ;  /* 0x00000003ff197219 */ /* 0x000fc6000001162c */
[----:B------:R-:W-:Y:S01]  /*5420*/  IMAD.HI.U32 R38, R42, R2, RZ ;  /* 0x000000022a267227 */ /* 0x000fe200078e00ff */
[----:B------:R-:W-:Y:S02]  /*5430*/  SHF.R.U32.HI R6, RZ, R3, R6 ;  /* 0x00000003ff067219 */ /* 0x000fe40000011606 */
[----:B------:R-:W-:Y:S01]  /*5440*/  SEL R25, R46, R25, !P0 ;  /* 0x000000192e197207 */ /* 0x000fe20004000000 */
[----:B------:R-:W-:Y:S01]  /*5450*/  IMAD R48, R29, R5, R48 ;  /* 0x000000051d307224 */ /* 0x000fe200078e0230 */
[----:B------:R-:W-:Y:S01]  /*5460*/  SEL R5, R39, R0, !P0 ;  /* 0x0000000027057207 */ /* 0x000fe20004000000 */
[-C--:B------:R-:W-:Y:S01]  /*5470*/  IMAD.HI.U32 R34, R36, R2.reuse, RZ ;  /* 0x0000000224227227 */ /* 0x080fe200078e00ff */
[----:B------:R-:W-:Y:S02]  /*5480*/  SHF.R.U32.HI R53, RZ, R3, R38 ;  /* 0x00000003ff357219 */ /* 0x000fe40000011626 */
[----:B------:R-:W-:Y:S01]  /*5490*/  SEL R38, R54, R7, !P0 ;  /* 0x0000000736267207 */ /* 0x000fe20004000000 */
[----:B------:R-:W-:Y:S01]  /*54a0*/  IMAD.HI.U32 R66, R58, R2, RZ ;  /* 0x000000023a427227 */ /* 0x000fe200078e00ff */
[----:B------:R-:W-:-:S02]  /*54b0*/  SHF.R.U32.HI R7, RZ, R3, R34 ;  /* 0x00000003ff077219 */ /* 0x000fc40000011622 */
[----:B------:R-:W-:Y:S01]  /*54c0*/  SEL R31, R49, R6, !P0 ;  /* 0x00000006311f7207 */ /* 0x000fe20004000000 */
[-C--:B------:R-:W-:Y:S01]  /*54d0*/  IMAD.HI.U32 R32, R51, R2.reuse, RZ ;  /* 0x0000000233207227 */ /* 0x080fe200078e00ff */
[-C--:B------:R-:W-:Y:S02]  /*54e0*/  SHF.R.U32.HI R9, RZ, R3.reuse, R66 ;  /* 0x00000003ff097219 */ /* 0x080fe40000011642 */
[----:B------:R-:W-:Y:S01]  /*54f0*/  IADD3 R6, PT, PT, -R31, RZ, RZ ;  /* 0x000000ff1f067210 */ /* 0x000fe20007ffe1ff */
[-C--:B------:R-:W-:Y:S01]  /*5500*/  IMAD.HI.U32 R30, R45, R2.reuse, RZ ;  /* 0x000000022d1e7227 */ /* 0x080fe200078e00ff */
[----:B------:R-:W-:Y:S02]  /*5510*/  SHF.R.U32.HI R32, RZ, R3, R32 ;  /* 0x00000003ff207219 */ /* 0x000fe40000011620 */
[----:B------:R-:W-:Y:S01]  /*5520*/  SEL R44, R58, R9, !P0 ;  /* 0x000000093a2c7207 */ /* 0x000fe20004000000 */
[----:B------:R-:W-:Y:S01]  /*5530*/  IMAD.HI.U32 R62, R52, R2, RZ ;  /* 0x00000002343e7227 */ /* 0x000fe200078e00ff */
[----:B------:R-:W-:-:S02]  /*5540*/  SHF.R.U32.HI R30, RZ, R3, R30 ;  /* 0x00000003ff1e7219 */ /* 0x000fc4000001161e */
[----:B------:R-:W-:Y:S01]  /*5550*/  SEL R32, R51, R32, !P0 ;  /* 0x0000002033207207 */ /* 0x000fe20004000000 */
[----:B------:R-:W-:Y:S01]  /*5560*/  IMAD.HI.U32 R56, R43, R2, RZ ;  /* 0x000000022b387227 */ /* 0x000fe200078e00ff */
[-C--:B------:R-:W-:Y:S02]  /*5570*/  SHF.R.U32.HI R35, RZ, R3.reuse, R62 ;  /* 0x00000003ff237219 */ /* 0x080fe4000001163e */
[----:B------:R-:W-:Y:S01]  /*5580*/  SEL R30, R45, R30, !P0 ;  /* 0x0000001e2d1e7207 */ /* 0x000fe20004000000 */
[-C--:B------:R-:W-:Y:S01]  /*5590*/  IMAD.HI.U32 R50, R37, R2.reuse, RZ ;  /* 0x0000000225327227 */ /* 0x080fe200078e00ff */
[----:B------:R-:W-:Y:S02]  /*55a0*/  SHF.R.U32.HI R56, RZ, R3, R56 ;  /* 0x00000003ff387219 */ /* 0x000fe40000011638 */
[----:B------:R-:W-:Y:S01]  /*55b0*/  SEL R53, R42, R53, !P0 ;  /* 0x000000352a357207 */ /* 0x000fe20004000000 */
[----:B------:R-:W-:Y:S01]  /*55c0*/  IMAD.HI.U32 R2, R33, R2, RZ ;  /* 0x0000000221027227 */ /* 0x000fe200078e00ff */
[----:B------:R-:W-:-:S02]  /*55d0*/  SHF.R.U32.HI R50, RZ, R3, R50 ;  /* 0x00000003ff327219 */ /* 0x000fc40000011632 */
[----:B------:R-:W-:Y:S01]  /*55e0*/  SEL R35, R52, R35, !P0 ;  /* 0x0000002334237207 */ /* 0x000fe20004000000 */
        /* <DEDUP_REMOVED lines=10> */
[----:B------:R-:W-:Y:S01]  /*5690*/  IMAD R54, R29, R8, R54 ;  /* 0x000000081d367224 */ /* 0x000fe200078e0236 */
[----:B------:R-:W-:Y:S01]  /*56a0*/  SEL R50, R37, R50, !P0 ;  /* 0x0000003225327207 */ /* 0x000fe20004000000 */
        /* <DEDUP_REMOVED lines=14> */
[----:B------:R-:W-:Y:S01]  /*5790*/  IMAD R51, R29, R8, R51 ;  /* 0x000000081d337224 */ /* 0x000fe200078e0233 */
[----:B------:R-:W-:Y:S01]  /*57a0*/  R2UR UR9, R49 ;  /* 0x00000000310972ca */ /* 0x000fe200000e0000 */
[C---:B------:R-:W-:Y:S01]  /*57b0*/  IMAD R45, R29.reuse, R34, R45 ;  /* 0x000000221d2d7224 */ /* 0x040fe200078e022d */
[----:B------:R-:W-:Y:S01]  /*57c0*/  R2UR UR15, R58 ;  /* 0x000000003a0f72ca */ /* 0x000fe200000e0000 */
[----:B------:R-:W-:Y:S01]  /*57d0*/  IMAD R42, R29, R6, R42 ;  /* 0x000000061d2a7224 */ /* 0x000fe200078e022a */
[----:B------:R-:W-:Y:S01]  /*57e0*/  R2UR UR11, R51 ;  /* 0x00000000330b72ca */ /* 0x000fe200000e0000 */
[----:B------:R-:W-:Y:S01]  /*57f0*/  IMAD R40, R29, R3, R40 ;  /* 0x000000031d287224 */ /* 0x000fe200078e0228 */
[----:B------:R-:W-:Y:S01]  /*5800*/  R2UR UR6, R45 ;  /* 0x000000002d0672ca */ /* 0x000fe200000e0000 */
[----:B------:R-:W-:Y:S01]  /*5810*/  IMAD R36, R29, R2, R36 ;  /* 0x000000021d247224 */ /* 0x000fe200078e0224 */
[----:B------:R-:W-:Y:S01]  /*5820*/  R2UR UR68, R42 ;  /* 0x000000002a4472ca */ /* 0x000fe200000e0000 */
[----:B------:R-:W-:Y:S01]  /*5830*/  IMAD.MOV R9, RZ, RZ, -R35 ;  /* 0x000000ffff097224 */ /* 0x000fe200078e0a23 */
[----:B------:R-:W2:Y:S01]  /*5840*/  LDC.64 R2, c[0x0][0x498] ;  /* 0x00012600ff027b82 */ /* 0x000ea20000000a00 */
        /* <DEDUP_REMOVED lines=8> */
[----:B------:R-:W3:Y:S01]  /*58d0*/  LDC.64 R8, c[0x0][0x4c0] ;  /* 0x00013000ff087b82 */ /* 0x000ee20000000a00 */
[----:B------:R-:W-:Y:S01]  /*58e0*/  IMAD R34, R29, R34, R33 ;  /* 0x000000221d227224 */ /* 0x000fe200078e0221 */
[----:B------:R-:W-:Y:S01]  /*58f0*/  R2UR UR5, R43 ;  /* 0x000000002b0572ca */ /* 0x000fe200000e0000 */
[----:B------:R-:W-:Y:S01]  /*5900*/  IMAD.IADD R14, R21, 0x1, R14 ;  /* 0x00000001150e7824 */ /* 0x000fe200078e020e */
[----:B------:R-:W-:Y:S02]  /*5910*/  R2UR UR44, R37 ;  /* 0x00000000252c72ca */ /* 0x000fe400000e0000 */
[----:B------:R-:W-:-:S02]  /*5920*/  R2UR UR28, R34 ;  /* 0x00000000221c72ca */ /* 0x000fc400000e0000 */
[----:B------:R-:W4:Y:S01]  /*5930*/  LDC R29, c[0x0][0x4a0] ;  /* 0x00012800ff1d7b82 */ /* 0x000f220000000800 */
[----:B------:R-:W-:Y:S01]  /*5940*/  R2UR UR12, R52 ;  /* 0x00000000340c72ca */ /* 0x000fe200000e0000 */
[----:B--2---:R-:W-:Y:S01]  /*5950*/  IMAD.HI.U32 R46, R44, R3, RZ ;  /* 0x000000032c2e7227 */ /* 0x004fe200078e00ff */
[----:B------:R-:W-:-:S03]  /*5960*/  ISETP.NE.AND P0, PT, R2, 0x1, PT ;  /* 0x000000010200780c */ /* 0x000fc60003f05270 */
[-C--:B------:R-:W-:Y:S02]  /*5970*/  IMAD.HI.U32 R68, R41, R3.reuse, RZ ;  /* 0x0000000329447227 */ /* 0x080fe400078e00ff */
[----:B------:R-:W2:Y:S02]  /*5980*/  LDC.64 R6, c[0x0][0x4f0] ;  /* 0x00013c00ff067b82 */ /* 0x000ea40000000a00 */
[----:B------:R-:W-:-:S04]  /*5990*/  IMAD.HI.U32 R40, R32, R3, RZ ;  /* 0x0000000320287227 */ /* 0x000fc800078e00ff */
[-C--:B------:R-:W-:Y:S01]  /*59a0*/  IMAD.HI.U32 R42, R35, R3.reuse, RZ ;  /* 0x00000003232a7227 */ /* 0x080fe200078e00ff */
[----:B---3--:R-:W-:Y:S01]  /*59b0*/  R2UR UR19, R8 ;  /* 0x00000000081372ca */ /* 0x008fe200000e0000 */
[----:B------:R-:W-:Y:S01]  /*59c0*/  VOTEU.ANY UP0, P0 ;  /* 0x0000000000ff7886 */ /* 0x000fe20000000100 */
[----:B------:R-:W-:Y:S01]  /*59d0*/  R2UR UR18, R9 ;  /* 0x00000000091272ca */ /* 0x000fe200000e0000 */
[----:B------:R-:W-:Y:S01]  /*59e0*/  IMAD.HI.U32 R64, R31, R3, RZ ;  /* 0x000000031f407227 */ /* 0x000fe200078e00ff */
[----:B----4-:R-:W-:-:S03]  /*59f0*/  SHF.R.U32.HI R46, RZ, R29, R46 ;  /* 0x0000001dff2e7219 */ /* 0x010fc6000001162e */
[----:B------:R-:W-:Y:S01]  /*5a00*/  IMAD.HI.U32 R36, R25, R3, RZ ;  /* 0x0000000319247227 */ /* 0x000fe200078e00ff */
[----:B------:R-:W-:Y:S02]  /*5a10*/  SHF.R.U32.HI R45, RZ, R29, R68 ;  /* 0x0000001dff2d7219 */ /* 0x000fe40000011644 */
[----:B------:R-:W-:Y:S01]  /*5a20*/  R2UR UR46, R46 ;  /* 0x000000002e2e72ca */ /* 0x000fe200000e0000 */
[----:B------:R-:W-:Y:S01]  /*5a30*/  IMAD.HI.U32 R62, R28, R3, RZ ;  /* 0x000000031c3e7227 */ /* 0x000fe200078e00ff */
[----:B------:R-:W-:Y:S01]  /*5a40*/  SHF.R.U32.HI R40, RZ, R29, R40 ;  /* 0x0000001dff287219 */ /* 0x000fe20000011628 */
[----:B------:R-:W-:Y:S01]  /*5a50*/  UIMAD UR41, UR41, UR19, UR16 ;  /* 0x00000013292972a4 */ /* 0x000fe2000f8e0210 */
[----:B------:R-:W-:Y:S01]  /*5a60*/  R2UR UR38, R45 ;  /* 0x000000002d2672ca */ /* 0x000fe200000e0000 */
[----:B------:R-:W-:Y:S01]  /*5a70*/  IMAD.HI.U32 R66, R38, R3, RZ ;  /* 0x0000000326427227 */ /* 0x000fe200078e00ff */
[----:B------:R-:W-:Y:S01]  /*5a80*/  SHF.R.U32.HI R42, RZ, R29, R42 ;  /* 0x0000001dff2a7219 */ /* 0x000fe2000001162a */
[----:B------:R-:W-:Y:S01]  /*5a90*/  UIMAD UR24, UR24, UR19, UR16 ;  /* 0x00000013181872a4 */ /* 0x000fe2000f8e0210 */
[----:B------:R-:W-:Y:S01]  /*5aa0*/  R2UR UR34, R40 ;  /* 0x00000000282272ca */ /* 0x000fe200000e0000 */
[----:B------:R-:W-:Y:S01]  /*5ab0*/  IMAD.HI.U32 R34, R30, R3, RZ ;  /* 0x000000031e227227 */ /* 0x000fe200078e00ff */
[----:B------:R-:W-:Y:S01]  /*5ac0*/  R2UR UR37, R42 ;  /* 0x000000002a2572ca */ /* 0x000fe200000e0000 */
[----:B------:R-:W-:Y:S01]  /*5ad0*/  UIMAD UR42, UR42, UR19, UR16 ;  /* 0x000000132a2a72a4 */ /* 0x000fe2000f8e0210 */
[----:B------:R-:W-:Y:S01]  /*5ae0*/  SHF.R.U32.HI R39, RZ, R29, R64 ;  /* 0x0000001dff277219 */ /* 0x000fe20000011640 */
[----:B------:R-:W-:Y:S01]  /*5af0*/  USEL UR55, UR47, UR46, !UP0 ;  /* 0x0000002e2f377287 */ /* 0x000fe2000c000000 */
[----:B------:R-:W-:Y:S01]  /*5b00*/  R2UR UR47, R32 ;  /* 0x00000000202f72ca */ /* 0x000fe200000e0000 */
[----:B------:R-:W-:Y:S01]  /*5b10*/  IMAD.HI.U32 R8, R27, R3, RZ ;  /* 0x000000031b087227 */ /* 0x000fe200078e00ff */
[----:B------:R-:W-:Y:S01]  /*5b20*/  SHF.R.U32.HI R36, RZ, R29, R36 ;  /* 0x0000001dff247219 */ /* 0x000fe20000011624 */
[----:B------:R-:W-:Y:S01]  /*5b30*/  USEL UR53, UR45, UR38, !UP0 ;  /* 0x000000262d357287 */ /* 0x000fe2000c000000 */
        /* <DEDUP_REMOVED lines=11> */
[-C--:B------:R-:W-:Y:S01]  /*5bf0*/  IMAD.HI.U32 R60, R56, R3.reuse, RZ ;  /* 0x00000003383c7227 */ /* 0x080fe200078e00ff */
[----:B------:R-:W-:Y:S01]  /*5c00*/  R2UR UR21, R37 ;  /* 0x00000000251572ca */ /* 0x000fe200000e0000 */
[----:B------:R-:W-:Y:S01]  /*5c10*/  UIMAD UR31, UR31, UR19, UR16 ;  /* 0x000000131f1f72a4 */ /* 0x000fe2000f8e0210 */
[----:B------:R-:W-:Y:S01]  /*5c20*/  R2UR UR37, R28 ;  /* 0x000000001c2572ca */ /* 0x000fe200000e0000 */
[----:B------:R-:W-:Y:S01]  /*5c30*/  USEL UR45, UR45, UR33, !UP0 ;  /* 0x000000212d2d7287 */ /* 0x000fe2000c000000 */
[----:B------:R-:W-:Y:S01]  /*5c40*/  R2UR UR10, R43 ;  /* 0x000000002b0a72ca */ /* 0x000fe200000e0000 */
[----:B------:R-:W-:Y:S01]  /*5c50*/  IMAD.HI.U32 R52, R0, R3, RZ ;  /* 0x0000000300347227 */ /* 0x000fe200078e00ff */
[-C--:B------:R-:W-:Y:S01]  /*5c60*/  SHF.R.U32.HI R34, RZ, R29.reuse, R34 ;  /* 0x0000001dff227219 */ /* 0x080fe20000011622 */
[----:B------:R-:W-:Y:S01]  /*5c70*/  UIMAD UR29, UR29, UR19, UR16 ;  /* 0x000000131d1d72a4 */ /* 0x000fe2000f8e0210 */
[----:B------:R-:W-:Y:S01]  /*5c80*/  SHF.R.U32.HI R8, RZ, R29, R8 ;  /* 0x0000001dff087219 */ /* 0x000fe20000011608 */
[-C--:B------:R-:W-:Y:S01]  /*5c90*/  IMAD.HI.U32 R48, R47, R3.reuse, RZ ;  /* 0x000000032f307227 */ /* 0x080fe200078e00ff */
[----:B--2---:R-:W-:Y:S01]  /*5ca0*/  R2UR UR17, R6 ;  /* 0x00000000061172ca */ /* 0x004fe200000e0000 */
[----:B------:R-:W-:Y:S01]  /*5cb0*/  USEL UR34, UR34, UR20, !UP0 ;  /* 0x0000001422227287 */ /* 0x000fe2000c000000 */
[----:B------:R-:W-:Y:S01]  /*5cc0*/  R2UR UR23, R34 ;  /* 0x00000000221772ca */ /* 0x000fe200000e0000 */
[----:B------:R-:W-:Y:S01]  /*5cd0*/  IMAD.HI.U32 R6, R50, R3, RZ ;  /* 0x0000000332067227 */ /* 0x000fe200078e00ff */
[----:B------:R-:W-:Y:S01]  /*5ce0*/  R2UR UR33, R30 ;  /* 0x000000001e2172ca */ /* 0x000fe200000e0000 */
[----:B------:R-:W-:Y:S01]  /*5cf0*/  USEL UR37, UR37, UR21, !UP0 ;  /* 0x0000001525257287 */ /* 0x000fe2000c000000 */
[-C--:B------:R-:W-:Y:S01]  /*5d00*/  SHF.R.U32.HI R9, RZ, R29.reuse, R58 ;  /* 0x0000001dff097219 */ /* 0x080fe2000001163a */
[----:B------:R-:W-:Y:S01]  /*5d10*/  USEL UR50, UR30, UR10, !UP0 ;  /* 0x0000000a1e327287 */ /* 0x000fe2000c000000 */
[----:B------:R-:W-:Y:S01]  /*5d20*/  R2UR UR62, R8 ;  /* 0x00000000083e72ca */ /* 0x000fe200000e0000 */
[----:B------:R-:W-:Y:S01]  /*5d30*/  UIMAD UR67, UR67, UR19, UR16 ;  /* 0x00000013434372a4 */ /* 0x000fe2000f8e0210 */
[----:B------:R-:W-:Y:S01]  /*5d40*/  R2UR UR20, R27 ;  /* 0x000000001b1472ca */ /* 0x000fe200000e0000 */
[----:B------:R-:W-:Y:S01]  /*5d50*/  UIMAD UR59, UR59, UR19, UR16 ;  /* 0x000000133b3b72a4 */ /* 0x000fe2000f8e0210 */
[----:B------:R-:W-:Y:S01]  /*5d60*/  R2UR UR4, R7 ;  /* 0x00000000070472ca */ /* 0x000fe200000e0000 */
[----:B------:R-:W-:Y:S01]  /*5d70*/  UIMAD UR51, UR51, UR19, UR16 ;  /* 0x00000013333372a4 */ /* 0x000fe2000f8e0210 */
[-C--:B------:R-:W-:Y:S01]  /*5d80*/  SHF.R.U32.HI R7, RZ, R29.reuse, R54 ;  /* 0x0000001dff077219 */ /* 0x080fe20000011636 */
[----:B------:R-:W-:Y:S01]  /*5d90*/  UIMAD UR43, UR43, UR19, UR16 ;  /* 0x000000132b2b72a4 */ /* 0x000fe2000f8e0210 */
[-C--:B------:R-:W-:Y:S01]  /*5da0*/  SHF.R.U32.HI R33, RZ, R29.reuse, R60 ;  /* 0x0000001dff217219 */ /* 0x080fe2000001163c */
[----:B------:R-:W-:Y:S01]  /*5db0*/  USEL UR33, UR33, UR23, !UP0 ;  /* 0x0000001721217287 */ /* 0x000fe2000c000000 */
[----:B------:R-:W-:Y:S01]  /*5dc0*/  R2UR UR70, R9 ;  /* 0x00000000094672ca */ /* 0x000fe200000e0000 */
[----:B------:R-:W-:Y:S01]  /*5dd0*/  UIMAD UR35, UR35, UR19, UR16 ;  /* 0x00000013232372a4 */ /* 0x000fe2000f8e0210 */
[----:B------:R-:W-:Y:S01]  /*5de0*/  MOV R54, UR41 ;  /* 0x0000002900367c02 */ /* 0x000fe20008000f00 */
        /* <DEDUP_REMOVED lines=8> */
[----:B------:R-:W-:Y:S01]  /*5e70*/  IMAD.U32 R33, RZ, RZ, UR24 ;  /* 0x00000018ff217e24 */ /* 0x000fe2000f8e00ff */
[----:B------:R-:W-:Y:S01]  /*5e80*/  R2UR UR26, R56 ;  /* 0x00000000381a72ca */ /* 0x000fe200000e0000 */
[----:B------:R-:W-:Y:S01]  /*5e90*/  UIMAD UR24, UR22, UR19, UR16 ;  /* 0x00000013161872a4 */ /* 0x000fe2000f8e0210 */
[----:B------:R-:W-:Y:S01]  /*5ea0*/  R2UR UR46, R6 ;  /* 0x00000000062e72ca */ /* 0x000fe200000e0000 */
[----:B------:R-:W-:Y:S01]  /*5eb0*/  IMAD R6, RZ, RZ, -UR53 ;  /* 0x80000035ff067e24 */ /* 0x000fe2000f8e02ff */
[----:B------:R-:W-:Y:S01]  /*5ec0*/  R2UR UR38, R3 ;  /* 0x00000000032672ca */ /* 0x000fe200000e0000 */
[----:B------:R-:W-:Y:S01]  /*5ed0*/  IMAD R3, RZ, RZ, -UR50 ;  /* 0x80000032ff037e24 */ /* 0x000fe2000f8e02ff */
[----:B------:R-:W-:Y:S01]  /*5ee0*/  R2UR UR54, R7 ;  /* 0x00000000073672ca */ /* 0x000fe200000e0000 */
[C---:B------:R-:W-:Y:S01]  /*5ef0*/  IMAD R41, R2.reuse, R6, R41 ;  /* 0x0000000602297224 */ /* 0x040fe200078e0229 */
[----:B------:R-:W-:Y:S01]  /*5f00*/  R2UR UR23, R5 ;  /* 0x00000000051772ca */ /* 0x000fe200000e0000 */
[----:B------:R-:W-:Y:S01]  /*5f10*/  IMAD R6, RZ, RZ, -UR48 ;  /* 0x80000030ff067e24 */ /* 0x000fe2000f8e02ff */
[----:B------:R-:W-:Y:S01]  /*5f20*/  SHF.R.U32.HI R29, RZ, R29, R48 ;  /* 0x0000001dff1d7219 */ /* 0x000fe20000011630 */
[----:B------:R-:W-:Y:S01]  /*5f30*/  IMAD R38, R2, R3, R38 ;  /* 0x0000000302267224 */ /* 0x000fe200078e0226 */
[----:B------:R-:W-:Y:S01]  /*5f40*/  USEL UR70, UR21, UR70, !UP0 ;  /* 0x0000004615467287 */ /* 0x000fe2000c000000 */
[----:B------:R-:W-:Y:S01]  /*5f50*/  IMAD R3, RZ, RZ, -UR47 ;  /* 0x8000002fff037e24 */ /* 0x000fe2000f8e02ff */
[----:B------:R-:W-:Y:S01]  /*5f60*/  R2UR UR22, R50 ;  /* 0x00000000321672ca */ /* 0x000fe200000e0000 */
[----:B------:R-:W-:Y:S01]  /*5f70*/  IMAD R35, R2, R6, R35 ;  /* 0x0000000602237224 */ /* 0x000fe200078e0223 */
[----:B------:R-:W-:Y:S01]  /*5f80*/  R2UR UR21, R0 ;  /* 0x00000000001572ca */ /* 0x000fe200000e0000 */
[C---:B------:R-:W-:Y:S01]  /*5f90*/  IMAD R32, R2.reuse, R3, R32 ;  /* 0x0000000302207224 */ /* 0x040fe200078e0220 */
[----:B------:R-:W-:Y:S01]  /*5fa0*/  R2UR UR30, R29 ;  /* 0x000000001d1e72ca */ /* 0x000fe200000e0000 */
[----:B------:R-:W-:Y:S01]  /*5fb0*/  USEL UR25, UR26, UR25, !UP0 ;  /* 0x000000191a197287 */ /* 0x000fe2000c000000 */
[----:B------:R-:W-:Y:S01]  /*5fc0*/  R2UR UR20, R47 ;  /* 0x000000002f1472ca */ /* 0x000fe200000e0000 */
[----:B------:R-:W-:Y:S01]  /*5fd0*/  IMAD R7, RZ, RZ, -UR55 ;  /* 0x80000037ff077e24 */ /* 0x000fe2000f8e02ff */
[----:B------:R-:W-:Y:S01]  /*5fe0*/  IADD3 R6, PT, PT, RZ, -UR62, RZ ;  /* 0x8000003eff067c10 */ /* 0x000fe2000fffe0ff */
[----:B------:R-:W-:Y:S01]  /*5ff0*/  IMAD R3, RZ, RZ, -UR34 ;  /* 0x80000022ff037e24 */ /* 0x000fe2000f8e02ff */
[----:B------:R-:W-:Y:S01]  /*6000*/  USEL UR54, UR23, UR54, !UP0 ;  /* 0x0000003617367287 */ /* 0x000fe2000c000000 */
[C---:B------:R-:W-:Y:S01]  /*6010*/  IMAD R44, R2.reuse, R7, R44 ;  /* 0x00000007022c7224 */ /* 0x040fe200078e022c */
[----:B------:R-:W-:Y:S01]  /*6020*/  IADD3 R7, PT, PT, RZ, -UR37, RZ ;  /* 0x80000025ff077c10 */ /* 0x000fe2000fffe0ff */
[C---:B------:R-:W-:Y:S01]  /*6030*/  IMAD R6, R2.reuse, R6, R27 ;  /* 0x0000000602067224 */ /* 0x040fe200078e021b */
[----:B------:R-:W-:Y:S01]  /*6040*/  USEL UR46, UR22, UR46, !UP0 ;  /* 0x0000002e162e7287 */ /* 0x000fe2000c000000 */
[C---:B------:R-:W-:Y:S01]  /*6050*/  IMAD R25, R2.reuse, R3, R25 ;  /* 0x0000000302197224 */ /* 0x040fe200078e0219 */
[----:B------:R-:W2:Y:S01]  /*6060*/  LDC R27, c[0x0][0x4c8] ;  /* 0x00013200ff1b7b82 */ /* 0x000ea20000000800 */
[----:B------:R-:W-:Y:S01]  /*6070*/  IMAD R3, RZ, RZ, -UR25 ;  /* 0x80000019ff037e24 */ /* 0x000fe2000f8e02ff */
[----:B------:R-:W-:Y:S01]  /*6080*/  USEL UR38, UR21, UR38, !UP0 ;  /* 0x0000002615267287 */ /* 0x000fe2000c000000 */
[C---:B------:R-:W-:Y:S01]  /*6090*/  IMAD R28, R2.reuse, R7, R28 ;  /* 0x00000007021c7224 */ /* 0x040fe200078e021c */
[----:B------:R-:W-:Y:S01]  /*60a0*/  UIMAD UR27, UR27, UR19, UR16 ;  /* 0x000000131b1b72a4 */ /* 0x000fe2000f8e0210 */
[C---:B------:R-:W-:Y:S01]  /*60b0*/  IMAD R8, R2.reuse, R3, R56 ;  /* 0x0000000302087224 */ /* 0x040fe200078e0238 */
[----:B------:R-:W-:Y:S01]  /*60c0*/  USEL UR30, UR20, UR30, !UP0 ;  /* 0x0000001e141e7287 */ /* 0x000fe2000c000000 */
[----:B------:R-:W-:Y:S01]  /*60d0*/  IMAD R3, RZ, RZ, -UR54 ;  /* 0x80000036ff037e24 */ /* 0x000fe2000f8e02ff */
        /* <DEDUP_REMOVED lines=15> */
[----:B------:R-:W-:Y:S01]  /*61d0*/  IMAD R53, RZ, RZ, -UR30 ;  /* 0x8000001eff357e24 */ /* 0x000fe2000f8e02ff */
[----:B------:R-:W-:Y:S01]  /*61e0*/  UIMAD UR7, UR6, UR18, UR17 ;  /* 0x00000012060772a4 */ /* 0x000fe2000f8e0211 */
[C---:B------:R-:W-:Y:S01]  /*61f0*/  IMAD R29, R2.reuse, R29, R31 ;  /* 0x0000001d021d7224 */ /* 0x040fe200078e021f */
[----:B------:R-:W-:Y:S01]  /*6200*/  UIMAD UR6, UR5, UR18, UR17 ;  /* 0x00000012050672a4 */ /* 0x000fe2000f8e0211 */
[C---:B------:R-:W-:Y:S01]  /*6210*/  IMAD R9, R2.reuse, R9, R30 ;  /* 0x0000000902097224 */ /* 0x040fe200078e021e */
[----:B--2---:R-:W-:Y:S01]  /*6220*/  R2UR UR5, R27 ;  /* 0x000000001b0572ca */ /* 0x004fe200000e0000 */
[C---:B------:R-:W-:Y:S01]  /*6230*/  IMAD R3, R2.reuse, R3, R50 ;  /* 0x0000000302037224 */ /* 0x040fe200078e0232 */
[----:B------:R-:W-:Y:S01]  /*6240*/  MOV R55, UR53 ;  /* 0x0000003500377c02 */ /* 0x000fe20008000f00 */
[C---:B------:R-:W-:Y:S01]  /*6250*/  IMAD R0, R2.reuse, R59, R0 ;  /* 0x0000003b02007224 */ /* 0x040fe200078e0200 */
[----:B------:R-:W-:Y:S01]  /*6260*/  MOV R36, UR29 ;  /* 0x0000001d00247c02 */ /* 0x000fe20008000f00 */
        /* <DEDUP_REMOVED lines=13> */
[----:B------:R-:W-:Y:S01]  /*6340*/  MOV R35, UR8 ;  /* 0x0000000800237c02 */ /* 0x000fe20008000f00 */
[----:B------:R-:W-:Y:S01]  /*6350*/  IMAD.U32 R29, RZ, RZ, UR6 ;  /* 0x00000006ff1d7e24 */ /* 0x000fe2000f8e00ff */
[----:B------:R-:W-:Y:S01]  /*6360*/  R2UR UR14, R38 ;  /* 0x00000000260e72ca */ /* 0x000fe200000e0000 */
[----:B------:R-:W-:Y:S01]  /*6370*/  IMAD.U32 R38, RZ, RZ, UR9 ;  /* 0x00000009ff267e24 */ /* 0x000fe2000f8e00ff */
[----:B------:R-:W-:Y:S01]  /*6380*/  R2UR UR8, R25 ;  /* 0x00000000190872ca */ /* 0x000fe200000e0000 */
[----:B------:R-:W-:Y:S01]  /*6390*/  IMAD.U32 R43, RZ, RZ, UR45 ;  /* 0x0000002dff2b7e24 */ /* 0x000fe2000f8e00ff */
[----:B------:R-:W-:Y:S01]  /*63a0*/  R2UR UR7, R9 ;  /* 0x00000000090772ca */ /* 0x000fe200000e0000 */
[----:B------:R-:W2:Y:S01]  /*63b0*/  LDC R25, c[0x0][0x38c] ;  /* 0x0000e300ff197b82 */ /* 0x000ea20000000800 */
[----:B------:R-:W-:Y:S01]  /*63c0*/  R2UR UR6, R8 ;  /* 0x00000000080672ca */ /* 0x000fe200000e0000 */
[----:B------:R-:W-:Y:S01]  /*63d0*/  IMAD.U32 R40, RZ, RZ, UR37 ;  /* 0x00000025ff287e24 */ /* 0x000fe2000f8e00ff */
[----:B------:R-:W-:Y:S01]  /*63e0*/  R2UR UR9, R28 ;  /* 0x000000001c0972ca */ /* 0x000fe200000e0000 */
[----:B------:R-:W-:Y:S01]  /*63f0*/  UIMAD UR16, UR16, UR5, UR4 ;  /* 0x00000005101072a4 */ /* 0x000fe2000f8e0204 */
[----:B------:R-:W-:Y:S01]  /*6400*/  R2UR UR69, R7 ;  /* 0x00000000074572ca */ /* 0x000fe200000e0000 */
[----:B------:R-:W-:Y:S01]  /*6410*/  UIMAD UR15, UR15, UR5, UR4 ;  /* 0x000000050f0f72a4 */ /* 0x000fe2000f8e0204 */
[----:B------:R-:W-:Y:S01]  /*6420*/  R2UR UR61, R6 ;  /* 0x00000000063d72ca */ /* 0x000fe200000e0000 */
[----:B------:R-:W3:Y:S01]  /*6430*/  LDC.64 R8, c[0x0][0x390] ;  /* 0x0000e400ff087b82 */ /* 0x000ee20000000a00 */
        /* <DEDUP_REMOVED lines=17> */
[----:B------:R-:W-:Y:S01]  /*6550*/  MOV R65, UR13 ;  /* 0x0000000d00417c02 */ /* 0x000fe20008000f00 */
[----:B------:R-:W-:Y:S01]  /*6560*/  IMAD.U32 R51, RZ, RZ, UR41 ;  /* 0x00000029ff337e24 */ /* 0x000fe2000f8e00ff */
[----:B------:R-:W-:Y:S01]  /*6570*/  UIADD3 UR10, UPT, UPT, UR49, 0x20, URZ ;  /* 0x00000020310a7890 */ /* 0x000fe2000fffe0ff */
[----:B------:R-:W-:Y:S01]  /*6580*/  IMAD.U32 R48, RZ, RZ, UR40 ;  /* 0x00000028ff307e24 */ /* 0x000fe2000f8e00ff */
[----:B------:R-:W-:Y:S01]  /*6590*/  MOV R59, UR6 ;  /* 0x00000006003b7c02 */ /* 0x000fe20008000f00 */
        /* <DEDUP_REMOVED lines=24> */
[----:B------:R-:W-:-:S02]  /*6720*/  IMAD.U32 R62, RZ, RZ, UR9 ;  /* 0x00000009ff3e7e24 */ /* 0x000fc4000f8e00ff */
[----:B------:R-:W-:Y:S02]  /*6730*/  IMAD.U32 R61, RZ, RZ, UR8 ;  /* 0x00000008ff3d7e24 */ /* 0x000fe4000f8e00ff */
[----:B------:R-:W-:Y:S02]  /*6740*/  IMAD.U32 R60, RZ, RZ, UR7 ;  /* 0x00000007ff3c7e24 */ /* 0x000fe4000f8e00ff */
[----:B------:R-:W-:Y:S02]  /*6750*/  IMAD.MOV.U32 R27, RZ, RZ, R85 ;  /* 0x000000ffff1b7224 */ /* 0x000fe400078e0055 */
[----:B--23--:R-:W-:-:S07]  /*6760*/  IMAD.MOV.U32 R28, RZ, RZ, R21 ;  /* 0x000000ffff1c7224 */ /* 0x00cfce00078e0015 */
.L_x_28:
[----:B------:R-:W-:Y:S01]  /*6770*/  @!P1 IMAD.MOV.U32 R2, RZ, RZ, 0xc000 ;  /* 0x0000c000ff029424 */ /* 0x000fe200078e00ff */
[----:B------:R-:W-:Y:S02]  /*6780*/  R2UR UR5, R27 ;  /* 0x000000001b0572ca */ /* 0x000fe400000e0000 */
[----:B------:R-:W-:Y:S11]  /*6790*/  R2UR UR4, R10 ;  /* 0x000000000a0472ca */ /* 0x000ff600000e0000 */
[----:B------:R-:W-:Y:S02]  /*67a0*/  @!UPT UIADD3 URZ, UPT, UPT, URZ, URZ, URZ ;  /* 0x000000fffffff290 */ /* 0x000fe4000fffe0ff */
[----:B------:R-:W-:Y:S06]  /*67b0*/  ULEA UR4, UR5, UR4, 0x3 ;  /* 0x0000000405047291 */ /* 0x000fec000f8e18ff */
[----:B------:R-:W-:Y:S01]  /*67c0*/  IMAD.U32 R83, RZ, RZ, UR4 ;  /* 0x00000004ff537e24 */ /* 0x000fe2000f8e00ff */
[----:B-1----:R-:W-:Y:S06]  /*67d0*/  @P3 BRA `(.L_x_24) ;  /* 0x0000000000103947 */ /* 0x002fec0003800000 */
[----:B------:R-:W-:Y:S02]  /*67e0*/  R2UR UR4, R83 ;  /* 0x00000000530472ca */ /* 0x000fe400000e0000 */
[----:B------:R-:W-:Y:S11]  /*67f0*/  SHF.L.U32 R3, R19, 0x1f, RZ ;  /* 0x0000001f13037819 */ /* 0x000ff600000006ff */
[----:B------:R-:W1:Y:S02]  /*6800*/  SYNCS.PHASECHK.TRANS64.TRYWAIT P0, [UR4+0x20], R3 ;  /* 0x00002003ff0075a7 */ /* 0x000e640008001104 */
[----:B-1----:R-:W-:Y:S05]  /*6810*/  @!P0 BRA `(.L_x_25) ;  /* 0x0000008000888947 */ /* 0x002fea0003800000 */
.L_x_24:
[----:B------:R-:W-:Y:S01]  /*6820*/  R2UR UR4, R83 ;  /* 0x00000000530472ca */ /* 0x000fe200000e0000 */
[----:B------:R-:W-:Y:S11]  /*6830*/  BSSY.RECONVERGENT B0, `(.L_x_26) ;  /* 0x0000005000007945 */ /* 0x000ff60003800200 */
[----:B------:R-:W-:Y:S01]  /*6840*/  @!UPT UIADD3 URZ, UPT, UPT, URZ, URZ, URZ ;  /* 0x000000fffffff290 */ /* 0x000fe2000fffe0ff */
[----:B------:R2:W-:Y:S01]  /*6850*/  @!P1 SYNCS.ARRIVE.TRANS64 RZ, [UR4], R2 ;  /* 0x00000002ffff99a7 */ /* 0x0005e20008000004 */
[----:B------:R-:W-:Y:S05]  /*6860*/  @P2 BRA `(.L_x_27) ;  /* 0x0000000000042947 */ /* 0x000fea0003800000 */
[----:B------:R-:W-:Y:S05]  /*6870*/  BPT.TRAP 0x1 ;  /* 0x000000040000795c */ /* 0x000fea0000300000 */
.L_x_27:
[----:B------:R-:W-:Y:S05]  /*6880*/  BSYNC.RECONVERGENT B0 ;  /* 0x0000000000007941 */ /* 0x000fea0003800200 */
.L_x_26:
[----:B------:R-:W-:Y:S02]  /*6890*/  ELECT P0, URZ, PT ;  /* 0x0000000000ff782f */ /* 0x000fe40003800000 */
[----:B------:R-:W-:Y:S01]  /*68a0*/  R2UR UR31, R70 ;  /* 0x00000000461f72ca */ /* 0x000fe200000e0000 */
[----:B------:R-:W-:Y:S01]  /*68b0*/  VIADD R85, R27, 0x1 ;  /* 0x000000011b557836 */ /* 0x000fe20000000000 */
[----:B------:R-:W-:Y:S02]  /*68c0*/  R2UR UR23, R4 ;  /* 0x00000000041772ca */ /* 0x000fe400000e0000 */
[----:B------:R-:W-:Y:S02]  /*68d0*/  R2UR UR15, R71 ;  /* 0x00000000470f72ca */ /* 0x000fe400000e0000 */
[----:B------:R-:W-:Y:S02]  /*68e0*/  MOV.SPILL R74, UR38 ;  /* 0x00000026004a7c02 */ /* 0x000fe40009000f00 */
[----:B------:R-:W-:Y:S02]  /*68f0*/  MOV.SPILL R73, UR37 ;  /* 0x0000002500497c02 */ /* 0x000fe40009000f00 */
[----:B------:R-:W-:Y:S01]  /*6900*/  MOV.SPILL R72, UR36 ;  /* 0x0000002400487c02 */ /* 0x000fe20009000f00 */
[----:B------:R-:W3:Y:S01]  /*6910*/  @P0 LDC R5, c[0x0][0x4cc] ;  /* 0x00013300ff050b82 */ /* 0x000ee20000000800 */
[----:B------:R-:W-:Y:S02]  /*6920*/  @P0 IADD3 R70, P3, PT, R22, 0x80, RZ ;  /* 0x0000008016460810 */ /* 0x000fe40007f7e0ff */
[----:B------:R-:W-:Y:S02]  /*6930*/  MOV.SPILL R69, UR35 ;  /* 0x0000002300457c02 */ /* 0x000fe40009000f00 */
[----:B------:R-:W-:Y:S01]  /*6940*/  @P0 R2UR UR6, R70 ;  /* 0x00000000460602ca */ /* 0x000fe200000e0000 */
[----:B------:R-:W-:Y:S01]  /*6950*/  @P0 IMAD.X R71, RZ, RZ, R23, P3 ;  /* 0x000000ffff470224 */ /* 0x000fe200018e0617 */
[----:B------:R-:W-:Y:S01]  /*6960*/  ISETP.NE.AND P3, PT, R85, 0x4, PT ;  /* 0x000000045500780c */ /* 0x000fe20003f65270 */
[----:B-12---:R-:W3:Y:S01]  /*6970*/  @P0 LDC.64 R2, c[0x0][0x4f8] ;  /* 0x00013e00ff020b82 */ /* 0x006ee20000000a00 */
[----:B------:R-:W-:Y:S01]  /*6980*/  R2UR UR33, R83 ;  /* 0x00000000532172ca */ /* 0x000fe200000e0000 */
[----:B------:R-:W-:Y:S01]  /*6990*/  UMOV UR14, UR15 ;  /* 0x0000000f000e7c82 */ /* 0x000fe20008000000 */
[----:B------:R-:W-:Y:S01]  /*69a0*/  @P0 R2UR UR5, R71 ;  /* 0x00000000470502ca */ /* 0x000fe200000e0000 */
[----:B------:R-:W-:Y:S01]  /*69b0*/  @P0 IMAD.SHL.U32 R71, R16, 0x40, RZ ;  /* 0x0000004010470824 */ /* 0x000fe200078e00ff */
[----:B------:R-:W-:Y:S02]  /*69c0*/  SEL R70, RZ, 0x1, P3 ;  /* 0x00000001ff467807 */ /* 0x000fe40001800000 */
[----:B------:R-:W-:Y:S01]  /*69d0*/  R2UR UR35, R57 ;  /* 0x00000000392372ca */ /* 0x000fe200000e0000 */
[----:B------:R-:W1:Y:S01]  /*69e0*/  @P0 LDC.64 R6, c[0x0][0x4d0] ;  /* 0x00013400ff060b82 */ /* 0x000e620000000a00 */
[----:B------:R-:W-:Y:S01]  /*69f0*/  @P0 R2UR UR34, R71 ;  /* 0x00000000472202ca */ /* 0x000fe200000e0000 */
[----:B------:R-:W-:Y:S01]  /*6a00*/  IMAD.U32 R90, RZ, RZ, UR6 ;  /* 0x00000006ff5a7e24 */ /* 0x000fe2000f8e00ff */
[----:B------:R-:W-:Y:S02]  /*6a10*/  LOP3.LUT R19, R19, R70, RZ, 0x3c, !PT ;  /* 0x0000004613137212 */ /* 0x000fe400078e3cff */
[----:B------:R-:W-:Y:S01]  /*6a20*/  R2UR UR36, R56 ;  /* 0x00000000382472ca */ /* 0x000fe200000e0000 */
[----:B------:R-:W-:Y:S01]  /*6a30*/  UMOV UR9, UR33 ;  /* 0x0000002100097c82 */ /* 0x000fe20008000000 */
[----:B------:R-:W-:Y:S01]  /*6a40*/  R2UR UR37, R68 ;  /* 0x00000000442572ca */ /* 0x000fe200000e0000 */
[----:B------:R-:W2:Y:S01]  /*6a50*/  @P0 LDC R0, c[0x0][0x500] ;  /* 0x00014000ff000b82 */ /* 0x000ea20000000800 */
[----:B------:R-:W-:Y:S01]  /*6a60*/  IMAD.U32 R91, RZ, RZ, UR5 ;  /* 0x00000005ff5b7e24 */ /* 0x000fe2000f8e00ff */
[----:B------:R-:W-:Y:S01]  /*6a70*/  R2UR UR38, R58 ;  /* 0x000000003a2672ca */ /* 0x000fe200000e0000 */
[----:B------:R-:W-:Y:S01]  /*6a80*/  UMOV UR17, UR9 ;  /* 0x0000000900117c82 */ /* 0x000fe20008000000 */
[----:B------:R-:W-:Y:S01]  /*6a90*/  @P0 R2UR UR6, R90 ;  /* 0x000000005a0602ca */ /* 0x000fe200000e0000 */
[----:B------:R-:W-:Y:S01]  /*6aa0*/  UMOV UR13, UR35 ;  /* 0x00000023000d7c82 */ /* 0x000fe20008000000 */
[----:B------:R-:W-:Y:S01]  /*6ab0*/  @P0 R2UR UR7, R91 ;  /* 0x000000005b0702ca */ /* 0x000fe200000e0000 */
[----:B------:R-:W-:Y:S01]  /*6ac0*/  UMOV UR8, UR34 ;  /* 0x0000002200087c82 */ /* 0x000fe20008000000 */
[----:B------:R-:W-:Y:S01]  /*6ad0*/  SEL R85, R85, RZ, P3 ;  /* 0x000000ff55557207 */ /* 0x000fe20001800000 */
[----:B------:R-:W-:Y:S01]  /*6ae0*/  UIADD3 UR18, UPT, UPT, UR8, 0x20, URZ ;  /* 0x0000002008127890 */ /* 0x000fe2000fffe0ff */
[----:B------:R-:W-:Y:S01]  /*6af0*/  SHF.L.U32 R83, R19, 0x1f, RZ ;  /* 0x0000001f13537819 */ /* 0x000fe200000006ff */
[----:B------:R-:W-:Y:S01]  /*6b00*/  UMOV UR12, UR36 ;  /* 0x00000024000c7c82 */ /* 0x000fe20008000000 */
[----:B------:R-:W-:Y:S01]  /*6b10*/  UMOV UR11, UR37 ;  /* 0x00000025000b7c82 */ /* 0x000fe20008000000 */
[----:B------:R-:W-:Y:S01]  /*6b20*/  IMAD R88, R85, 0x8, R10 ;  /* 0x0000000855587824 */ /* 0x000fe200078e020a */
[----:B------:R-:W-:Y:S01]  /*6b30*/  UMOV UR19, UR13 ;  /* 0x0000000d00137c82 */ /* 0x000fe20008000000 */
[----:B------:R-:W-:Y:S01]  /*6b40*/  UMOV UR5, UR38 ;  /* 0x0000002600057c82 */ /* 0x000fe20008000000 */
[----:B------:R-:W-:Y:S01]  /*6b50*/  UMOV UR20, UR12 ;  /* 0x0000000c00147c82 */ /* 0x000fe20008000000 */
[----:B------:R4:W4:Y:S01]  /*6b60*/  SYNCS.PHASECHK.TRANS64.TRYWAIT P3, [R88+URZ+0x20], R83 ;  /* 0x00002053580075a7 */ /* 0x00092200080611ff */
[----:B------:R-:W-:Y:S01]  /*6b70*/  UMOV UR21, UR11 ;  /* 0x0000000b00157c82 */ /* 0x000fe20008000000 */
[----:B------:R-:W-:Y:S01]  /*6b80*/  UMOV UR22, UR5 ;  /* 0x0000000500167c82 */ /* 0x000fe20008000000 */
[----:B------:R-:W-:Y:S01]  /*6b90*/  MOV.SPILL R82, UR54 ;  /* 0x0000003600527c02 */ /* 0x000fe20009000f00 */
[----:B------:R-:W-:Y:S01]  /*6ba0*/  UMOV UR49, UR9 ;  /* 0x0000000900317c82 */ /* 0x000fe20008000000 */
[----:B------:R-:W-:Y:S01]  /*6bb0*/  MOV.SPILL R81, UR53 ;  /* 0x0000003500517c02 */ /* 0x000fe20009000f00 */
[----:B------:R-:W-:Y:S01]  /*6bc0*/  UMOV UR50, UR8 ;  /* 0x0000000800327c82 */ /* 0x000fe20008000000 */
[----:B---3--:R-:W-:Y:S01]  /*6bd0*/  @P0 IMAD R2, R5, UR31, R2 ;  /* 0x0000001f05020c24 */ /* 0x008fe2000f8e0202 */
[----:B------:R-:W-:Y:S01]  /*6be0*/  MOV.SPILL R80, UR52 ;  /* 0x0000003400507c02 */ /* 0x000fe20009000f00 */
[----:B-1----:R-:W-:Y:S01]  /*6bf0*/  @P0 IMAD R3, R6, UR23, R3 ;  /* 0x0000001706030c24 */ /* 0x002fe2000f8e0203 */
[----:B------:R-:W-:Y:S01]  /*6c00*/  MOV.SPILL R79, UR51 ;  /* 0x00000033004f7c02 */ /* 0x000fe20009000f00 */
[----:B--2---:R-:W-:Y:S01]  /*6c10*/  @P0 IMAD R0, R7, UR15, R0 ;  /* 0x0000000f07000c24 */ /* 0x004fe2000f8e0200 */
[----:B------:R-:W-:Y:S01]  /*6c20*/  R2UR UR51, R54 ;  /* 0x00000000363372ca */ /* 0x000fe200000e0000 */
[----:B------:R-:W-:Y:S01]  /*6c30*/  @P0 IMAD.U32 R87, R3, 0x20, R2 ;  /* 0x0000002003570824 */ /* 0x000fe200078e0002 */
[----:B------:R-:W-:Y:S01]  /*6c40*/  R2UR UR52, R53 ;  /* 0x00000000353472ca */ /* 0x000fe200000e0000 */
[----:B------:R-:W-:Y:S01]  /*6c50*/  UMOV UR41, UR9 ;  /* 0x0000000900297c82 */ /* 0x000fe20008000000 */
[----:B------:R-:W-:Y:S01]  /*6c60*/  R2UR UR53, R67 ;  /* 0x00000000433572ca */ /* 0x000fe200000e0000 */
[----:B------:R-:W-:Y:S01]  /*6c70*/  @P0 IMAD.U32 R87, R0, 0x400, R87 ;  /* 0x0000040000570824 */ /* 0x000fe200078e0057 */
[----:B------:R-:W-:Y:S01]  /*6c80*/  R2UR UR54, R55 ;  /* 0x00000000373672ca */ /* 0x000fe200000e0000 */
[----:B------:R-:W-:Y:S01]  /*6c90*/  UMOV UR42, UR8 ;  /* 0x00000008002a7c82 */ /* 0x000fe20008000000 */
[----:B------:R-:W-:Y:S01]  /*6ca0*/  MOV.SPILL R78, UR46 ;  /* 0x0000002e004e7c02 */ /* 0x000fe20009000f00 */
[----:B------:R-:W-:Y:S01]  /*6cb0*/  UMOV UR65, UR9 ;  /* 0x0000000900417c82 */ /* 0x000fe20008000000 */
[----:B------:R-:W-:Y:S01]  /*6cc0*/  @P0 R2UR UR4, R87 ;  /* 0x00000000570402ca */ /* 0x000fe200000e0000 */
[--C-:B------:R-:W-:Y:S01]  /*6cd0*/  @P0 IMAD R87, R27, 0x8000, R10.reuse ;  /* 0x000080001b570824 */ /* 0x100fe200078e020a */
[----:B------:R-:W-:Y:S01]  /*6ce0*/  MOV.SPILL R77, UR45 ;  /* 0x0000002d004d7c02 */ /* 0x000fe20009000f00 */
[----:B------:R-:W-:Y:S01]  /*6cf0*/  UMOV UR13, UR51 ;  /* 0x00000033000d7c82 */ /* 0x000fe20008000000 */
[----:B------:R-:W-:Y:S01]  /*6d00*/  MOV.SPILL R76, UR44 ;  /* 0x0000002c004c7c02 */ /* 0x000fe20009000f00 */
[C---:B------:R-:W-:Y:S01]  /*6d10*/  @P0 VIADD R70, R87.reuse, 0x8400 ;  /* 0x0000840057460836 */ /* 0x040fe20000000000 */
[----:B------:R-:W-:Y:S01]  /*6d20*/  UMOV UR12, UR52 ;  /* 0x00000034000c7c82 */ /* 0x000fe20008000000 */
[----:B------:R-:W-:Y:S01]  /*6d30*/  UMOV UR11, UR53 ;  /* 0x00000035000b7c82 */ /* 0x000fe20008000000 */
[----:B------:R-:W-:Y:S01]  /*6d40*/  MOV.SPILL R75, UR43 ;  /* 0x0000002b004b7c02 */ /* 0x000fe20009000f00 */
[----:B------:R-:W-:Y:S01]  /*6d50*/  UMOV UR5, UR54 ;  /* 0x0000003600057c82 */ /* 0x000fe20008000000 */
[----:B------:R-:W-:Y:S01]  /*6d60*/  @P0 R2UR UR32, R70 ;  /* 0x00000000462002ca */ /* 0x000fe200000e0000 */
[----:B------:R-:W-:Y:S01]  /*6d70*/  @P0 VIADD R70, R87, 0x8800 ;  /* 0x0000880057460836 */ /* 0x000fe20000000000 */
[----:B------:R-:W-:Y:S01]  /*6d80*/  R2UR UR43, R51 ;  /* 0x00000000332b72ca */ /* 0x000fe200000e0000 */
[----:B------:R-:W-:Y:S01]  /*6d90*/  IMAD.U32 R71, RZ, RZ, UR4 ;  /* 0x00000004ff477e24 */ /* 0x000fe2000f8e00ff */
[----:B------:R-:W-:Y:S01]  /*6da0*/  R2UR UR44, R50 ;  /* 0x00000000322c72ca */ /* 0x000fe200000e0000 */
[----:B------:R-:W-:Y:S01]  /*6db0*/  UMOV UR66, UR8 ;  /* 0x0000000800427c82 */ /* 0x000fe20008000000 */
[----:B------:R-:W-:Y:S01]  /*6dc0*/  @P0 R2UR UR16, R70 ;  /* 0x00000000461002ca */ /* 0x000fe200000e0000 */
[----:B------:R-:W-:Y:S01]  /*6dd0*/  @P0 VIADD R70, R87, 0x8c00 ;  /* 0x00008c0057460836 */ /* 0x000fe20000000000 */
[----:B------:R-:W-:Y:S01]  /*6de0*/  @P0 PRMT R71, R71, 0x5410, RZ ;  /* 0x0000541047470816 */ /* 0x000fe200000000ff */
[----:B------:R-:W-:Y:S01]  /*6df0*/  UMOV UR57, UR9 ;  /* 0x0000000900397c82 */ /* 0x000fe20008000000 */
[----:B------:R-:W-:Y:S01]  /*6e00*/  R2UR UR45, R66 ;  /* 0x00000000422d72ca */ /* 0x000fe200000e0000 */
[----:B------:R-:W-:Y:S01]  /*6e10*/  UMOV UR58, UR8 ;  /* 0x00000008003a7c82 */ /* 0x000fe20008000000 */
[----:B------:R-:W-:Y:S01]  /*6e20*/  @P0 R2UR UR4, R71 ;  /* 0x00000000470402ca */ /* 0x000fe200000e0000 */
[----:B------:R-:W-:Y:S01]  /*6e30*/  UMOV UR25, UR9 ;  /* 0x0000000900197c82 */ /* 0x000fe20008000000 */
[----:B------:R-:W-:Y:S01]  /*6e40*/  @P0 R2UR UR48, R70 ;  /* 0x00000000463002ca */ /* 0x000fe200000e0000 */
[----:B------:R-:W-:Y:S01]  /*6e50*/  UMOV UR26, UR8 ;  /* 0x00000008001a7c82 */ /* 0x000fe20008000000 */
[----:B------:R-:W-:Y:S01]  /*6e60*/  R2UR UR46, R52 ;  /* 0x00000000342e72ca */ /* 0x000fe200000e0000 */
[----:B------:R-:W-:Y:S08]  /*6e70*/  @P0 VIADD R70, R87, 0x9000 ;  /* 0x0000900057460836 */ /* 0x000ff00000000000 */
[----:B------:R1:W-:Y:S01]  /*6e80*/  UTMALDG.5D.IM2COL [UR32], [UR6], UR4 ;  /* 0x00000020060073b4 */ /* 0x0003e20008060004 */
[----:B------:R2:W-:Y:S01]  /*6e90*/  UTMALDG.5D.IM2COL [UR16], [UR6], UR4 ;  /* 0x00000010060073b4 */ /* 0x0005e20008060004 */
[----:B------:R3:W-:Y:S01]  /*6ea0*/  UTMALDG.5D.IM2COL [UR48], [UR6], UR4 ;  /* 0x00000030060073b4 */ /* 0x0007e20008060004 */
[----:B-1----:R-:W-:Y:S01]  /*6eb0*/  R2UR UR35, R48 ;  /* 0x00000000302372ca */ /* 0x002fe200000e0000 */
[----:B------:R-:W-:Y:S01]  /*6ec0*/  UMOV UR33, UR9 ;  /* 0x0000000900217c82 */ /* 0x000fe20008000000 */
[----:B------:R-:W-:Y:S01]  /*6ed0*/  R2UR UR36, R47 ;  /* 0x000000002f2472ca */ /* 0x000fe200000e0000 */
[----:B------:R-:W-:Y:S01]  /*6ee0*/  UMOV UR34, UR8 ;  /* 0x0000000800227c82 */ /* 0x000fe20008000000 */
[----:B------:R-:W-:Y:S02]  /*6ef0*/  R2UR UR37, R65 ;  /* 0x00000000412572ca */ /* 0x000fe400000e0000 */
[----:B------:R-:W-:Y:S02]  /*6f00*/  R2UR UR38, R49 ;  /* 0x00000000312672ca */ /* 0x000fe400000e0000 */
[----:B--2---:R-:W-:Y:S01]  /*6f10*/  @P0 R2UR UR16, R70 ;  /* 0x00000000461002ca */ /* 0x004fe200000e0000 */
[----:B------:R-:W-:Y:S01]  /*6f20*/  UMOV UR19, UR13 ;  /* 0x0000000d00137c82 */ /* 0x000fe20008000000 */
[----:B------:R-:W-:Y:S01]  /*6f30*/  UMOV UR20, UR12 ;  /* 0x0000000c00147c82 */ /* 0x000fe20008000000 */
[----:B------:R-:W-:Y:S01]  /*6f40*/  UMOV UR21, UR11 ;  /* 0x0000000b00157c82 */ /* 0x000fe20008000000 */
[----:B------:R-:W-:Y:S01]  /*6f50*/  UMOV UR22, UR5 ;  /* 0x0000000500167c82 */ /* 0x000fe20008000000 */
[----:B------:R-:W-:Y:S01]  /*6f60*/  @P0 VIADD R70, R87, 0x9400 ;  /* 0x0000940057460836 */ /* 0x000fe20000000000 */
[----:B------:R-:W-:Y:S01]  /*6f70*/  UMOV UR13, UR43 ;  /* 0x0000002b000d7c82 */ /* 0x000fe20008000000 */
[----:B------:R-:W-:Y:S01]  /*6f80*/  UMOV UR12, UR44 ;  /* 0x0000002c000c7c82 */ /* 0x000fe20008000000 */
[----:B---3--:R-:W-:Y:S01]  /*6f90*/  R2UR UR51, R45 ;  /* 0x000000002d3372ca */ /* 0x008fe200000e0000 */
[----:B------:R-:W-:Y:S01]  /*6fa0*/  UMOV UR11, UR45 ;  /* 0x0000002d000b7c82 */ /* 0x000fe20008000000 */
[----:B------:R-:W-:Y:S01]  /*6fb0*/  @P0 R2UR UR40, R70 ;  /* 0x00000000462802ca */ /* 0x000fe200000e0000 */
[C---:B------:R-:W-:Y:S01]  /*6fc0*/  @P0 VIADD R70, R87.reuse, 0x9800 ;  /* 0x0000980057460836 */ /* 0x040fe20000000000 */
[----:B------:R-:W-:Y:S01]  /*6fd0*/  R2UR UR52, R44 ;  /* 0x000000002c3472ca */ /* 0x000fe200000e0000 */
[----:B------:R1:W-:Y:S01]  /*6fe0*/  UTMALDG.5D.IM2COL [UR16], [UR6], UR4 ;  /* 0x00000010060073b4 */ /* 0x0003e20008060004 */
[----:B------:R-:W-:Y:S01]  /*6ff0*/  R2UR UR53, R64 ;  /* 0x00000000403572ca */ /* 0x000fe200000e0000 */
[----:B------:R-:W-:Y:S01]  /*7000*/  UMOV UR5, UR46 ;  /* 0x0000002e00057c82 */ /* 0x000fe20008000000 */
[----:B------:R-:W-:Y:S07]  /*7010*/  R2UR UR54, R46 ;  /* 0x000000002e3672ca */ /* 0x000fee00000e0000 */
[----:B------:R2:W-:Y:S01]  /*7020*/  UTMALDG.5D.IM2COL [UR40], [UR6], UR4 ;  /* 0x00000028060073b4 */ /* 0x0005e20008060004 */
[----:B-1----:R-:W-:Y:S01]  /*7030*/  @P0 R2UR UR16, R70 ;  /* 0x00000000461002ca */ /* 0x002fe200000e0000 */
        /* <DEDUP_REMOVED lines=11> */
[----:B--2---:R-:W-:Y:S01]  /*70f0*/  R2UR UR43, R42 ;  /* 0x000000002a2b72ca */ /* 0x004fe200000e0000 */
[----:B------:R1:W-:Y:S01]  /*7100*/  UTMALDG.5D.IM2COL [UR16], [UR6], UR4 ;  /* 0x00000010060073b4 */ /* 0x0003e20008060004 */
[----:B------:R-:W-:Y:S02]  /*7110*/  R2UR UR44, R41 ;  /* 0x00000000292c72ca */ /* 0x000fe400000e0000 */
[----:B------:R-:W-:Y:S02]  /*7120*/  R2UR UR45, R63 ;  /* 0x000000003f2d72ca */ /* 0x000fe400000e0000 */
[----:B------:R-:W-:Y:S05]  /*7130*/  R2UR UR46, R43 ;  /* 0x000000002b2e72ca */ /* 0x000fea00000e0000 */
        /* <DEDUP_REMOVED lines=85> */
[----:B--2---:R-:W-:Y:S01]  /*7690*/  R2UR.FILL UR54, R82 ;  /* 0x00000000523672ca */ /* 0x004fe200004e0000 */
[----:B------:R1:W-:Y:S01]  /*76a0*/  UTMALDG.5D.IM2COL [UR16], [UR6], UR4 ;  /* 0x00000010060073b4 */ /* 0x0003e20008060004 */
[----:B------:R-:W-:Y:S02]  /*76b0*/  R2UR.FILL UR53, R81 ;  /* 0x00000000513572ca */ /* 0x000fe400004e0000 */
[----:B------:R-:W-:Y:S02]  /*76c0*/  R2UR.FILL UR52, R80 ;  /* 0x00000000503472ca */ /* 0x000fe400004e0000 */
[----:B------:R-:W-:Y:S05]  /*76d0*/  R2UR.FILL UR51, R79 ;  /* 0x000000004f3372ca */ /* 0x000fea00004e0000 */
[----:B------:R2:W-:Y:S01]  /*76e0*/  UTMALDG.5D.IM2COL [UR40], [UR6], UR4 ;  /* 0x00000028060073b4 */ /* 0x0005e20008060004 */
[----:B-1----:R-:W-:Y:S01]  /*76f0*/  @P0 R2UR UR16, R70 ;  /* 0x00000000461002ca */ /* 0x002fe200000e0000 */
        /* <DEDUP_REMOVED lines=9> */
[----:B--2---:R-:W-:Y:S01]  /*7790*/  R2UR.FILL UR46, R78 ;  /* 0x000000004e2e72ca */ /* 0x004fe200004e0000 */
[----:B------:R-:W-:Y:S01]  /*77a0*/  UMOV UR5, UR38 ;  /* 0x0000002600057c82 */ /* 0x000fe20008000000 */
[----:B------:R-:W-:Y:S01]  /*77b0*/  R2UR.FILL UR45, R77 ;  /* 0x000000004d2d72ca */ /* 0x000fe200004e0000 */
[----:B------:R1:W-:Y:S01]  /*77c0*/  UTMALDG.5D.IM2COL [UR16], [UR6], UR4 ;  /* 0x00000010060073b4 */ /* 0x0003e20008060004 */
[----:B------:R-:W-:Y:S02]  /*77d0*/  R2UR.FILL UR44, R76 ;  /* 0x000000004c2c72ca */ /* 0x000fe400004e0000 */
[----:B------:R-:W-:Y:S02]  /*77e0*/  R2UR.FILL UR43, R75 ;  /* 0x000000004b2b72ca */ /* 0x000fe400004e0000 */
[----:B------:R-:W-:Y:S01]  /*77f0*/  @P0 IADD3 R70, P4, PT, R22, 0x200, RZ ;  /* 0x0000020016460810 */ /* 0x000fe20007f9e0ff */
[----:B------:R2:W-:Y:S01]  /*7800*/  UTMALDG.5D.IM2COL [UR32], [UR6], UR4 ;  /* 0x00000020060073b4 */ /* 0x0005e20008060004 */
[----:B-1----:R-:W-:Y:S01]  /*7810*/  UMOV UR19, UR13 ;  /* 0x0000000d00137c82 */ /* 0x002fe20008000000 */
[----:B------:R-:W-:Y:S01]  /*7820*/  UMOV UR20, UR12 ;  /* 0x0000000c00147c82 */ /* 0x000fe20008000000 */
[----:B------:R-:W-:Y:S01]  /*7830*/  UMOV UR21, UR11 ;  /* 0x0000000b00157c82 */ /* 0x000fe20008000000 */
[----:B------:R-:W-:Y:S01]  /*7840*/  UMOV UR22, UR5 ;  /* 0x0000000500167c82 */ /* 0x000fe20008000000 */
[----:B------:R-:W-:Y:S01]  /*7850*/  UMOV UR11, UR8 ;  /* 0x00000008000b7c82 */ /* 0x000fe20008000000 */
[----:B------:R-:W-:Y:S01]  /*7860*/  UMOV UR12, UR31 ;  /* 0x0000001f000c7c82 */ /* 0x000fe20008000000 */
[----:B------:R-:W-:Y:S01]  /*7870*/  UMOV UR13, UR23 ;  /* 0x00000017000d7c82 */ /* 0x000fe20008000000 */
[----:B------:R-:W-:Y:S02]  /*7880*/  @P0 R2UR UR5, R70 ;  /* 0x00000000460502ca */ /* 0x000fe400000e0000 */
[----:B--2---:R-:W-:Y:S01]  /*7890*/  R2UR.FILL UR35, R69 ;  /* 0x00000000452372ca */ /* 0x004fe200004e0000 */
[----:B------:R-:W-:Y:S01]  /*78a0*/  @P0 VIADD R69, R87, 0xd000 ;  /* 0x0000d00057450836 */ /* 0x000fe20000000000 */
[----:B------:R-:W-:Y:S02]  /*78b0*/  R2UR.FILL UR38, R74 ;  /* 0x000000004a2672ca */ /* 0x000fe400004e0000 */
[----:B------:R-:W-:Y:S02]  /*78c0*/  R2UR.FILL UR37, R73 ;  /* 0x00000000492572ca */ /* 0x000fe400004e0000 */
[----:B------:R-:W-:Y:S01]  /*78d0*/  @P0 R2UR UR16, R69 ;  /* 0x00000000451002ca */ /* 0x000fe200000e0000 */
[----:B------:R-:W-:Y:S01]  /*78e0*/  @P0 VIADD R69, R87, 0xd400 ;  /* 0x0000d40057450836 */ /* 0x000fe20000000000 */
[----:B------:R-:W-:Y:S03]  /*78f0*/  R2UR.FILL UR36, R72 ;  /* 0x00000000482472ca */ /* 0x000fe600004e0000 */
[----:B------:R-:W-:Y:S01]  /*7900*/  IMAD.U32 R70, RZ, RZ, UR5 ;  /* 0x00000005ff467e24 */ /* 0x000fe2000f8e00ff */
[----:B------:R-:W-:Y:S01]  /*7910*/  @P0 R2UR UR64, R69 ;  /* 0x00000000454002ca */ /* 0x000fe200000e0000 */
[----:B------:R-:W-:Y:S01]  /*7920*/  UMOV UR5, 0x10000000 ;  /* 0x1000000000057882 */ /* 0x000fe20000000000 */
[----:B------:R-:W-:Y:S05]  /*7930*/  @P0 VIADD R69, R87, 0xd800 ;  /* 0x0000d80057450836 */ /* 0x000fea0000000000 */
[----:B------:R1:W-:Y:S06]  /*7940*/  UTMALDG.5D.IM2COL [UR16], [UR6], UR4 ;  /* 0x00000010060073b4 */ /* 0x0003ec0008060004 */
[----:B------:R-:W-:Y:S01]  /*7950*/  UTMALDG.5D.IM2COL [UR64], [UR6], UR4 ;  /* 0x00000040060073b4 */ /* 0x000fe20008060004 */
[----:B-1----:R-:W-:Y:S01]  /*7960*/  @P0 R2UR UR16, R69 ;  /* 0x00000000451002ca */ /* 0x002fe200000e0000 */
        /* <DEDUP_REMOVED lines=40> */
[C---:B------:R-:W-:Y:S01]  /*7bf0*/  @P0 VIADD R69, R87.reuse, 0xfc00 ;  /* 0x0000fc0057450836 */ /* 0x040fe20000000000 */
[----:B------:R-:W-:Y:S01]  /*7c00*/  UMOV UR19, UR35 ;  /* 0x0000002300137c82 */ /* 0x000fe20008000000 */
[----:B------:R-:W-:Y:S01]  /*7c10*/  @P0 VIADD R87, R87, 0x10000 ;  /* 0x0001000057570836 */ /* 0x000fe20000000000 */
[----:B------:R-:W-:Y:S01]  /*7c20*/  UMOV UR20, UR36 ;  /* 0x0000002400147c82 */ /* 0x000fe20008000000 */
[----:B------:R-:W-:Y:S01]  /*7c30*/  UMOV UR21, UR37 ;  /* 0x0000002500157c82 */ /* 0x000fe20008000000 */
[----:B------:R-:W-:Y:S01]  /*7c40*/  UMOV UR22, UR38 ;  /* 0x0000002600167c82 */ /* 0x000fe20008000000 */
[----:B------:R-:W-:Y:S01]  /*7c50*/  @P0 R2UR UR24, R69 ;  /* 0x00000000451802ca */ /* 0x000fe200000e0000 */
[----:B------:R-:W-:Y:S05]  /*7c60*/  @P0 IMAD.X R69, RZ, RZ, R23, P4 ;  /* 0x000000ffff450224 */ /* 0x000fea00020e0617 */
[----:B------:R1:W-:Y:S07]  /*7c70*/  UTMALDG.5D.IM2COL [UR16], [UR6], UR4 ;  /* 0x00000010060073b4 */ /* 0x0003ee0008060004 */
[----:B------:R-:W-:Y:S01]  /*7c80*/  UTMALDG.5D.IM2COL [UR24], [UR6], UR4 ;  /* 0x00000018060073b4 */ /* 0x000fe20008060004 */
[----:B-1----:R-:W-:Y:S01]  /*7c90*/  @P0 R2UR UR16, R87 ;  /* 0x00000000571002ca */ /* 0x002fe200000e0000 */
[----:B------:R-:W-:Y:S01]  /*7ca0*/  UMOV UR19, UR27 ;  /* 0x0000001b00137c82 */ /* 0x000fe20008000000 */
[----:B------:R-:W-:Y:S01]  /*7cb0*/  UMOV UR20, UR28 ;  /* 0x0000001c00147c82 */ /* 0x000fe20008000000 */
[----:B------:R-:W-:Y:S01]  /*7cc0*/  UMOV UR21, UR29 ;  /* 0x0000001d00157c82 */ /* 0x000fe20008000000 */
[----:B------:R-:W-:Y:S09]  /*7cd0*/  UMOV UR22, UR30 ;  /* 0x0000001e00167c82 */ /* 0x000ff20008000000 */
[----:B------:R1:W-:Y:S02]  /*7ce0*/  UTMALDG.5D.IM2COL [UR16], [UR6], UR4 ;  /* 0x00000010060073b4 */ /* 0x0003e40008060004 */
[----:B-1----:R-:W-:Y:S01]  /*7cf0*/  @P0 R2UR UR4, R69 ;  /* 0x00000000450402ca */ /* 0x002fe200000e0000 */
[----:B------:R-:W-:Y:S01]  /*7d00*/  @P0 IMAD R69, R27, 0x4000, R10 ;  /* 0x000040001b450824 */ /* 0x000fe200078e020a */
[----:B------:R-:W-:Y:S01]  /*7d10*/  R2UR UR18, R24 ;  /* 0x00000000181272ca */ /* 0x000fe200000e0000 */
[----:B------:R-:W-:Y:S01]  /*7d20*/  UMOV UR19, UR8 ;  /* 0x0000000800137c82 */ /* 0x000fe20008000000 */
[----:B------:R-:W-:Y:S01]  /*7d30*/  @P0 R2UR UR6, R70 ;  /* 0x00000000460602ca */ /* 0x000fe200000e0000 */
[C---:B------:R-:W-:Y:S01]  /*7d40*/  @P0 VIADD R27, R69.reuse, 0x28400 ;  /* 0x00028400451b0836 */ /* 0x040fe20000000000 */
[----:B------:R-:W-:Y:S01]  /*7d50*/  UMOV UR20, UR31 ;  /* 0x0000001f00147c82 */ /* 0x000fe20008000000 */
[----:B------:R-:W-:Y:S01]  /*7d60*/  @P0 VIADD R69, R69, 0x2a400 ;  /* 0x0002a40045450836 */ /* 0x000fe20000000000 */
[----:B------:R-:W-:Y:S01]  /*7d70*/  UMOV UR21, UR23 ;  /* 0x0000001700157c82 */ /* 0x000fe20008000000 */
[----:B------:R-:W-:Y:S01]  /*7d80*/  IMAD.U32 R70, RZ, RZ, UR31 ;  /* 0x0000001fff467e24 */ /* 0x000fe2000f8e00ff */
[----:B------:R-:W-:Y:S01]  /*7d90*/  @P0 R2UR UR16, R27 ;  /* 0x000000001b1002ca */ /* 0x000fe200000e0000 */
[----:B------:R-:W-:Y:S01]  /*7da0*/  IMAD.U32 R27, RZ, RZ, UR15 ;  /* 0x0000000fff1b7e24 */ /* 0x000fe2000f8e00ff */
[----:B------:R-:W-:Y:S01]  /*7db0*/  @P0 R2UR UR8, R69 ;  /* 0x00000000450802ca */ /* 0x000fe200000e0000 */
[----:B------:R-:W-:Y:S01]  /*7dc0*/  IMAD.U32 R71, RZ, RZ, UR4 ;  /* 0x00000004ff477e24 */ /* 0x000fe2000f8e00ff */
[----:B------:R-:W-:Y:S01]  /*7dd0*/  UMOV UR22, UR15 ;  /* 0x0000000f00167c82 */ /* 0x000fe20008000000 */
[----:B------:R-:W-:Y:S01]  /*7de0*/  VIADD R70, R70, 0x1 ;  /* 0x0000000146467836 */ /* 0x000fe20000000000 */
[----:B------:R-:W-:Y:S01]  /*7df0*/  UMOV UR4, 0x0 ;  /* 0x0000000000047882 */ /* 0x000fe20000000000 */
[----:B------:R-:W-:Y:S01]  /*7e00*/  IMAD.U32 R69, RZ, RZ, UR23 ;  /* 0x00000017ff457e24 */ /* 0x000fe2000f8e00ff */
[----:B------:R-:W-:Y:S01]  /*7e10*/  @P0 R2UR UR7, R71 ;  /* 0x00000000470702ca */ /* 0x000fe200000e0000 */
[----:B------:R-:W-:Y:S01]  /*7e20*/  VIADD R72, R27, 0x1 ;  /* 0x000000011b487836 */ /* 0x000fe20000000000 */
[C---:B------:R-:W-:Y:S01]  /*7e30*/  ISETP.NE.AND P5, PT, R70.reuse, R25, PT ;  /* 0x000000194600720c */ /* 0x040fe20003fa5270 */
[----:B------:R-:W-:Y:S02]  /*7e40*/  VIADD R69, R69, 0x1 ;  /* 0x0000000145457836 */ /* 0x000fe40000000000 */
[----:B------:R-:W-:Y:S01]  /*7e50*/  IMAD.MOV.U32 R27, RZ, RZ, R85 ;  /* 0x000000ffff1b7224 */ /* 0x000fe200078e0055 */
[----:B------:R-:W-:Y:S07]  /*7e60*/  SEL R70, R70, RZ, P5 ;  /* 0x000000ff46467207 */ /* 0x000fee0002800000 */
[----:B------:R-:W-:Y:S02]  /*7e70*/  UTMALDG.5D [UR16], [UR6], desc[UR4] ;  /* 0x00000410060075b4 */ /* 0x000fe40008021000 */
[----:B------:R-:W-:Y:S05]  /*7e80*/  @P5 IMAD R69, RZ, RZ, UR23 ;  /* 0x00000017ff455e24 */ /* 0x000fea000f8e02ff */
[C---:B------:R-:W-:Y:S01]  /*7e90*/  ISETP.NE.AND P4, PT, R69.reuse, R8, PT ;  /* 0x000000084500720c */ /* 0x040fe20003f85270 */
[----:B------:R1:W-:Y:S03]  /*7ea0*/  UTMALDG.5D [UR8], [UR6], desc[UR4] ;  /* 0x00000408060075b4 */ /* 0x0003e60008021000 */
[----:B------:R-:W-:Y:S09]  /*7eb0*/  SEL R69, R69, RZ, P4 ;  /* 0x000000ff45457207 */ /* 0x000ff20002000000 */
[----:B------:R-:W-:Y:S01]  /*7ec0*/  @P4 IMAD R72, RZ, RZ, UR15 ;  /* 0x0000000fff484e24 */ /* 0x000fe2000f8e02ff */
[C---:B------:R-:W-:Y:S01]  /*7ed0*/  ISETP.GT.U32.AND P4, PT, R28.reuse, 0x1, PT ;  /* 0x000000011c00780c */ /* 0x040fe20003f84070 */
[----:B------:R-:W-:Y:S03]  /*7ee0*/  VIADD R28, R28, 0xffffffff ;  /* 0xffffffff1c1c7836 */ /* 0x000fe60000000000 */
[C---:B------:R-:W-:Y:S04]  /*7ef0*/  ISETP.NE.AND P0, PT, R72.reuse, R9, PT ;  /* 0x000000094800720c */ /* 0x040fe80003f05270 */
[----:B------:R-:W-:Y:S02]  /*7f00*/  SEL R72, R72, RZ, P0 ;  /* 0x000000ff48487207 */ /* 0x000fe40000000000 */
[----:B-1----:R-:W-:Y:S02]  /*7f10*/  R2UR UR6, R70 ;  /* 0x00000000460672ca */ /* 0x002fe400000e0000 */
[----:B------:R-:W-:Y:S01]  /*7f20*/  R2UR UR5, R69 ;  /* 0x00000000450572ca */ /* 0x000fe200000e0000 */
[----:B------:R-:W-:Y:S01]  /*7f30*/  VIADD R69, R16, 0x1 ;  /* 0x0000000110457836 */ /* 0x000fe20000000000 */
[----:B------:R-:W-:Y:S03]  /*7f40*/  R2UR UR4, R72 ;  /* 0x00000000480472ca */ /* 0x000fe600000e0000 */
[----:B------:R-:W-:Y:S04]  /*7f50*/  @P0 IMAD.MOV R69, RZ, RZ, R16 ;  /* 0x000000ffff450224 */ /* 0x000fe800078e0210 */
[----:B------:R-:W-:Y:S02]  /*7f60*/  IMAD.MOV.U32 R16, RZ, RZ, R69 ;  /* 0x000000ffff107224 */ /* 0x000fe400078e0045 */
[----:B------:R-:W-:Y:S02]  /*7f70*/  IMAD.U32 R70, RZ, RZ, UR6 ;  /* 0x00000006ff467e24 */ /* 0x000fe4000f8e00ff */
[----:B------:R-:W-:Y:S02]  /*7f80*/  IMAD.U32 R4, RZ, RZ, UR5 ;  /* 0x00000005ff047e24 */ /* 0x000fe4000f8e00ff */
[----:B------:R-:W-:Y:S01]  /*7f90*/  IMAD.U32 R71, RZ, RZ, UR4 ;  /* 0x00000004ff477e24 */ /* 0x000fe2000f8e00ff */
[----:B----4-:R-:W-:Y:S06]  /*7fa0*/  @P4 BRA `(.L_x_28) ;  /* 0xffffffe400f04947 */ /* 0x010fec000383ffff */
.L_x_23:
[----:B--2---:R-:W-:Y:S01]  /*7fb0*/  SHF.L.U32 R3, R18, 0x1f, RZ ;  /* 0x0000001f12037819 */ /* 0x004fe200000006ff */
[----:B------:R-:W-:-:S03]  /*7fc0*/  NOP ;  /* 0x0000000000007918 */ /* 0x000fc60000000000 */
[----:B------:R-:W2:Y:S02]  /*7fd0*/  SYNCS.PHASECHK.TRANS64.TRYWAIT P0, [R10+URZ+0x90], R3 ;  /* 0x000090030a0075a7 */ /* 0x000ea400080011ff */
[----:B--2---:R-:W-:Y:S05]  /*7fe0*/  @!P0 BRA `(.L_x_29) ;  /* 0x0000006800b48947 */ /* 0x004fea0003800000 */
.L_x_125:
[----:B------:R-:W2:Y:S01]  /*7ff0*/  LDS.128 R4, [R10+0xd0] ;  /* 0x0000d0000a047984 */ /* 0x000ea20000000c00 */
[----:B------:R-:W3:Y:S01]  /*8000*/  LDC R0, c[0x0][0xc30] ;  /* 0x00030c00ff007b82 */ /* 0x000ee20000000800 */
[----:B-1----:R-:W-:Y:S01]  /*8010*/  ISETP.GE.AND P3, PT, R26, 0x1, PT ;  /* 0x000000011a00780c */ /* 0x002fe20003f66270 */
[----:B------:R-:W-:Y:S01]  /*8020*/  VIADD R2, R10, 0x98 ;  /* 0x000000980a027836 */ /* 0x000fe20000000000 */
[----:B------:R-:W-:Y:S01]  /*8030*/  @!PT LDS RZ, [RZ] ;  /* 0x00000000fffff984 */ /* 0x000fe20000000800 */
[----:B------:R-:W-:Y:S01]  /*8040*/  @!PT LDS RZ, [RZ] ;  /* 0x00000000fffff984 */ /* 0x000fe20000000800 */
[----:B------:R-:W-:Y:S01]  /*8050*/  @!PT LDS RZ, [RZ] ;  /* 0x00000000fffff984 */ /* 0x000fe20000000800 */
[----:B------:R-:W-:Y:S01]  /*8060*/  @!PT LDS RZ, [RZ] ;  /* 0x00000000fffff984 */ /* 0x000fe20000000800 */
[----:B------:R1:W-:Y:S06]  /*8070*/  MEMBAR.ALL.CTA ;  /* 0x0000000000007992 */ /* 0x0003ec0000008000 */
[----:B-1----:R-:W1:Y:S01]  /*8080*/  FENCE.VIEW.ASYNC.S ;  /* 0x00000000000073c6 */ /* 0x002e620000000000 */
[----:B------:R-:W-:-:S02]  /*8090*/  PRMT R2, RZ, 0x654, R2 ;  /* 0x00000654ff027816 */ /* 0x000fc40000000002 */
[----:B---3--:R-:W-:Y:S02]  /*80a0*/  ISETP.NE.AND P0, PT, R0, 0x1, PT ;  /* 0x000000010000780c */ /* 0x008fe40003f05270 */
[----:B-1----:R1:W-:Y:S01]  /*80b0*/  SYNCS.ARRIVE.TRANS64.RED.A1T0 RZ, [R2+URZ], RZ ;  /* 0x000000ff02ff79a7 */ /* 0x0023e200081004ff */
[----:B--2---:R-:W-:-:S13]  /*80c0*/  LOP3.LUT P6, RZ, R6, 0x1, RZ, 0xc0, !PT ;  /* 0x0000000106ff7812 */ /* 0x004fda00078cc0ff */
[----:B------:R-:W-:Y:S02]  /*80d0*/  @P6 MOV R17, R4 ;  /* 0x0000000400116202 */ /* 0x000fe40000000f00 */
[----:B------:R-:W-:Y:S01]  /*80e0*/  @P6 LOP3.LUT R15, R5, 0xffff, RZ, 0xc0, !PT ;  /* 0x0000ffff050f6812 */ /* 0x000fe200078ec0ff */
[----:B------:R-:W-:Y:S06]  /*80f0*/  @!P3 BRA `(.L_x_30) ;  /* 0x0000000000b8b947 */ /* 0x000fec0003800000 */
[----:B------:R-:W2:Y:S01]  /*8100*/  LDC.64 R4, c[0x0][0xc18] ;  /* 0x00030600ff047b82 */ /* 0x000ea20000000a00 */
[----:B------:R-:W-:-:S07]  /*8110*/  ISETP.NE.AND P5, PT, R26, 0x1, PT ;  /* 0x000000011a00780c */ /* 0x000fce0003fa5270 */
[----:B------:R-:W3:Y:S08]  /*8120*/  LDC.64 R6, c[0x0][0xc10] ;  /* 0x00030400ff067b82 */ /* 0x000ef00000000a00 */
[----:B------:R-:W4:Y:S08]  /*8130*/  LDC R0, c[0x0][0xc20] ;  /* 0x00030800ff007b82 */ /* 0x000f300000000800 */
[----:B------:R-:W4:Y:S01]  /*8140*/  LDC R8, c[0x0][0xc0c] ;  /* 0x00030300ff087b82 */ /* 0x000f220000000800 */
[----:B--2---:R-:W-:Y:S01]  /*8150*/  IMAD.HI.U32 R9, R12, R5, RZ ;  /* 0x000000050c097227 */ /* 0x004fe200078e00ff */
[----:B------:R-:W-:-:S03]  /*8160*/  ISETP.NE.AND P3, PT, R4, 0x1, PT ;  /* 0x000000010400780c */ /* 0x000fc60003f65270 */
[----:B------:R-:W-:-:S03]  /*8170*/  IMAD.HI.U32 R5, R15, R5, RZ ;  /* 0x000000050f057227 */ /* 0x000fc600078e00ff */
[----:B-1----:R-:W1:Y:S01]  /*8180*/  LDC.64 R2, c[0x0][0xc28] ;  /* 0x00030a00ff027b82 */ /* 0x002e620000000a00 */
[----:B---3--:R-:W-:-:S04]  /*8190*/  IMAD.HI.U32 R16, R13, R6, RZ ;  /* 0x000000060d107227 */ /* 0x008fc800078e00ff */
[----:B------:R-:W-:Y:S01]  /*81a0*/  IMAD.HI.U32 R24, R17, R6, RZ ;  /* 0x0000000611187227 */ /* 0x000fe200078e00ff */
[----:B------:R-:W-:Y:S02]  /*81b0*/  SHF.R.U32.HI R16, RZ, R7, R16 ;  /* 0x00000007ff107219 */ /* 0x000fe40000011610 */
[-C--:B----4-:R-:W-:Y:S02]  /*81c0*/  SHF.R.U32.HI R9, RZ, R0.reuse, R9 ;  /* 0x00000000ff097219 */ /* 0x090fe40000011609 */
[----:B------:R-:W-:Y:S02]  /*81d0*/  SHF.R.U32.HI R0, RZ, R0, R5 ;  /* 0x00000000ff007219 */ /* 0x000fe40000011605 */
[----:B------:R-:W-:Y:S02]  /*81e0*/  SEL R9, R12, R9, !P3 ;  /* 0x000000090c097207 */ /* 0x000fe40005800000 */
[----:B------:R-:W-:Y:S02]  /*81f0*/  SHF.R.U32.HI R24, RZ, R7, R24 ;  /* 0x00000007ff187219 */ /* 0x000fe40000011618 */
[----:B------:R-:W-:-:S02]  /*8200*/  ISETP.NE.AND P4, PT, R8, 0x1, PT ;  /* 0x000000010800780c */ /* 0x000fc40003f85270 */
[----:B------:R-:W-:Y:S02]  /*8210*/  SEL R5, R15, R0, !P3 ;  /* 0x000000000f057207 */ /* 0x000fe40005800000 */
[----:B------:R-:W-:Y:S02]  /*8220*/  SEL R25, R13, R16, !P4 ;  /* 0x000000100d197207 */ /* 0x000fe40006000000 */
[----:B------:R-:W-:Y:S01]  /*8230*/  SEL R7, R17, R24, !P4 ;  /* 0x0000001811077207 */ /* 0x000fe20006000000 */
[----:B-1----:R-:W-:-:S04]  /*8240*/  IMAD.HI.U32 R16, R9, R2, RZ ;  /* 0x0000000209107227 */ /* 0x002fc800078e00ff */
        /* <DEDUP_REMOVED lines=10> */
[----:B------:R-:W-:-:S04]  /*82f0*/  @!P3 IMAD.HI.U32 R6, R7, R2, RZ ;  /* 0x000000020706b227 */ /* 0x000fc800078e00ff */
[----:B------:R-:W-:Y:S01]  /*8300*/  IMAD.MOV R2, RZ, RZ, -R0 ;  /* 0x000000ffff027224 */ /* 0x000fe200078e0a00 */
[----:B------:R-:W-:-:S03]  /*8310*/  @!P3 SHF.R.U32.HI R6, RZ, R3, R6 ;  /* 0x00000003ff06b219 */ /* 0x000fc60000011606 */
[----:B------:R-:W-:Y:S01]  /*8320*/  IMAD R2, R26, R2, R5 ;  /* 0x000000021a027224 */ /* 0x000fe200078e0205 */
[----:B------:R-:W-:Y:S02]  /*8330*/  @!P3 SEL R3, R7, R6, !P5 ;  /* 0x000000060703b207 */ /* 0x000fe40006800000 */
[----:B------:R-:W-:-:S03]  /*8340*/  IADD3 R6, PT, PT, -R5, RZ, RZ ;  /* 0x000000ff05067210 */ /* 0x000fc60007ffe1ff */
[--C-:B------:R-:W-:Y:S02]  /*8350*/  @!P3 IMAD.IADD R0, R0, 0x1, -R3.reuse ;  /* 0x000000010000b824 */ /* 0x100fe400078e0a03 */
[----:B------:R-:W-:Y:S01]  /*8360*/  @!P3 IMAD R3, R2, R25, R3 ;  /* 0x000000190203b224 */ /* 0x000fe200078e0203 */
[----:B------:R-:W-:Y:S01]  /*8370*/  IADD3 R2, PT, PT, -R7, RZ, RZ ;  /* 0x000000ff07027210 */ /* 0x000fe20007ffe1ff */
[----:B------:R-:W-:Y:S02]  /*8380*/  @!P3 IMAD R5, R26, R0, R7 ;  /* 0x000000001a05b224 */ /* 0x000fe400078e0207 */
[----:B------:R-:W-:Y:S02]  /*8390*/  IMAD R6, R4, R6, R15 ;  /* 0x0000000604067224 */ /* 0x000fe400078e020f */
[----:B------:R-:W-:Y:S02]  /*83a0*/  @!P3 IMAD.MOV.U32 R7, RZ, RZ, R3 ;  /* 0x000000ffff07b224 */ /* 0x000fe400078e0003 */
[----:B------:R-:W-:-:S02]  /*83b0*/  IMAD R2, R8, R2, R17 ;  /* 0x0000000208027224 */ /* 0x000fc400078e0211 */
[----:B------:R-:W-:Y:S02]  /*83c0*/  IMAD R15, R5, R4, R6 ;  /* 0x00000004050f7224 */ /* 0x000fe400078e0206 */
[----:B------:R-:W-:Y:S02]  /*83d0*/  IMAD R17, R7, R8, R2 ;  /* 0x0000000807117224 */ /* 0x000fe400078e0202 */
.L_x_30:
[----:B------:R-:W-:Y:S05]  /*83e0*/  @P0 BRA `(.L_x_31) ;  /* 0x0000000000400947 */ /* 0x000fea0003800000 */
[----:B------:R-:W2:Y:S08]  /*83f0*/  LDC.64 R4, c[0x0][0xc10] ;  /* 0x00030400ff047b82 */ /* 0x000eb00000000a00 */
[----:B-1----:R-:W1:Y:S08]  /*8400*/  LDC.64 R2, c[0x0][0xc18] ;  /* 0x00030600ff027b82 */ /* 0x002e700000000a00 */
[----:B------:R-:W3:Y:S08]  /*8410*/  LDC R0, c[0x0][0xc20] ;  /* 0x00030800ff007b82 */ /* 0x000ef00000000800 */
[----:B------:R-:W4:Y:S01]  /*8420*/  LDC R6, c[0x0][0xc0c] ;  /* 0x00030300ff067b82 */ /* 0x000f220000000800 */
[----:B--2---:R-:W-:-:S05]  /*8430*/  IMAD.HI.U32 R4, R17, R4, RZ ;  /* 0x0000000411047227 */ /* 0x004fca00078e00ff */
[----:B------:R-:W-:Y:S01]  /*8440*/  SHF.R.U32.HI R4, RZ, R5, R4 ;  /* 0x00000005ff047219 */ /* 0x000fe20000011604 */
[----:B-1----:R-:W-:Y:S01]  /*8450*/  IMAD.HI.U32 R3, R15, R3, RZ ;  /* 0x000000030f037227 */ /* 0x002fe200078e00ff */
[----:B------:R-:W-:-:S04]  /*8460*/  ISETP.NE.AND P0, PT, R2, 0x1, PT ;  /* 0x000000010200780c */ /* 0x000fc80003f05270 */
[----:B---3--:R-:W-:-:S04]  /*8470*/  SHF.R.U32.HI R0, RZ, R0, R3 ;  /* 0x00000000ff007219 */ /* 0x008fc80000011603 */
[----:B------:R-:W-:Y:S02]  /*8480*/  SEL R0, R15, R0, !P0 ;  /* 0x000000000f007207 */ /* 0x000fe40004000000 */
[----:B----4-:R-:W-:-:S04]  /*8490*/  ISETP.NE.AND P3, PT, R6, 0x1, PT ;  /* 0x000000010600780c */ /* 0x010fc80003f65270 */
[----:B------:R-:W-:-:S05]  /*84a0*/  SEL R3, R17, R4, !P3 ;  /* 0x0000000411037207 */ /* 0x000fca0005800000 */
[----:B------:R-:W-:Y:S02]  /*84b0*/  IMAD.IADD R4, R0, 0x1, -R3 ;  /* 0x0000000100047824 */ /* 0x000fe400078e0a03 */
[----:B------:R-:W-:Y:S02]  /*84c0*/  IMAD.IADD R0, R3, 0x1, -R0 ;  /* 0x0000000103007824 */ /* 0x000fe400078e0a00 */
[----:B------:R-:W-:Y:S02]  /*84d0*/  IMAD R17, R4, R6, R17 ;  /* 0x0000000604117224 */ /* 0x000fe400078e0211 */
[----:B------:R-:W-:-:S07]  /*84e0*/  IMAD R15, R0, R2, R15 ;  /* 0x00000002000f7224 */ /* 0x000fce00078e020f */
.L_x_31:
[----:B------:R-:W-:Y:S01]  /*84f0*/  PLOP3.LUT P3, PT, PT, PT, PT, 0x80, 0x8 ;  /* 0x000000000008781c */ /* 0x000fe20003f6f070 */
[----:B------:R-:W-:Y:S01]  /*8500*/  IMAD.IADD R41, R17, 0x1, R86 ;  /* 0x0000000111297824 */ /* 0x000fe200078e0256 */
[----:B------:R-:W-:Y:S01]  /*8510*/  LOP3.LUT R18, R18, 0x1, RZ, 0x3c, !PT ;  /* 0x0000000112127812 */ /* 0x000fe200078e3cff */
[----:B------:R-:W-:Y:S01]  /*8520*/  IMAD.MOV.U32 R25, RZ, RZ, R14 ;  /* 0x000000ffff197224 */ /* 0x000fe200078e000e */
[----:B------:R-:W-:Y:S01]  /*8530*/  IADD3 R16, PT, PT, R15, R84, RZ ;  /* 0x000000540f107210 */ /* 0x000fe20007ffe0ff */
[----:B------:R-:W-:Y:S08]  /*8540*/  @P6 BRA `(.L_x_32) ;  /* 0xffffff8c00c86947 */ /* 0x000ff0000383ffff */
[----:B------:R-:W-:Y:S01]  /*8550*/  VIADD R10, R10, 0x20 ;  /* 0x000000200a0a7836 */ /* 0x000fe20000000000 */
[----:B------:R-:W-:Y:S01]  /*8560*/  SHF.L.U32 R0, R19, 0x1f, RZ ;  /* 0x0000001f13007819 */ /* 0x000fe200000006ff */
[C---:B------:R-:W-:Y:S02]  /*8570*/  VIADD R5, R85.reuse, 0x1 ;  /* 0x0000000155057836 */ /* 0x040fe40000000000 */
[----:B------:R-:W-:-:S03]  /*8580*/  IMAD R3, R85, 0x8, R10 ;  /* 0x0000000855037824 */ /* 0x000fc600078e020a */
[C---:B------:R-:W-:Y:S01]  /*8590*/  ISETP.NE.AND P0, PT, R5.reuse, 0x4, PT ;  /* 0x000000040500780c */ /* 0x040fe20003f05270 */
[----:B------:R-:W2:Y:S03]  /*85a0*/  SYNCS.PHASECHK.TRANS64.TRYWAIT P1, [R3+URZ], R0 ;  /* 0x00000000030075a7 */ /* 0x000ea600080211ff */
[----:B-1----:R-:W-:Y:S02]  /*85b0*/  SEL R2, RZ, 0x1, P0 ;  /* 0x00000001ff027807 */ /* 0x002fe40000000000 */
[----:B------:R-:W-:Y:S02]  /*85c0*/  SEL R5, R5, RZ, P0 ;  /* 0x000000ff05057207 */ /* 0x000fe40000000000 */
[----:B------:R-:W-:-:S03]  /*85d0*/  LOP3.LUT R19, R19, R2, RZ, 0x3c, !PT ;  /* 0x0000000213137212 */ /* 0x000fc600078e3cff */
[----:B------:R-:W-:Y:S01]  /*85e0*/  IMAD R2, R5, 0x8, R10 ;  /* 0x0000000805027824 */ /* 0x000fe200078e020a */
[----:B------:R-:W-:Y:S01]  /*85f0*/  SHF.L.U32 R7, R19, 0x1f, RZ ;  /* 0x0000001f13077819 */ /* 0x000fe200000006ff */
[----:B--2---:R-:W-:Y:S06]  /*8600*/  @!P1 BRA `(.L_x_33) ;  /* 0x0000006400409947 */ /* 0x004fec0003800000 */
.L_x_126:
[----:B------:R-:W2:Y:S01]  /*8610*/  SYNCS.PHASECHK.TRANS64.TRYWAIT P1, [R2+URZ], R7 ;  /* 0x00000007020075a7 */ /* 0x000ea200080211ff */
[----:B-1----:R-:W-:-:S05]  /*8620*/  VIADD R3, R5, 0x1 ;  /* 0x0000000105037836 */ /* 0x002fca0000000000 */
[----:B------:R-:W-:-:S04]  /*8630*/  ISETP.NE.AND P0, PT, R3, 0x4, PT ;  /* 0x000000040300780c */ /* 0x000fc80003f05270 */
[----:B------:R-:W-:Y:S02]  /*8640*/  SEL R0, RZ, 0x1, P0 ;  /* 0x00000001ff007807 */ /* 0x000fe40000000000 */
[----:B------:R-:W-:Y:S02]  /*8650*/  SEL R3, R3, RZ, P0 ;  /* 0x000000ff03037207 */ /* 0x000fe40000000000 */
[----:B------:R-:W-:-:S03]  /*8660*/  LOP3.LUT R19, R19, R0, RZ, 0x3c, !PT ;  /* 0x0000000013137212 */ /* 0x000fc600078e3cff */
[----:B------:R-:W-:Y:S01]  /*8670*/  IMAD R0, R3, 0x8, R10 ;  /* 0x0000000803007824 */ /* 0x000fe200078e020a */
[----:B------:R-:W-:Y:S01]  /*8680*/  SHF.L.U32 R5, R19, 0x1f, RZ ;  /* 0x0000001f13057819 */ /* 0x000fe200000006ff */
[----:B--2---:R-:W-:Y:S06]  /*8690*/  @!P1 BRA `(.L_x_34) ;  /* 0x0000006400309947 */ /* 0x004fec0003800000 */
.L_x_127:
[----:B------:R-:W2:Y:S01]  /*86a0*/  SYNCS.PHASECHK.TRANS64.TRYWAIT P1, [R0+URZ], R5 ;  /* 0x00000005000075a7 */ /* 0x000ea200080211ff */
[----:B------:R-:W-:-:S05]  /*86b0*/  VIADD R3, R3, 0x1 ;  /* 0x0000000103037836 */ /* 0x000fca0000000000 */
[----:B------:R-:W-:-:S04]  /*86c0*/  ISETP.NE.AND P0, PT, R3, 0x4, PT ;  /* 0x000000040300780c */ /* 0x000fc80003f05270 */
[----:B-1----:R-:W-:Y:S02]  /*86d0*/  SEL R2, RZ, 0x1, P0 ;  /* 0x00000001ff027807 */ /* 0x002fe40000000000 */
[----:B------:R-:W-:Y:S02]  /*86e0*/  SEL R3, R3, RZ, P0 ;  /* 0x000000ff03037207 */ /* 0x000fe40000000000 */
[----:B------:R-:W-:Y:S01]  /*86f0*/  LOP3.LUT R2, R19, R2, RZ, 0x3c, !PT ;  /* 0x0000000213027212 */ /* 0x000fe200078e3cff */
[----:B--2---:R-:W-:Y:S06]  /*8700*/  @!P1 BRA `(.L_x_35) ;  /* 0x0000006400289947 */ /* 0x004fec0003800000 */
.L_x_128:
[----:B------:R-:W-:Y:S02]  /*8710*/  LEA R3, R3, R10, 0x3 ;  /* 0x0000000a03037211 */ /* 0x000fe400078e18ff */
[----:B------:R-:W-:-:S07]  /*8720*/  SHF.L.U32 R2, R2, 0x1f, RZ ;  /* 0x0000001f02027819 */ /* 0x000fce00000006ff */
.L_x_36:
[----:B--2---:R2:W3:Y:S02]  /*8730*/  SYNCS.PHASECHK.TRANS64.TRYWAIT P0, [R3+URZ], R2 ;  /* 0x00000002030075a7 */ /* 0x0044e400080011ff */
[----:B---3--:R-:W-:Y:S05]  /*8740*/  @!P0 NANOSLEEP.SYNCS 0x989680 ;  /* 0x009896800000895d */ /* 0x008fea0003900000 */
[----:B------:R-:W3:Y:S02]  /*8750*/  @!P0 SYNCS.PHASECHK.TRANS64 P0, [R3+URZ], R2 ;  /* 0x00000002030085a7 */ /* 0x000ee400080010ff */
[----:B---3--:R-:W-:Y:S05]  /*8760*/  @P0 EXIT ;  /* 0x000000000000094d */ /* 0x008fea0003800000 */
[----:B------:R-:W-:Y:S05]  /*8770*/  BRA `(.L_x_36) ;  /* 0xfffffffc00ec7947 */ /* 0x000fea000383ffff */
.L_x_16:
[----:B------:R-:W-:-:S04]  /*8780*/  ISETP.NE.AND P1, PT, R85, RZ, PT ;  /* 0x000000ff5500720c */ /* 0x000fc80003f25270 */
[----:B------:R-:W-:-:S13]  /*8790*/  ISETP.NE.OR P1, PT, R0, 0x1, P1 ;  /* 0x000000010000780c */ /* 0x000fda0000f25670 */
[----:B------:R-:W-:Y:S05]  /*87a0*/  @P1 BRA `(.L_x_37) ;  /* 0x0000000000b41947 */ /* 0x000fea0003800000 */
[----:B--2---:R-:W1:Y:S01]  /*87b0*/  S2UR UR6, SR_CgaCtaId ;  /* 0x00000000000679c3 */ /* 0x004e620000008800 */
[----:B------:R-:W-:Y:S01]  /*87c0*/  MOV R0, 0x400 ;  /* 0x0000040000007802 */ /* 0x000fe20000000f00 */
[----:B------:R-:W-:Y:S01]  /*87d0*/  IMAD.MOV.U32 R10, RZ, RZ, RZ ;  /* 0x000000ffff0a7224 */ /* 0x000fe200078e00ff */
[----:B------:R-:W-:Y:S01]  /*87e0*/  ISETP.NE.AND P0, PT, R2, RZ, PT ;  /* 0x000000ff0200720c */ /* 0x000fe20003f05270 */
[----:B------:R-:W-:Y:S01]  /*87f0*/  IMAD.MOV.U32 R9, RZ, RZ, 0x1 ;  /* 0x00000001ff097424 */ /* 0x000fe200078e00ff */
[----:B------:R-:W-:-:S13]  /*8800*/  R2UR UR4, R0 ;  /* 0x00000000000472ca */ /* 0x000fda00000e0000 */
[----:B-1----:R-:W-:-:S06]  /*8810*/  ULEA UR6, UR6, UR4, 0x18 ;  /* 0x0000000406067291 */ /* 0x002fcc000f8ec0ff */
[----:B------:R-:W-:-:S04]  /*8820*/  IMAD.U32 R0, RZ, RZ, UR6 ;  /* 0x00000006ff007e24 */ /* 0x000fc8000f8e00ff */
[----:B------:R-:W-:-:S05]  /*8830*/  VIADD R3, R0, 0x98 ;  /* 0x0000009800037836 */ /* 0x000fca0000000000 */
[----:B------:R-:W-:-:S07]  /*8840*/  PRMT R3, RZ, 0x654, R3 ;  /* 0x00000654ff037816 */ /* 0x000fce0000000003 */
.L_x_40:
[----:B------:R-:W-:Y:S01]  /*8850*/  SHF.L.U32 R7, R9, 0x1f, RZ ;  /* 0x0000001f09077819 */ /* 0x000fe200000006ff */
[----:B------:R-:W-:Y:S02]  /*8860*/  VIADD R11, R0, 0x90 ;  /* 0x00000090000b7836 */ /* 0x000fe40000000000 */
[----:B------:R-:W-:Y:S01]  /*8870*/  @!P0 IMAD.MOV.U32 R5, RZ, RZ, 0x10 ;  /* 0x00000010ff058424 */ /* 0x000fe200078e00ff */
[----:B------:R-:W1:Y:S02]  /*8880*/  SYNCS.PHASECHK.TRANS64.TRYWAIT P1, [UR6+0x98], R7 ;  /* 0x00009807ff0075a7 */ /* 0x000e640008021106 */
[----:B------:R-:W-:-:S04]  /*8890*/  PRMT R11, R2, 0x654, R11 ;  /* 0x00000654020b7816 */ /* 0x000fc8000000000b */
[----:B------:R-:W-:Y:S01]  /*88a0*/  SEL R8, R11, R8, !P0 ;  /* 0x000000080b087207 */ /* 0x000fe20004000000 */
[----:B-1----:R-:W-:Y:S06]  /*88b0*/  @!P1 BRA `(.L_x_38) ;  /* 0x0000006000d09947 */ /* 0x002fec0003800000 */
.L_x_129:
[----:B------:R-:W-:Y:S01]  /*88c0*/  UIADD3 UR4, UPT, UPT, UR6, 0xd0, URZ ;  /* 0x000000d006047890 */ /* 0x000fe2000fffe0ff */
[----:B------:R2:W-:Y:S01]  /*88d0*/  @!P0 SYNCS.ARRIVE.TRANS64.RED RZ, [R8+URZ], R5 ;  /* 0x0000000508ff89a7 */ /* 0x0005e200080004ff */
[----:B------:R-:W-:Y:S01]  /*88e0*/  UIADD3 UR5, UPT, UPT, UR6, 0x90, URZ ;  /* 0x0000009006057890 */ /* 0x000fe2000fffe0ff */
[----:B------:R-:W-:-:S08]  /*88f0*/  LOP3.LUT R9, R9, 0x1, RZ, 0x3c, !PT ;  /* 0x0000000109097812 */ /* 0x000fd000078e3cff */
[----:B------:R-:W-:Y:S06]  /*8900*/  UGETNEXTWORKID.BROADCAST [UR4], [UR5] ;  /* 0x00000000040073ca */ /* 0x000fec0008000100 */
[----:B--2---:R-:W-:-:S04]  /*8910*/  SHF.L.U32 R5, R10, 0x1f, RZ ;  /* 0x0000001f0a057819 */ /* 0x004fc800000006ff */
[----:B------:R-:W2:Y:S02]  /*8920*/  SYNCS.PHASECHK.TRANS64.TRYWAIT P1, [UR6+0x90], R5 ;  /* 0x00009005ff0075a7 */ /* 0x000ea40008021106 */
[----:B--2---:R-:W-:Y:S05]  /*8930*/  @!P1 BRA `(.L_x_39) ;  /* 0x0000006000c49947 */ /* 0x004fea0003800000 */
.L_x_130:
[----:B-12---:R-:W1:Y:S01]  /*8940*/  LDS.128 R4, [UR6+0xd0] ;  /* 0x0000d006ff047984 */ /* 0x006e620008000c00 */
[----:B------:R-:W-:Y:S01]  /*8950*/  LOP3.LUT R10, R10, 0x1, RZ, 0x3c, !PT ;  /* 0x000000010a0a7812 */ /* 0x000fe200078e3cff */
[----:B------:R-:W-:Y:S01]  /*8960*/  @!PT LDS RZ, [RZ] ;  /* 0x00000000fffff984 */ /* 0x000fe20000000800 */
[----:B------:R-:W-:Y:S01]  /*8970*/  @!PT LDS RZ, [RZ] ;  /* 0x00000000fffff984 */ /* 0x000fe20000000800 */
[----:B------:R-:W-:Y:S01]  /*8980*/  @!PT LDS RZ, [RZ] ;  /* 0x00000000fffff984 */ /* 0x000fe20000000800 */
[----:B------:R-:W-:Y:S01]  /*8990*/  @!PT LDS RZ, [RZ] ;  /* 0x00000000fffff984 */ /* 0x000fe20000000800 */
[----:B------:R2:W-:Y:S06]  /*89a0*/  MEMBAR.ALL.CTA ;  /* 0x0000000000007992 */ /* 0x0005ec0000008000 */
[----:B--2---:R-:W2:Y:S02]  /*89b0*/  FENCE.VIEW.ASYNC.S ;  /* 0x00000000000073c6 */ /* 0x004ea40000000000 */
[----:B--2---:R2:W-:Y:S01]  /*89c0*/  SYNCS.ARRIVE.TRANS64.RED.A1T0 RZ, [R3+URZ], RZ ;  /* 0x000000ff03ff79a7 */ /* 0x0045e200081004ff */
[----:B-1----:R-:W-:-:S13]  /*89d0*/  LOP3.LUT P1, RZ, R6, 0x1, RZ, 0xc0, !PT ;  /* 0x0000000106ff7812 */ /* 0x002fda000782c0ff */
[----:B--2---:R-:W-:Y:S05]  /*89e0*/  @P1 BRA `(.L_x_40) ;  /* 0xfffffffc00981947 */ /* 0x004fea000383ffff */
[----:B------:R-:W-:-:S04]  /*89f0*/  SHF.L.U32 R2, R9, 0x1f, RZ ;  /* 0x0000001f09027819 */ /* 0x000fc800000006ff */
[----:B------:R-:W1:Y:S02]  /*8a00*/  SYNCS.PHASECHK.TRANS64 P0, [UR6+0x98], R2 ;  /* 0x00009802ff0075a7 */ /* 0x000e640008001006 */
[----:B-1----:R-:W-:Y:S05]  /*8a10*/  @P0 EXIT ;  /* 0x000000000000094d */ /* 0x002fea0003800000 */
.L_x_41:
[----:B-1----:R-:W-:-:S04]  /*8a20*/  SHF.L.U32 R3, R9, 0x1f, RZ ;  /* 0x0000001f09037819 */ /* 0x002fc800000006ff */
[----:B------:R1:W2:Y:S03]  /*8a30*/  SYNCS.PHASECHK.TRANS64.TRYWAIT P0, [R0+URZ+0x98], R3 ;  /* 0x00009803000075a7 */ /* 0x0002a600080011ff */
[----:B--2---:R-:W-:Y:S05]  /*8a40*/  @!P0 NANOSLEEP.SYNCS 0x989680 ;  /* 0x009896800000895d */ /* 0x004fea0003900000 */
[----:B------:R-:W2:Y:S02]  /*8a50*/  @!P0 SYNCS.PHASECHK.TRANS64 P0, [R0+URZ+0x98], R3 ;  /* 0x00009803000085a7 */ /* 0x000ea400080010ff */
[----:B--2---:R-:W-:Y:S05]  /*8a60*/  @P0 EXIT ;  /* 0x000000000000094d */ /* 0x004fea0003800000 */
[----:B------:R-:W-:Y:S05]  /*8a70*/  BRA `(.L_x_41) ;  /* 0xfffffffc00e87947 */ /* 0x000fea000383ffff */
.L_x_37:
[----:B------:R-:W-:-:S13]  /*8a80*/  ISETP.NE.AND P1, PT, R0, RZ, PT ;  /* 0x000000ff0000720c */ /* 0x000fda0003f25270 */
[----:B------:R-:W-:Y:S05]  /*8a90*/  @P1 BRA `(.L_x_42) ;  /* 0x0000001400101947 */ /* 0x000fea0003800000 */
[----:B------:R-:W-:Y:S01]  /*8aa0*/  MOV R0, 0x40 ;  /* 0x0000004000007802 */ /* 0x000fe20000000f00 */
[----:B------:R-:W-:-:S03]  /*8ab0*/  NOP ;  /* 0x0000000000007918 */ /* 0x000fc60000000000 */
[----:B------:R-:W-:-:S05]  /*8ac0*/  LEA R0, R85, R0, 0x18 ;  /* 0x0000000055007211 */ /* 0x000fca00078ec0ff */
[----:B------:R-:W1:Y:S02]  /*8ad0*/  LDS.U8 R2, [R0+0x1c] ;  /* 0x00001c0000027984 */ /* 0x000e640000000000 */
[----:B-1----:R-:W-:Y:S02]  /*8ae0*/  ISETP.NE.AND P0, PT, R2, RZ, PT ;  /* 0x000000ff0200720c */ /* 0x002fe40003f05270 */
[----:B------:R-:W-:-:S04]  /*8af0*/  MOV R2, 0x400 ;  /* 0x0000040000027802 */ /* 0x000fc80000000f00 */
[----:B------:R-:W-:-:S07]  /*8b00*/  LEA R85, R85, R2, 0x18 ;  /* 0x0000000255557211 */ /* 0x000fce00078ec0ff */
[----:B------:R-:W-:Y:S05]  /*8b10*/  @P0 BRA `(.L_x_43) ;  /* 0x0000000000580947 */ /* 0x000fea0003800000 */
[----:B------:R-:W-:-:S13]  /*8b20*/  ELECT P0, URZ, PT ;  /* 0x0000000000ff782f */ /* 0x000fda0003800000 */
[----:B------:R-:W-:Y:S05]  /*8b30*/  @!P0 BRA `(.L_x_44) ;  /* 0x0000000000608947 */ /* 0x000fea0003800000 */
[----:B------:R-:W-:Y:S01]  /*8b40*/  UMOV UR4, 0x10 ;  /* 0x0000001000047882 */ /* 0x000fe20000000000 */
[----:B------:R-:W-:Y:S01]  /*8b50*/  HFMA2 R2, -RZ, RZ, 0, 5.9604644775390625e-08 ;  /* 0x00000001ff027431 */ /* 0x000fe200000001ff */
[----:B------:R-:W-:-:S03]  /*8b60*/  MOV R3, 0xffff ;  /* 0x0000ffff00037802 */ /* 0x000fc60000000f00 */
[----:B------:R-:W-:Y:S04]  /*8b70*/  DEPBAR.LE SB1, 0x36 ;  /* 0x00009d800000791a */ /* 0x000fe80000000000 */
[----:B------:R-:W1:Y:S02]  /*8b80*/  UTCATOMSWS.FIND_AND_SET.ALIGN UP0, UR4, UR4 ;  /* 0x00000004000475e3 */ /* 0x000e640008000800 */
[----:B-1----:R-:W-:Y:S01]  /*8b90*/  MOV R4, UR4 ;  /* 0x0000000400047c02 */ /* 0x002fe20008000f00 */
[----:B------:R-:W-:Y:S06]  /*8ba0*/  BRA.U UP0, `(.L_x_45) ;  /* 0x0000000100187547 */ /* 0x000fec000b800000 */
.L_x_46:
[----:B------:R-:W-:Y:S05]  /*8bb0*/  NANOSLEEP 0x64 ;  /* 0x000000640000795d */ /* 0x000fea0003800000 */
[----:B------:R-:W-:-:S05]  /*8bc0*/  UMOV UR4, 0x10 ;  /* 0x0000001000047882 */ /* 0x000fca0000000000 */
[----:B------:R-:W-:Y:S04]  /*8bd0*/  DEPBAR.LE SB1, 0x36 ;  /* 0x00009d800000791a */ /* 0x000fe80000000000 */
[----:B------:R-:W1:Y:S02]  /*8be0*/  UTCATOMSWS.FIND_AND_SET.ALIGN UP0, UR4, UR4 ;  /* 0x00000004000475e3 */ /* 0x000e640008000800 */
[----:B-1----:R-:W-:Y:S01]  /*8bf0*/  MOV R4, UR4 ;  /* 0x0000000400047c02 */ /* 0x002fe20008000f00 */
[----:B------:R-:W-:Y:S05]  /*8c00*/  BRA.U !UP0, `(.L_x_46) ;  /* 0xfffffffd08e87547 */ /* 0x000fea000b83ffff */
.L_x_45:
[-C--:B------:R-:W-:Y:S02]  /*8c10*/  SHF.L.U32 R3, R3, R4.reuse, RZ ;  /* 0x0000000403037219 */ /* 0x080fe400000006ff */
[----:B------:R-:W-:Y:S01]  /*8c20*/  SHF.L.U32 R5, R2, R4, RZ ;  /* 0x0000000402057219 */ /* 0x000fe200000006ff */
[----:B------:R-:W-:Y:S02]  /*8c30*/  IMAD.SHL.U32 R4, R4, 0x20, RZ ;  /* 0x0000002004047824 */ /* 0x000fe400078e00ff */
[----:B------:R1:W-:Y:S04]  /*8c40*/  ATOMS.OR RZ, [R0+0x14], R3 ;  /* 0x0000140300ff738c */ /* 0x0003e80003000000 */
[----:B------:R1:W-:Y:S04]  /*8c50*/  ATOMS.OR RZ, [R0+0x18], R5 ;  /* 0x0000180500ff738c */ /* 0x0003e80003000000 */
[----:B------:R1:W-:Y:S01]  /*8c60*/  STS [R85+0xe0], R4 ;  /* 0x0000e00455007388 */ /* 0x0003e20000000800 */
[----:B------:R-:W-:Y:S05]  /*8c70*/  BRA `(.L_x_44) ;  /* 0x0000000000107947 */ /* 0x000fea0003800000 */
.L_x_43:
[----:B------:R-:W-:Y:S02]  /*8c80*/  MOV R0, 0xffffffff ;  /* 0xffffffff00007802 */ /* 0x000fe40000000f00 */
[----:B------:R-:W-:-:S03]  /*8c90*/  MOV R2, 0x8cc0 ;  /* 0x00008cc000027802 */ /* 0x000fc60000000f00 */
[----:B------:R1:W-:Y:S04]  /*8ca0*/  STS [R85+0xe0], R0 ;  /* 0x0000e00055007388 */ /* 0x0003e80000000800 */
[----:B-12--5:R-:W-:Y:S05]  /*8cb0*/  CALL.REL.NOINC `($__internal_1_$__cuda_sm10x_tcgen05_guardrail_trap_phase_invalid_during_alloc) ;  /* 0x0000006400947944 */ /* 0x026fea0003c00000 */
.L_x_44:
[----:B------:R-:W-:Y:S05]  /*8cc0*/  WARPSYNC.ALL ;  /* 0x0000000000007948 */ /* 0x000fea0003800000 */
[----:B------:R-:W3:Y:S01]  /*8cd0*/  S2R R2, SR_CgaCtaId ;  /* 0x0000000000027919 */ /* 0x000ee20000008800 */
[----:B-1----:R-:W-:Y:S01]  /*8ce0*/  MOV R3, 0x400 ;  /* 0x0000040000037802 */ /* 0x002fe20000000f00 */
[----:B------:R-:W-:Y:S01]  /*8cf0*/  NOP ;  /* 0x0000000000007918 */ /* 0x000fe20000000000 */
[----:B------:R-:W-:Y:S08]  /*8d00*/  BAR.ARV 0x6, 0xa0 ;  /* 0x0182800000007b1d */ /* 0x000ff00000002000 */
[----:B------:R-:W1:Y:S01]  /*8d10*/  LDC.64 R6, c[0x0][0x388] ;  /* 0x0000e200ff067b82 */ /* 0x000e620000000a00 */
[----:B------:R-:W-:Y:S01]  /*8d20*/  IMAD.MOV.U32 R14, RZ, RZ, 0x1 ;  /* 0x00000001ff0e7424 */ /* 0x000fe200078e00ff */
[----:B------:R-:W-:-:S02]  /*8d30*/  CS2R R12, SRZ ;  /* 0x00000000000c7805 */ /* 0x000fc4000001ff00 */
[----:B------:R-:W-:Y:S01]  /*8d40*/  CS2R R10, SRZ ;  /* 0x00000000000a7805 */ /* 0x000fe2000001ff00 */
[----:B------:R-:W-:Y:S01]  /*8d50*/  UMOV UR20, 0x0 ;  /* 0x0000000000147882 */ /* 0x000fe20000000000 */
[----:B------:R-:W-:Y:S01]  /*8d60*/  UMOV UR21, 0x8110910 ;  /* 0x0811091000157882 */ /* 0x000fe20000000000 */
[----:B------:R-:W-:Y:S01]  /*8d70*/  UMOV UR18, 0x0 ;  /* 0x0000000000127882 */ /* 0x000fe20000000000 */
[----:B------:R-:W-:Y:S01]  /*8d80*/  UMOV UR19, 0x8110910 ;  /* 0x0811091000137882 */ /* 0x000fe20000000000 */
[----:B------:R-:W4:Y:S01]  /*8d90*/  LDC.64 R4, c[0x0][0x390] ;  /* 0x0000e400ff047b82 */ /* 0x000f220000000a00 */
[----:B------:R-:W-:Y:S01]  /*8da0*/  UMOV UR16, 0x0 ;  /* 0x0000000000107882 */ /* 0x000fe20000000000 */
[----:B------:R-:W-:Y:S01]  /*8db0*/  UMOV UR17, 0x8110910 ;  /* 0x0811091000117882 */ /* 0x000fe20000000000 */
[----:B------:R-:W-:Y:S01]  /*8dc0*/  UMOV UR14, 0x0 ;  /* 0x00000000000e7882 */ /* 0x000fe20000000000 */
[----:B------:R-:W-:Y:S01]  /*8dd0*/  UMOV UR15, 0x8110910 ;  /* 0x08110910000f7882 */ /* 0x000fe20000000000 */
[----:B------:R-:W-:Y:S01]  /*8de0*/  UMOV UR12, 0x0 ;  /* 0x00000000000c7882 */ /* 0x000fe20000000000 */
[----:B------:R-:W-:Y:S01]  /*8df0*/  UMOV UR13, 0x8110910 ;  /* 0x08110910000d7882 */ /* 0x000fe20000000000 */
[----:B------:R-:W-:Y:S01]  /*8e00*/  UMOV UR10, 0x0 ;  /* 0x00000000000a7882 */ /* 0x000fe20000000000 */
[----:B------:R-:W-:Y:S01]  /*8e10*/  UMOV UR11, 0x8110910 ;  /* 0x08110910000b7882 */ /* 0x000fe20000000000 */
[----:B--2---:R-:W-:Y:S01]  /*8e20*/  UMOV UR8, 0x0 ;  /* 0x0000000000087882 */ /* 0x004fe20000000000 */
[----:B---3--:R-:W-:Y:S01]  /*8e30*/  LEA R2, R2, R3, 0x18 ;  /* 0x0000000302027211 */ /* 0x008fe200078ec0ff */
[----:B------:R-:W-:Y:S01]  /*8e40*/  UMOV UR9, 0x8110910 ;  /* 0x0811091000097882 */ /* 0x000fe20000000000 */
[----:B------:R-:W-:Y:S01]  /*8e50*/  UMOV UR6, 0x0 ;  /* 0x0000000000067882 */ /* 0x000fe20000000000 */
[----:B------:R-:W-:-:S02]  /*8e60*/  UMOV UR7, 0x8110910 ;  /* 0x0811091000077882 */ /* 0x000fc40000000000 */
[----:B------:R-:W2:Y:S01]  /*8e70*/  LDS R16, [R2+0xe0] ;  /* 0x0000e00002107984 */ /* 0x000ea20000000800 */
[----:B-1----:R-:W-:Y:S02]  /*8e80*/  VIADD R3, R6, 0x3f ;  /* 0x0000003f06037836 */ /* 0x002fe40000000000 */
[C---:B------:R-:W-:Y:S02]  /*8e90*/  VIADD R8, R2.reuse, 0x8400 ;  /* 0x0000840002087836 */ /* 0x040fe40000000000 */
[----:B------:R-:W-:Y:S01]  /*8ea0*/  VIADD R9, R2, 0x28400 ;  /* 0x0002840002097836 */ /* 0x000fe20000000000 */
[----:B------:R-:W-:Y:S02]  /*8eb0*/  SHF.R.S32.HI R0, RZ, 0x1f, R3 ;  /* 0x0000001fff007819 */ /* 0x000fe40000011403 */
[----:B------:R-:W-:Y:S02]  /*8ec0*/  SHF.R.U32.HI R8, RZ, 0x4, R8 ;  /* 0x00000004ff087819 */ /* 0x000fe40000011608 */
[----:B------:R-:W-:-:S02]  /*8ed0*/  LEA.HI R0, R0, R3, RZ, 0x6 ;  /* 0x0000000300007211 */ /* 0x000fc400078f30ff */
[----:B------:R-:W-:Y:S02]  /*8ee0*/  SHF.R.U32.HI R9, RZ, 0x4, R9 ;  /* 0x00000004ff097819 */ /* 0x000fe40000011609 */
[----:B------:R-:W-:Y:S02]  /*8ef0*/  SHF.R.S32.HI R6, RZ, 0x6, R0 ;  /* 0x00000006ff067819 */ /* 0x000fe40000011400 */
[----:B------:R-:W-:Y:S02]  /*8f00*/  LOP3.LUT R8, R8, 0x3fff, RZ, 0xc0, !PT ;  /* 0x00003fff08087812 */ /* 0x000fe400078ec0ff */
[----:B------:R-:W-:Y:S01]  /*8f10*/  LOP3.LUT R9, R9, 0x3fff, RZ, 0xc0, !PT ;  /* 0x00003fff09097812 */ /* 0x000fe200078ec0ff */
[----:B------:R-:W-:Y:S01]  /*8f20*/  IMAD R3, R6, R7, RZ ;  /* 0x0000000706037224 */ /* 0x000fe200078e02ff */
[----:B------:R-:W-:Y:S02]  /*8f30*/  LOP3.LUT R8, R8, 0x10000, RZ, 0xfc, !PT ;  /* 0x0001000008087812 */ /* 0x000fe400078efcff */
[----:B------:R-:W-:Y:S01]  /*8f40*/  LOP3.LUT R9, R9, 0x2000000, RZ, 0xfc, !PT ;  /* 0x0200000009097812 */ /* 0x000fe200078efcff */
[C---:B--2---:R-:W-:Y:S01]  /*8f50*/  VIADD R0, R16.reuse, 0x40 ;  /* 0x0000004010007836 */ /* 0x044fe20000000000 */
[----:B------:R-:W-:-:S04]  /*8f60*/  LOP3.LUT R6, R16, 0xffff, RZ, 0xc0, !PT ;  /* 0x0000ffff10067812 */ /* 0x000fc800078ec0ff */
[----:B------:R-:W-:Y:S01]  /*8f70*/  LOP3.LUT R7, R0, 0xffff, RZ, 0xc0, !PT ;  /* 0x0000ffff00077812 */ /* 0x000fe200078ec0ff */
[----:B----4-:R-:W-:-:S04]  /*8f80*/  IMAD R0, R3, R4, RZ ;  /* 0x0000000403007224 */ /* 0x010fc800078e02ff */
[----:B------:R1:W-:Y:S01]  /*8f90*/  STL.64 [R1], R6 ;  /* 0x0000000601007387 */ /* 0x0003e20000100a00 */
[----:B------:R-:W-:-:S04]  /*8fa0*/  IMAD R0, R0, R5, RZ ;  /* 0x0000000500007224 */ /* 0x000fc800078e02ff */
[----:B------:R-:W-:-:S07]  /*8fb0*/  VIADD R15, R0, 0xffffffff ;  /* 0xffffffff000f7836 */ /* 0x000fce0000000000 */
.L_x_53:
[----:B------:R-:W-:Y:S01]  /*8fc0*/  SHF.L.U32 R5, R12, 0x1f, RZ ;  /* 0x0000001f0c057819 */ /* 0x000fe200000006ff */
[----:B------:R-:W-:Y:S02]  /*8fd0*/  VIADD R17, R2, 0x98 ;  /* 0x0000009802117836 */ /* 0x000fe40000000000 */
[----:B------:R-:W-:Y:S01]  /*8fe0*/  IMAD R3, R13, 0x8, R2 ;  /* 0x000000080d037824 */ /* 0x000fe200078e0202 */
[----:B--2---:R-:W2:Y:S02]  /*8ff0*/  SYNCS.PHASECHK.TRANS64.TRYWAIT P0, [R2+URZ+0x90], R5 ;  /* 0x00009005020075a7 */ /* 0x004ea400080011ff */
[----:B------:R-:W-:Y:S01]  /*9000*/  PRMT R17, RZ, 0x654, R17 ;  /* 0x00000654ff117816 */ /* 0x000fe20000000011 */
[----:B--2---:R-:W-:Y:S06]  /*9010*/  @!P0 BRA `(.L_x_47) ;  /* 0x0000005c00208947 */ /* 0x004fec0003800000 */
.L_x_131:
[----:B-12---:R-:W1:Y:S01]  /*9020*/  LDS.128 R4, [R2+0xd0] ;  /* 0x0000d00002047984 */ /* 0x006e620000000c00 */
[----:B------:R-:W-:Y:S02]  /*9030*/  SHF.L.U32 R18, R14, 0x1f, RZ ;  /* 0x0000001f0e127819 */ /* 0x000fe400000006ff */
[----:B------:R-:W-:Y:S01]  /*9040*/  ISETP.GE.AND P0, PT, R0, 0x1, PT ;  /* 0x000000010000780c */ /* 0x000fe20003f06270 */
[----:B------:R-:W-:Y:S01]  /*9050*/  @!PT LDS RZ, [RZ] ;  /* 0x00000000fffff984 */ /* 0x000fe20000000800 */
[----:B------:R-:W-:Y:S01]  /*9060*/  @!PT LDS RZ, [RZ] ;  /* 0x00000000fffff984 */ /* 0x000fe20000000800 */
[----:B------:R-:W-:Y:S01]  /*9070*/  @!PT LDS RZ, [RZ] ;  /* 0x00000000fffff984 */ /* 0x000fe20000000800 */
[----:B------:R-:W-:Y:S01]  /*9080*/  @!PT LDS RZ, [RZ] ;  /* 0x00000000fffff984 */ /* 0x000fe20000000800 */
[----:B------:R2:W-:Y:S06]  /*9090*/  MEMBAR.ALL.CTA ;  /* 0x0000000000007992 */ /* 0x0005ec0000008000 */
[----:B--2---:R-:W2:Y:S02]  /*90a0*/  FENCE.VIEW.ASYNC.S ;  /* 0x00000000000073c6 */ /* 0x004ea40000000000 */
[----:B--2---:R2:W-:Y:S01]  /*90b0*/  SYNCS.ARRIVE.TRANS64.RED.A1T0 RZ, [R17+URZ], RZ ;  /* 0x000000ff11ff79a7 */ /* 0x0045e200081004ff */
[----:B------:R-:W3:Y:S01]  /*90c0*/  SYNCS.PHASECHK.TRANS64.TRYWAIT P1, [R3+URZ+0xb0], R18 ;  /* 0x0000b012030075a7 */ /* 0x000ee200080211ff */
[----:B-1----:R-:W-:Y:S01]  /*90d0*/  LOP3.LUT P4, RZ, R6, 0x1, RZ, 0xc0, !PT ;  /* 0x0000000106ff7812 */ /* 0x002fe2000788c0ff */
[----:B--23--:R-:W-:-:S12]  /*90e0*/  @!P1 BRA `(.L_x_48) ;  /* 0x0000005c00009947 */ /* 0x00cfd80003800000 */
.L_x_132:
[----:B------:R-:W-:Y:S05]  /*90f0*/  @!P0 BRA `(.L_x_49) ;  /* 0x0000000800608947 */ /* 0x000fea0003800000 */
[----:B-1----:R-:W-:Y:S01]  /*9100*/  IMAD R18, R13, 0x4, R1 ;  /* 0x000000040d127824 */ /* 0x002fe200078e0201 */
[----:B------:R-:W-:Y:S02]  /*9110*/  LEA R5, R11, R2, 0x3 ;  /* 0x000000020b057211 */ /* 0x000fe400078e18ff */
[----:B------:R-:W-:-:S03]  /*9120*/  SHF.L.U32 R4, R10, 0x1f, RZ ;  /* 0x0000001f0a047819 */ /* 0x000fc600000006ff */
[----:B------:R-:W5:Y:S01]  /*9130*/  LDL R18, [R18] ;  /* 0x0000000012127983 */ /* 0x000f620000100800 */
[----:B------:R1:W2:Y:S01]  /*9140*/  SYNCS.PHASECHK.TRANS64.TRYWAIT P3, [R5+URZ], R4 ;  /* 0x00000004050075a7 */ /* 0x0002a200080611ff */
[----:B------:R-:W-:Y:S01]  /*9150*/  IMAD.MOV.U32 R19, RZ, RZ, R15 ;  /* 0x000000ffff137224 */ /* 0x000fe200078e000f */
[----:B------:R-:W-:-:S11]  /*9160*/  UPLOP3.LUT UP0, UPT, UPT, UPT, UPT, 0x40, 0x4 ;  /* 0x000000000004789c */ /* 0x000fd60003f0e870 */
.L_x_52:
[----:B------:R-:W-:Y:S01]  /*9170*/  ISETP.NE.AND P0, PT, R19, RZ, PT ;  /* 0x000000ff1300720c */ /* 0x000fe20003f05270 */
[C---:B-1----:R-:W-:Y:S01]  /*9180*/  VIADD R4, R11.reuse, 0x1 ;  /* 0x000000010b047836 */ /* 0x042fe20000000000 */
[C---:B------:R-:W-:Y:S01]  /*9190*/  LEA R7, R11.reuse, R8, 0xb ;  /* 0x000000080b077211 */ /* 0x040fe200078e58ff */
[C---:B------:R-:W-:Y:S02]  /*91a0*/  IMAD R6, R11.reuse, 0x400, R9 ;  /* 0x000004000b067824 */ /* 0x040fe400078e0209 */
[----:B------:R-:W-:Y:S01]  /*91b0*/  IMAD R17, R11, 0x8, R2 ;  /* 0x000000080b117824 */ /* 0x000fe200078e0202 */
[----:B------:R-:W-:Y:S01]  /*91c0*/  ISETP.NE.AND P1, PT, R4, 0x4, PT ;  /* 0x000000040400780c */ /* 0x000fe20003f25270 */
[----:B------:R-:W-:Y:S01]  /*91d0*/  @!UPT UIADD3 URZ, UPT, UPT, URZ, URZ, URZ ;  /* 0x000000fffffff290 */ /* 0x000fe2000fffe0ff */
[----:B--2-4-:R-:W-:Y:S11]  /*91e0*/  @P3 BRA `(.L_x_50) ;  /* 0x00000000000c3947 */ /* 0x014ff60003800000 */
[----:B------:R-:W-:Y:S04]  /*91f0*/  SHF.L.U32 R20, R10, 0x1f, RZ ;  /* 0x0000001f0a147819 */ /* 0x000fe800000006ff */
[----:B------:R-:W1:Y:S02]  /*9200*/  SYNCS.PHASECHK.TRANS64.TRYWAIT P2, [R17+URZ], R20 ;  /* 0x00000014110075a7 */ /* 0x000e6400080411ff */
[----:B-1----:R-:W-:Y:S05]  /*9210*/  @!P2 BRA `(.L_x_51) ;  /* 0x0000005800c8a947 */ /* 0x002fea0003800000 */
.L_x_50:
[----:B------:R-:W-:Y:S02]  /*9220*/  R2UR UR5, R6 ;  /* 0x00000000060572ca */ /* 0x000fe400000e0000 */
[----:B------:R-:W-:Y:S02]  /*9230*/  ELECT P2, URZ, PT ;  /* 0x0000000000ff782f */ /* 0x000fe40003840000 */
[----:B------:R-:W-:Y:S02]  /*9240*/  R2UR UR4, R7 ;  /* 0x00000000070472ca */ /* 0x000fe400000e0000 */
[----:B------:R-:W-:Y:S02]  /*9250*/  SEL R21, RZ, 0x1, P1 ;  /* 0x00000001ff157807 */ /* 0x000fe40000800000 */
[----:B------:R-:W-:Y:S02]  /*9260*/  PLOP3.LUT P3, PT, PT, PT, PT, 0x80, 0x8 ;  /* 0x000000000008781c */ /* 0x000fe40003f6f070 */
[----:B------:R-:W-:Y:S02]  /*9270*/  SEL R11, R4, RZ, P1 ;  /* 0x000000ff040b7207 */ /* 0x000fe40000800000 */
[----:B------:R-:W-:Y:S03]  /*9280*/  LOP3.LUT R10, R10, R21, RZ, 0x3c, !PT ;  /* 0x000000150a0a7212 */ /* 0x000fe600078e3cff */
[----:B-----5:R-:W-:Y:S01]  /*9290*/  @P2 R2UR.BROADCAST UR22, R18 ;  /* 0x00000000121622ca */ /* 0x020fe200008e0000 */
[----:B------:R-:W-:Y:S01]  /*92a0*/  IMAD.U32 R22, RZ, RZ, UR5 ;  /* 0x00000005ff167e24 */ /* 0x000fe2000f8e00ff */
[----:B------:R-:W-:Y:S01]  /*92b0*/  @P0 SHF.L.U32 R4, R10, 0x1f, RZ ;  /* 0x0000001f0a040819 */ /* 0x000fe200000006ff */
[----:B-1----:R-:W-:Y:S02]  /*92c0*/  IMAD.U32 R20, RZ, RZ, UR4 ;  /* 0x00000004ff147e24 */ /* 0x002fe4000f8e00ff */
[----:B------:R-:W-:Y:S01]  /*92d0*/  @P2 IMAD.MOV.U32 R23, RZ, RZ, 0x20004020 ;  /* 0x20004020ff172424 */ /* 0x000fe200078e00ff */
[----:B------:R-:W-:Y:S01]  /*92e0*/  @P2 R2UR UR26, R22 ;  /* 0x00000000161a22ca */ /* 0x000fe200000e0000 */
[----:B------:R-:W-:Y:S01]  /*92f0*/  @P2 IMAD.MOV.U32 R21, RZ, RZ, 0x40004080 ;  /* 0x40004080ff152424 */ /* 0x000fe200078e00ff */
[----:B------:R-:W-:Y:S01]  /*9300*/  @P2 R2UR UR24, R20 ;  /* 0x00000000141822ca */ /* 0x000fe200000e0000 */
[----:B------:R-:W-:Y:S01]  /*9310*/  @P0 IMAD R5, R11, 0x8, R2 ;  /* 0x000000080b050824 */ /* 0x000fe200078e0202 */
[----:B------:R-:W-:Y:S02]  /*9320*/  @P2 R2UR UR27, R23 ;  /* 0x00000000171b22ca */ /* 0x000fe400000e0000 */
[----:B------:R-:W-:Y:S01]  /*9330*/  @P2 R2UR UR25, R21 ;  /* 0x00000000151922ca */ /* 0x000fe200000e0000 */
[----:B------:R1:W3:Y:S01]  /*9340*/  @P0 SYNCS.PHASECHK.TRANS64.TRYWAIT P3, [R5+URZ], R4 ;  /* 0x00000004050005a7 */ /* 0x0002e200080611ff */
[----:B------:R-:W-:Y:S11]  /*9350*/  ELECT P0, URZ, PT ;  /* 0x0000000000ff782f */ /* 0x000ff60003800000 */
[----:B------:R2:W-:Y:S01]  /*9360*/  UTCHMMA gdesc[UR24], gdesc[UR26], tmem[UR22], tmem[UR20], idesc[UR21], UP0 ;  /* 0x00ff141a180075ea */ /* 0x0005e20008000016 */
[----:B------:R-:W-:Y:S01]  /*9370*/  UPLOP3.LUT UP0, UPT, UPT, UPT, UPT, 0x80, 0x8 ;  /* 0x000000000008789c */ /* 0x000fe20003f0f070 */
[----:B------:R-:W-:Y:S02]  /*9380*/  @P0 VIADD R21, R6, 0x40 ;  /* 0x0000004006150836 */ /* 0x000fe40000000000 */
[----:B------:R-:W-:Y:S02]  /*9390*/  @P0 VIADD R20, R7, 0x2 ;  /* 0x0000000207140836 */ /* 0x000fe40000000000 */
[----:B------:R-:W-:Y:S01]  /*93a0*/  @P0 IMAD.MOV.U32 R23, RZ, RZ, 0x20004020 ;  /* 0x20004020ff170424 */ /* 0x000fe200078e00ff */
[----:B------:R-:W-:Y:S01]  /*93b0*/  @P0 R2UR UR5, R21 ;  /* 0x00000000150502ca */ /* 0x000fe200000e0000 */
[----:B------:R-:W-:Y:S01]  /*93c0*/  @P0 IMAD.MOV.U32 R21, RZ, RZ, 0x40004080 ;  /* 0x40004080ff150424 */ /* 0x000fe200078e00ff */
[----:B------:R-:W-:Y:S11]  /*93d0*/  @P0 R2UR UR4, R20 ;  /* 0x00000000140402ca */ /* 0x000ff600000e0000 */
[----:B------:R-:W-:Y:S02]  /*93e0*/  IMAD.U32 R22, RZ, RZ, UR5 ;  /* 0x00000005ff167e24 */ /* 0x000fe4000f8e00ff */
[----:B------:R-:W-:Y:S03]  /*93f0*/  IMAD.U32 R20, RZ, RZ, UR4 ;  /* 0x00000004ff147e24 */ /* 0x000fe6000f8e00ff */
[----:B--2---:R-:W-:Y:S02]  /*9400*/  @P0 R2UR UR26, R22 ;  /* 0x00000000161a02ca */ /* 0x004fe400000e0000 */
[----:B------:R-:W-:Y:S02]  /*9410*/  @P0 R2UR UR27, R23 ;  /* 0x00000000171b02ca */ /* 0x000fe400000e0000 */
[----:B------:R-:W-:Y:S02]  /*9420*/  @P0 R2UR UR24, R20 ;  /* 0x00000000141802ca */ /* 0x000fe400000e0000 */
[----:B------:R-:W-:Y:S02]  /*9430*/  @P0 R2UR UR25, R21 ;  /* 0x00000000151902ca */ /* 0x000fe400000e0000 */
[----:B------:R-:W-:Y:S02]  /*9440*/  @P0 R2UR.BROADCAST UR22, R18 ;  /* 0x00000000121602ca */ /* 0x000fe400008e0000 */
[----:B------:R-:W-:Y:S11]  /*9450*/  ELECT P0, URZ, PT ;  /* 0x0000000000ff782f */ /* 0x000ff60003800000 */
[----:B------:R2:W-:Y:S02]  /*9460*/  UTCHMMA gdesc[UR24], gdesc[UR26], tmem[UR22], tmem[UR18], idesc[UR19], UPT ;  /* 0x00ff121a180075ea */ /* 0x0005e4000b800016 */
        /* <DEDUP_REMOVED lines=17> */
[----:B-1----:R-:W-:Y:S01]  /*9580*/  @P0 IMAD.MOV.U32 R5, RZ, RZ, 0x40004080 ;  /* 0x40004080ff050424 */ /* 0x002fe200078e00ff */
        /* <DEDUP_REMOVED lines=20> */
[----:B-1----:R-:W-:Y:S02]  /*96d0*/  @P0 R2UR UR26, R20 ;  /* 0x00000000141a02ca */ /* 0x002fe400000e0000 */
        /* <DEDUP_REMOVED lines=26> */
[----:B------:R-:W-:Y:S01]  /*9880*/  @P0 R2UR UR4, R4 ;  /* 0x00000000040402ca */ /* 0x000fe200000e0000 */
[----:B------:R-:W-:Y:S01]  /*9890*/  VIADD R6, R6, 0x1c0 ;  /* 0x000001c006067836 */ /* 0x000fe20000000000 */
[----:B------:R-:W-:Y:S01]  /*98a0*/  @P0 R2UR UR31, R21 ;  /* 0x00000000151f02ca */ /* 0x000fe200000e0000 */
[----:B------:R-:W-:Y:S01]  /*98b0*/  VIADD R7, R7, 0x46 ;  /* 0x0000004607077836 */ /* 0x000fe20000000000 */
[----:B------:R-:W-:Y:S07]  /*98c0*/  @P0 R2UR UR29, R5 ;  /* 0x00000000051d02ca */ /* 0x000fee00000e0000 */
[----:B------:R-:W-:Y:S01]  /*98d0*/  IMAD.U32 R20, RZ, RZ, UR5 ;  /* 0x00000005ff147e24 */ /* 0x000fe2000f8e00ff */
[----:B------:R-:W-:Y:S01]  /*98e0*/  R2UR UR5, R6 ;  /* 0x00000000060572ca */ /* 0x000fe200000e0000 */
[----:B------:R-:W-:Y:S01]  /*98f0*/  IMAD.U32 R4, RZ, RZ, UR4 ;  /* 0x00000004ff047e24 */ /* 0x000fe2000f8e00ff */
[----:B------:R-:W-:Y:S02]  /*9900*/  R2UR UR4, R7 ;  /* 0x00000000070472ca */ /* 0x000fe400000e0000 */
[----:B------:R-:W-:Y:S02]  /*9910*/  @P0 R2UR UR30, R20 ;  /* 0x00000000141e02ca */ /* 0x000fe400000e0000 */
[----:B------:R-:W-:Y:S02]  /*9920*/  @P0 R2UR UR28, R4 ;  /* 0x00000000041c02ca */ /* 0x000fe400000e0000 */
[C---:B-1----:R-:W-:Y:S02]  /*9930*/  @P0 R2UR.BROADCAST UR22, R18.reuse ;  /* 0x00000000121602ca */ /* 0x042fe400008e0000 */
[----:B------:R-:W-:Y:S03]  /*9940*/  ELECT P0, URZ, PT ;  /* 0x0000000000ff782f */ /* 0x000fe60003800000 */
[----:B------:R-:W-:Y:S10]  /*9950*/  IMAD.U32 R6, RZ, RZ, UR5 ;  /* 0x00000005ff067e24 */ /* 0x000ff4000f8e00ff */
[----:B------:R-:W-:Y:S01]  /*9960*/  @P0 R2UR.BROADCAST UR5, R18 ;  /* 0x00000000120502ca */ /* 0x000fe200008e0000 */
[----:B------:R-:W-:Y:S01]  /*9970*/  IMAD.U32 R4, RZ, RZ, UR4 ;  /* 0x00000004ff047e24 */ /* 0x000fe2000f8e00ff */
[----:B------:R4:W-:Y:S01]  /*9980*/  UTCHMMA gdesc[UR28], gdesc[UR30], tmem[UR22], tmem[UR8], idesc[UR9], UPT ;  /* 0x00ff081e1c0075ea */ /* 0x0009e2000b800016 */
[----:B------:R-:W-:Y:S01]  /*9990*/  @P0 R2UR UR26, R6 ;  /* 0x00000000061a02ca */ /* 0x000fe200000e0000 */
[----:B------:R-:W-:Y:S02]  /*99a0*/  @P0 IMAD.MOV.U32 R7, RZ, RZ, 0x20004020 ;  /* 0x20004020ff070424 */ /* 0x000fe400078e00ff */
[----:B------:R-:W-:Y:S01]  /*99b0*/  @P0 R2UR UR24, R4 ;  /* 0x00000000041802ca */ /* 0x000fe200000e0000 */
[----:B------:R-:W-:Y:S02]  /*99c0*/  @P0 IMAD.MOV.U32 R5, RZ, RZ, 0x40004080 ;  /* 0x40004080ff050424 */ /* 0x000fe400078e00ff */
[----:B------:R-:W-:Y:S01]  /*99d0*/  VIADD R4, R19, 0x1 ;  /* 0x0000000113047836 */ /* 0x000fe20000000000 */
[----:B------:R-:W-:Y:S01]  /*99e0*/  @P0 R2UR UR27, R7 ;  /* 0x00000000071b02ca */ /* 0x000fe200000e0000 */
[----:B------:R-:W-:Y:S01]  /*99f0*/  VIADD R19, R19, 0xffffffff ;  /* 0xffffffff13137836 */ /* 0x000fe20000000000 */
[----:B------:R-:W-:Y:S02]  /*9a00*/  @P0 R2UR UR25, R5 ;  /* 0x00000000051902ca */ /* 0x000fe400000e0000 */
[----:B------:R-:W-:Y:S11]  /*9a10*/  ELECT P0, URZ, PT ;  /* 0x0000000000ff782f */ /* 0x000ff60003800000 */
[----:B------:R4:W-:Y:S02]  /*9a20*/  UTCHMMA gdesc[UR24], gdesc[UR26], tmem[UR5], tmem[UR6], idesc[UR7], UPT ;  /* 0x00ff061a180075ea */ /* 0x0009e4000b800005 */
[----:B------:R-:W-:Y:S05]  /*9a30*/  @P0 VIADD R17, R17, 0x20 ;  /* 0x0000002011110836 */ /* 0x000fea0000000000 */
[----:B------:R-:W-:Y:S02]  /*9a40*/  @P0 R2UR UR4, R17 ;  /* 0x00000000110402ca */ /* 0x000fe400000e0000 */
[----:B------:R-:W-:Y:S11]  /*9a50*/  ISETP.GT.U32.AND P0, PT, R4, 0x1, PT ;  /* 0x000000010400780c */ /* 0x000ff60003f04070 */
[----:B------:R4:W-:Y:S02]  /*9a60*/  UTCBAR [UR4], URZ ;  /* 0x000000ff040073e9 */ /* 0x0009e400080000ff */
[----:B---3--:R-:W-:Y:S05]  /*9a70*/  @P0 BRA `(.L_x_52) ;  /* 0xfffffff400bc0947 */ /* 0x008fea000383ffff */
.L_x_49:
[----:B------:R-:W-:Y:S01]  /*9a80*/  ELECT P0, URZ, PT ;  /* 0x0000000000ff782f */ /* 0x000fe20003800000 */
[----:B------:R-:W-:Y:S01]  /*9a90*/  VIADD R13, R13, 0x1 ;  /* 0x000000010d0d7836 */ /* 0x000fe20000000000 */
[----:B------:R-:W-:-:S11]  /*9aa0*/  LOP3.LUT R12, R12, 0x1, RZ, 0x3c, !PT ;  /* 0x000000010c0c7812 */ /* 0x000fd600078e3cff */
[----:B-1----:R-:W-:-:S05]  /*9ab0*/  @P0 VIADD R3, R3, 0xa0 ;  /* 0x000000a003030836 */ /* 0x002fca0000000000 */
[----:B----4-:R-:W-:Y:S02]  /*9ac0*/  @P0 R2UR UR4, R3 ;  /* 0x00000000030402ca */ /* 0x010fe400000e0000 */
[----:B------:R-:W-:-:S04]  /*9ad0*/  ISETP.NE.AND P0, PT, R13, 0x2, PT ;  /* 0x000000020d00780c */ /* 0x000fc80003f05270 */
[----:B------:R-:W-:Y:S02]  /*9ae0*/  SEL R3, RZ, 0x1, P0 ;  /* 0x00000001ff037807 */ /* 0x000fe40000000000 */
[----:B------:R-:W-:Y:S02]  /*9af0*/  SEL R13, R13, RZ, P0 ;  /* 0x000000ff0d0d7207 */ /* 0x000fe40000000000 */
[----:B------:R-:W-:-:S03]  /*9b00*/  LOP3.LUT R14, R14, R3, RZ, 0x3c, !PT ;  /* 0x000000030e0e7212 */ /* 0x000fc600078e3cff */
[----:B------:R2:W-:Y:S01]  /*9b10*/  UTCBAR [UR4], URZ ;  /* 0x000000ff040073e9 */ /* 0x0005e200080000ff */
[----:B------:R-:W-:Y:S05]  /*9b20*/  @P4 BRA `(.L_x_53) ;  /* 0xfffffff400244947 */ /* 0x000fea000383ffff */
[----:B------:R-:W1:Y:S01]  /*9b30*/  S2R R0, SR_CgaCtaId ;  /* 0x0000000000007919 */ /* 0x000e620000008800 */
[----:B------:R-:W-:Y:S02]  /*9b40*/  ELECT P0, URZ, PT ;  /* 0x0000000000ff782f */ /* 0x000fe40003800000 */
[----:B------:R-:W-:Y:S01]  /*9b50*/  MOV R5, 0x40 ;  /* 0x0000004000057802 */ /* 0x000fe20000000f00 */
[----:B------:R-:W-:Y:S01]  /*9b60*/  VIADD R4, R2, 0xb0 ;  /* 0x000000b002047836 */ /* 0x000fe20000000000 */
[----:B------:R-:W-:Y:S01]  /*9b70*/  UVIRTCOUNT.DEALLOC.SMPOOL 0x80 ;  /* 0x000000800000784c */ /* 0x000fe20000000000 */
[----:B------:R-:W-:Y:S02]  /*9b80*/  IMAD.MOV.U32 R3, RZ, RZ, 0x1 ;  /* 0x00000001ff037424 */ /* 0x000fe400078e00ff */
[C---:B------:R-:W-:Y:S02]  /*9b90*/  IMAD R2, R13.reuse, 0x8, R4 ;  /* 0x000000080d027824 */ /* 0x040fe400078e0204 */
[----:B------:R-:W-:Y:S01]  /*9ba0*/  VIADD R9, R13, 0x1 ;  /* 0x000000010d097836 */ /* 0x000fe20000000000 */
[----:B-1----:R-:W-:-:S02]  /*9bb0*/  LEA R0, R0, R5, 0x18 ;  /* 0x0000000500007211 */ /* 0x002fc400078ec0ff */
[----:B------:R-:W-:-:S03]  /*9bc0*/  SHF.L.U32 R5, R14, 0x1f, RZ ;  /* 0x0000001f0e057819 */ /* 0x000fc600000006ff */
[----:B------:R1:W-:Y:S01]  /*9bd0*/  @P0 STS.U8 [R0+0x1c], R3 ;  /* 0x00001c0300000388 */ /* 0x0003e20000000000 */
[----:B------:R-:W3:Y:S01]  /*9be0*/  SYNCS.PHASECHK.TRANS64.TRYWAIT P1, [R2+URZ], R5 ;  /* 0x00000005020075a7 */ /* 0x000ee200080211ff */
[----:B------:R-:W-:-:S04]  /*9bf0*/  ISETP.NE.AND P0, PT, R9, 0x2, PT ;  /* 0x000000020900780c */ /* 0x000fc80003f05270 */
[----:B------:R-:W-:Y:S02]  /*9c00*/  SEL R7, RZ, 0x1, P0 ;  /* 0x00000001ff077807 */ /* 0x000fe40000000000 */
[----:B------:R-:W-:Y:S02]  /*9c10*/  SEL R9, R9, RZ, P0 ;  /* 0x000000ff09097207 */ /* 0x000fe40000000000 */
[----:B------:R-:W-:-:S03]  /*9c20*/  LOP3.LUT R7, R14, R7, RZ, 0x3c, !PT ;  /* 0x000000070e077212 */ /* 0x000fc600078e3cff */
[----:B------:R-:W-:Y:S01]  /*9c30*/  IMAD R9, R9, 0x8, R4 ;  /* 0x0000000809097824 */ /* 0x000fe200078e0204 */
[----:B------:R-:W-:Y:S01]  /*9c40*/  SHF.L.U32 R4, R7, 0x1f, RZ ;  /* 0x0000001f07047819 */ /* 0x000fe200000006ff */
[----:B-1-3--:R-:W-:Y:S06]  /*9c50*/  @!P1 BRA `(.L_x_54) ;  /* 0x00000050004c9947 */ /* 0x00afec0003800000 */
.L_x_133:
[----:B------:R-:W3:Y:S02]  /*9c60*/  SYNCS.PHASECHK.TRANS64.TRYWAIT P0, [R9+URZ], R4 ;  /* 0x00000004090075a7 */ /* 0x000ee400080011ff */
[----:B---3--:R-:W-:Y:S05]  /*9c70*/  @!P0 BRA `(.L_x_55) ;  /* 0x0000005000588947 */ /* 0x008fea0003800000 */
.L_x_134:
[----:B------:R-:W-:Y:S01]  /*9c80*/  NOP ;  /* 0x0000000000007918 */ /* 0x000fe20000000000 */
[----:B-1----:R-:W1:Y:S01]  /*9c90*/  LDS R2, [R0+0x14] ;  /* 0x0000140000027984 */ /* 0x002e620000000800 */
[----:B---3--:R-:W-:Y:S01]  /*9ca0*/  LOP3.LUT R4, R16, 0xffff, RZ, 0xc0, !PT ;  /* 0x0000ffff10047812 */ /* 0x008fe200078ec0ff */
[----:B------:R-:W-:Y:S02]  /*9cb0*/  IMAD.MOV.U32 R3, RZ, RZ, 0xffff ;  /* 0x0000ffffff037424 */ /* 0x000fe400078e00ff */
[----:B------:R-:W-:Y:S01]  /*9cc0*/  IMAD.MOV.U32 R5, RZ, RZ, 0x1 ;  /* 0x00000001ff057424 */ /* 0x000fe200078e00ff */
[----:B------:R-:W-:-:S04]  /*9cd0*/  SHF.R.U32.HI R4, RZ, 0x5, R4 ;  /* 0x00000005ff047819 */ /* 0x000fc80000011604 */
[-C--:B------:R-:W-:Y:S02]  /*9ce0*/  SHF.L.U32 R3, R3, R4.reuse, RZ ;  /* 0x0000000403037219 */ /* 0x080fe400000006ff */
[----:B------:R-:W-:Y:S02]  /*9cf0*/  SHF.L.U32 R5, R5, R4, RZ ;  /* 0x0000000405057219 */ /* 0x000fe400000006ff */
[----:B-1----:R-:W-:-:S04]  /*9d00*/  LOP3.LUT R2, R2, R3, RZ, 0xc0, !PT ;  /* 0x0000000302027212 */ /* 0x002fc800078ec0ff */
[----:B------:R-:W-:-:S13]  /*9d10*/  ISETP.NE.AND P0, PT, R2, R3, PT ;  /* 0x000000030200720c */ /* 0x000fda0003f05270 */
[----:B------:R-:W-:Y:S05]  /*9d20*/  @P0 BRA `(.L_x_56) ;  /* 0x00000000005c0947 */ /* 0x000fea0003800000 */
[----:B------:R-:W1:Y:S02]  /*9d30*/  LDS R2, [R0+0x18] ;  /* 0x0000180000027984 */ /* 0x000e640000000800 */
[----:B-1----:R-:W-:-:S04]  /*9d40*/  LOP3.LUT R2, R2, R5, RZ, 0xc0, !PT ;  /* 0x0000000502027212 */ /* 0x002fc800078ec0ff */
[----:B------:R-:W-:-:S13]  /*9d50*/  ISETP.NE.AND P0, PT, R2, R5, PT ;  /* 0x000000050200720c */ /* 0x000fda0003f05270 */
[----:B------:R-:W-:Y:S05]  /*9d60*/  @P0 BRA `(.L_x_57) ;  /* 0x0000000000400947 */ /* 0x000fea0003800000 */
[----:B------:R-:W-:Y:S02]  /*9d70*/  R2UR UR6, R3 ;  /* 0x00000000030672ca */ /* 0x000fe400000e0000 */
[----:B------:R-:W1:Y:S01]  /*9d80*/  S2R R3, SR_LANEID ;  /* 0x0000000000037919 */ /* 0x000e620000000000 */
[----:B------:R-:W-:Y:S02]  /*9d90*/  VOTE.ANY R4, PT, PT ;  /* 0x0000000000047806 */ /* 0x000fe400038e0100 */
[----:B------:R-:W-:-:S04]  /*9da0*/  LOP3.LUT R5, RZ, R5, RZ, 0x33, !PT ;  /* 0x00000005ff057212 */ /* 0x000fc800078e33ff */
[----:B--2---:R-:W2:Y:S01]  /*9db0*/  REDUX UR4, R5 ;  /* 0x00000000050473c4 */ /* 0x004ea20000000000 */
[----:B------:R-:W1:Y:S03]  /*9dc0*/  FLO.U32 R4, R4 ;  /* 0x0000000400047300 */ /* 0x000e6600000e0000 */
[----:B------:R-:W-:-:S06]  /*9dd0*/  ULOP3.LUT UR6, URZ, UR6, URZ, 0x33, !UPT ;  /* 0x00000006ff067292 */ /* 0x000fcc000f8e33ff */
[----:B------:R-:W-:-:S04]  /*9de0*/  IMAD.U32 R2, RZ, RZ, UR6 ;  /* 0x00000006ff027e24 */ /* 0x000fc8000f8e00ff */
[----:B------:R-:W3:Y:S02]  /*9df0*/  REDUX UR5, R2 ;  /* 0x00000000020573c4 */ /* 0x000ee40000000000 */
[----:B------:R4:W-:Y:S01]  /*9e00*/  UTCATOMSWS.AND URZ, UR6 ;  /* 0x0000000600ff79e3 */ /* 0x0009e20008000000 */
[----:B-1----:R-:W-:Y:S01]  /*9e10*/  ISETP.EQ.U32.AND P0, PT, R4, R3, PT ;  /* 0x000000030400720c */ /* 0x002fe20003f02070 */
[----:B--2---:R-:W-:Y:S02]  /*9e20*/  IMAD.U32 R3, RZ, RZ, UR4 ;  /* 0x00000004ff037e24 */ /* 0x004fe4000f8e00ff */
[----:B---3--:R-:W-:-:S10]  /*9e30*/  IMAD.U32 R7, RZ, RZ, UR5 ;  /* 0x00000005ff077e24 */ /* 0x008fd4000f8e00ff */
[----:B------:R4:W-:Y:S04]  /*9e40*/  @P0 ATOMS.AND RZ, [R0+0x14], R7 ;  /* 0x0000140700ff038c */ /* 0x0009e80002800000 */
[----:B------:R4:W-:Y:S01]  /*9e50*/  @P0 ATOMS.AND RZ, [R0+0x18], R3 ;  /* 0x0000180300ff038c */ /* 0x0009e20002800000 */
[----:B------:R-:W-:Y:S05]  /*9e60*/  BRA `(.L_x_58) ;  /* 0x0000000000147947 */ /* 0x000fea0003800000 */
.L_x_57:
[----:B------:R-:W-:Y:S02]  /*9e70*/  MOV R2, 0x9e90 ;  /* 0x00009e9000027802 */ /* 0x000fe40000000f00 */
[----:B--2--5:R-:W-:Y:S05]  /*9e80*/  CALL.REL.NOINC `($__internal_0_$__cuda_sm10x_tcgen05_guardrail_trap_col_being_dealloced_not_returned_by_alloc) ;  /* 0x0000005400147944 */ /* 0x024fea0003c00000 */
[----:B------:R-:W-:Y:S05]  /*9e90*/  BRA `(.L_x_58) ;  /* 0x0000000000087947 */ /* 0x000fea0003800000 */
.L_x_56:
[----:B------:R-:W-:Y:S02]  /*9ea0*/  MOV R2, 0x9ec0 ;  /* 0x00009ec000027802 */ /* 0x000fe40000000f00 */
[----:B--2--5:R-:W-:Y:S05]  /*9eb0*/  CALL.REL.NOINC `($__internal_2_$__cuda_sm10x_tcgen05_guardrail_trap_unallocated_columns_being_dealloced) ;  /* 0x0000005400207944 */ /* 0x024fea0003c00000 */
.L_x_58:
[----:B------:R-:W-:Y:S01]  /*9ec0*/  NOP ;  /* 0x0000000000007918 */ /* 0x000fe20000000000 */
[----:B----4-:R-:W-:Y:S05]  /*9ed0*/  EXIT ;  /* 0x000000000000794d */ /* 0x010fea0003800000 */
.L_x_42:
[----:B------:R-:W-:-:S13]  /*9ee0*/  ISETP.NE.OR P0, PT, R0, 0x3, !P0 ;  /* 0x000000030000780c */ /* 0x000fda0004705670 */
[----:B------:R-:W-:Y:S05]  /*9ef0*/  @P0 BRA `(.L_x_59) ;  /* 0x0000001000c00947 */ /* 0x000fea0003800000 */
[----:B------:R-:W1:Y:S01]  /*9f00*/  LDC.64 R2, c[0x0][0x988] ;  /* 0x00026200ff027b82 */ /* 0x000e620000000a00 */
[----:B------:R-:W-:Y:S01]  /*9f10*/  MOV R18, 0x400 ;  /* 0x0000040000127802 */ /* 0x000fe20000000f00 */
[----:B------:R-:W-:Y:S01]  /*9f20*/  IMAD.MOV.U32 R42, RZ, RZ, 0x1 ;  /* 0x00000001ff2a7424 */ /* 0x000fe200078e00ff */
[----:B------:R-:W-:Y:S01]  /*9f30*/  PLOP3.LUT P6, PT, PT, PT, PT, 0x8, 0x80 ;  /* 0x000000000080781c */ /* 0x000fe20003fce170 */
[----:B------:R-:W-:Y:S01]  /*9f40*/  IMAD.MOV.U32 R40, RZ, RZ, RZ ;  /* 0x000000ffff287224 */ /* 0x000fe200078e00ff */
[----:B------:R-:W-:Y:S01]  /*9f50*/  LEA R18, R85, R18, 0x18 ;  /* 0x0000001255127211 */ /* 0x000fe200078ec0ff */
[----:B------:R-:W-:Y:S01]  /*9f60*/  IMAD.MOV.U32 R45, RZ, RZ, 0x2000 ;  /* 0x00002000ff2d7424 */ /* 0x000fe200078e00ff */
[----:B------:R-:W-:Y:S01]  /*9f70*/  SHF.L.U32 R47, R47, 0x1f, RZ ;  /* 0x0000001f2f2f7819 */ /* 0x000fe200000006ff */
[----:B-----5:R-:W3:Y:S01]  /*9f80*/  LDC.64 R32, c[0x0][0xa98] ;  /* 0x0002a600ff207b82 */ /* 0x020ee20000000a00 */
[C---:B------:R-:W-:Y:S02]  /*9f90*/  R2UR UR18, R18.reuse ;  /* 0x00000000121272ca */ /* 0x040fe400000e0000 */
[----:B------:R-:W-:-:S02]  /*9fa0*/  R2UR UR17, R18 ;  /* 0x00000000121172ca */ /* 0x000fc400000e0000 */
[----:B------:R-:W-:-:S03]  /*9fb0*/  R2UR UR16, R18 ;  /* 0x00000000121072ca */ /* 0x000fc600000e0000 */
[----:B------:R-:W2:Y:S06]  /*9fc0*/  LDC.64 R30, c[0x0][0xa80] ;  /* 0x0002a000ff1e7b82 */ /* 0x000eac0000000a00 */
[----:B------:R-:W-:Y:S02]  /*9fd0*/  UIADD3 UR18, UPT, UPT, UR18, 0x40, URZ ;  /* 0x0000004012127890 */ /* 0x000fe4000fffe0ff */
[----:B------:R-:W4:Y:S01]  /*9fe0*/  LDC.64 R28, c[0x0][0xa88] ;  /* 0x0002a200ff1c7b82 */ /* 0x000f220000000a00 */
[----:B-1----:R-:W-:Y:S01]  /*9ff0*/  ISETP.NE.U32.AND P4, PT, R2, RZ, PT ;  /* 0x000000ff0200720c */ /* 0x002fe20003f85070 */
[----:B------:R-:W-:-:S02]  /*a000*/  UIADD3 UR17, UPT, UPT, UR17, 0x48, URZ ;  /* 0x0000004811117890 */ /* 0x000fc4000fffe0ff */
[----:B------:R-:W-:Y:S01]  /*a010*/  UIADD3 UR16, UPT, UPT, UR16, 0x50, URZ ;  /* 0x0000005010107890 */ /* 0x000fe2000fffe0ff */
[----:B------:R-:W-:-:S03]  /*a020*/  ISETP.NE.AND.EX P4, PT, R3, RZ, PT, P4 ;  /* 0x000000ff0300720c */ /* 0x000fc60003f85340 */
[----:B------:R-:W1:Y:S01]  /*a030*/  LDC R0, c[0x0][0xc30] ;  /* 0x00030c00ff007b82 */ /* 0x000e620000000800 */
[C---:B---3--:R-:W-:Y:S02]  /*a040*/  ISETP.NE.AND P0, PT, R32.reuse, 0x1, PT ;  /* 0x000000012000780c */ /* 0x048fe40003f05270 */
[----:B------:R-:W-:Y:S01]  /*a050*/  R2UR UR4, R32 ;  /* 0x00000000200472ca */ /* 0x000fe200000e0000 */
[----:B------:R-:W-:-:S04]  /*a060*/  VIADD R32, R18, 0x58 ;  /* 0x0000005812207836 */ /* 0x000fc80000000000 */
[----:B------:R-:W3:Y:S01]  /*a070*/  LDC R43, c[0x0][0x370] ;  /* 0x0000dc00ff2b7b82 */ /* 0x000ee20000000800 */
[----:B--2---:R-:W-:Y:S02]  /*a080*/  R2UR UR6, R30 ;  /* 0x000000001e0672ca */ /* 0x004fe400000e0000 */
[----:B------:R-:W-:-:S03]  /*a090*/  PRMT R32, R85, 0x654, R32 ;  /* 0x0000065455207816 */ /* 0x000fc60000000020 */
[----:B------:R-:W-:Y:S02]  /*a0a0*/  VOTEU.ANY UP2, P0 ;  /* 0x0000000000ff7886 */ /* 0x000fe40000040100 */
[----:B------:R-:W2:Y:S01]  /*a0b0*/  LDC R2, c[0x0][0xc0c] ;  /* 0x00030300ff027b82 */ /* 0x000ea20000000800 */
[----:B----4-:R-:W-:-:S07]  /*a0c0*/  R2UR UR5, R29 ;  /* 0x000000001d0572ca */ /* 0x010fce00000e0000 */
[----:B------:R-:W4:Y:S01]  /*a0d0*/  LDC R17, c[0x0][0xc20] ;  /* 0x00030800ff117b82 */ /* 0x000f220000000800 */
[----:B-1----:R-:W-:-:S07]  /*a0e0*/  ISETP.NE.AND P1, PT, R0, 0x1, PT ;  /* 0x000000010000780c */ /* 0x002fce0003f25270 */
[----:B------:R-:W1:Y:S08]  /*a0f0*/  LDC R27, c[0x0][0xaa0] ;  /* 0x0002a800ff1b7b82 */ /* 0x000e700000000800 */
[----:B------:R-:W1:Y:S08]  /*a100*/  LDC.64 R48, c[0x0][0x348] ;  /* 0x0000d200ff307b82 */ /* 0x000e700000000a00 */
[----:B------:R-:W1:Y:S08]  /*a110*/  LDC.64 R22, c[0x0][0xc10] ;  /* 0x00030400ff167b82 */ /* 0x000e700000000a00 */
[----:B------:R-:W1:Y:S08]  /*a120*/  LDC.64 R6, c[0x0][0xc18] ;  /* 0x00030600ff067b82 */ /* 0x000e700000000a00 */
[----:B------:R-:W1:Y:S08]  /*a130*/  LDC.64 R4, c[0x0][0xc28] ;  /* 0x00030a00ff047b82 */ /* 0x000e700000000a00 */
[----:B------:R-:W1:Y:S08]  /*a140*/  LDC.64 R20, c[0x0][0x990] ;  /* 0x00026400ff147b82 */ /* 0x000e700000000a00 */
[----:B------:R-:W1:Y:S08]  /*a150*/  LDC.64 R24, c[0x0][0xa90] ;  /* 0x0002a400ff187b82 */ /* 0x000e700000000a00 */
[----:B--234-:R-:W1:Y:S02]  /*a160*/  LDC R34, c[0x0][0x374] ;  /* 0x0000dd00ff227b82 */ /* 0x01ce640000000800 */
.L_x_70:
[----:B------:R-:W-:Y:S04]  /*a170*/  SHF.L.U32 R3, R40, 0x1f, RZ ;  /* 0x0000001f28037819 */ /* 0x000fe800000006ff */
[----:B--2---:R-:W2:Y:S02]  /*a180*/  SYNCS.PHASECHK.TRANS64.TRYWAIT P0, [R18+URZ+0x90], R3 ;  /* 0x00009003120075a7 */ /* 0x004ea400080011ff */
[----:B-12---:R-:W-:Y:S05]  /*a190*/  @!P0 BRA `(.L_x_60) ;  /* 0x0000004c00248947 */ /* 0x006fea0003800000 */
.L_x_135:
[----:B------:R-:W-:Y:S01]  /*a1a0*/  ISETP.GE.AND P0, PT, R26, 0x1, PT ;  /* 0x000000011a00780c */ /* 0x000fe20003f06270 */
[----:B------:R-:W3:Y:S01]  /*a1b0*/  LDS.128 R36, [R18+0xd0] ;  /* 0x0000d00012247984 */ /* 0x000ee20000000c00 */
[----:B------:R-:W-:Y:S01]  /*a1c0*/  VIADD R0, R18, 0x98 ;  /* 0x0000009812007836 */ /* 0x000fe20000000000 */
[----:B------:R-:W-:Y:S01]  /*a1d0*/  @!PT LDS RZ, [RZ] ;  /* 0x00000000fffff984 */ /* 0x000fe20000000800 */
[----:B------:R-:W-:Y:S01]  /*a1e0*/  @!PT LDS RZ, [RZ] ;  /* 0x00000000fffff984 */ /* 0x000fe20000000800 */
[----:B------:R-:W-:Y:S01]  /*a1f0*/  @!PT LDS RZ, [RZ] ;  /* 0x00000000fffff984 */ /* 0x000fe20000000800 */
[----:B------:R-:W-:Y:S01]  /*a200*/  @!PT LDS RZ, [RZ] ;  /* 0x00000000fffff984 */ /* 0x000fe20000000800 */
[----:B------:R4:W-:Y:S06]  /*a210*/  MEMBAR.ALL.CTA ;  /* 0x0000000000007992 */ /* 0x0009ec0000008000 */
[----:B----4-:R-:W4:Y:S01]  /*a220*/  FENCE.VIEW.ASYNC.S ;  /* 0x00000000000073c6 */ /* 0x010f220000000000 */
[----:B------:R-:W-:Y:S04]  /*a230*/  PRMT R0, RZ, 0x654, R0 ;  /* 0x00000654ff007816 */ /* 0x000fe80000000000 */
[----:B----4-:R4:W-:Y:S01]  /*a240*/  SYNCS.ARRIVE.TRANS64.RED.A1T0 RZ, [R0+URZ], RZ ;  /* 0x000000ff00ff79a7 */ /* 0x0109e200081004ff */
[----:B---3--:R-:W-:Y:S11]  /*a250*/  LOP3.LUT P5, RZ, R38, 0x1, RZ, 0xc0, !PT ;  /* 0x0000000126ff7812 */ /* 0x008ff600078ac0ff */
[----:B------:R-:W-:Y:S02]  /*a260*/  @!UPT UIADD3 URZ, UPT, UPT, URZ, URZ, URZ ;  /* 0x000000fffffff290 */ /* 0x000fe4000fffe0ff */
[----:B------:R-:W-:Y:S02]  /*a270*/  @P5 MOV R13, R36 ;  /* 0x00000024000d5202 */ /* 0x000fe40000000f00 */
[----:B------:R-:W-:Y:S01]  /*a280*/  @P5 LOP3.LUT R8, R37, 0xffff, RZ, 0xc0, !PT ;  /* 0x0000ffff25085812 */ /* 0x000fe200078ec0ff */
[----:B----4-:R-:W-:Y:S06]  /*a290*/  @!P0 BRA `(.L_x_61) ;  /* 0x0000000000a88947 */ /* 0x010fec0003800000 */
[-C--:B-1----:R-:W-:Y:S01]  /*a2a0*/  IMAD.HI.U32 R44, R8, R7.reuse, RZ ;  /* 0x00000007082c7227 */ /* 0x082fe200078e00ff */
[----:B------:R-:W-:Y:S02]  /*a2b0*/  ISETP.NE.AND P0, PT, R6, 0x1, PT ;  /* 0x000000010600780c */ /* 0x000fe40003f05270 */
[----:B------:R-:W-:Y:S01]  /*a2c0*/  ISETP.NE.AND P2, PT, R26, 0x1, PT ;  /* 0x000000011a00780c */ /* 0x000fe20003f45270 */
[----:B------:R-:W-:Y:S01]  /*a2d0*/  IMAD.HI.U32 R46, R34, R7, RZ ;  /* 0x00000007222e7227 */ /* 0x000fe200078e00ff */
[-C--:B------:R-:W-:Y:S03]  /*a2e0*/  SHF.R.U32.HI R51, RZ, R17.reuse, R44 ;  /* 0x00000011ff337219 */ /* 0x080fe6000001162c */
[-C--:B------:R-:W-:Y:S01]  /*a2f0*/  IMAD.HI.U32 R44, R43, R22.reuse, RZ ;  /* 0x000000162b2c7227 */ /* 0x080fe200078e00ff */
[----:B------:R-:W-:Y:S02]  /*a300*/  SHF.R.U32.HI R53, RZ, R17, R46 ;  /* 0x00000011ff357219 */ /* 0x000fe4000001162e */
[----:B------:R-:W-:Y:S01]  /*a310*/  SEL R9, R8, R51, !P0 ;  /* 0x0000003308097207 */ /* 0x000fe20004000000 */
[----:B------:R-:W-:Y:S01]  /*a320*/  IMAD.HI.U32 R50, R13, R22, RZ ;  /* 0x000000160d327227 */ /* 0x000fe200078e00ff */
[----:B--2---:R-:W-:Y:S02]  /*a330*/  SEL R3, R34, R53, !P0 ;  /* 0x0000003522037207 */ /* 0x004fe40004000000 */
[----:B------:R-:W-:Y:S01]  /*a340*/  ISETP.NE.AND P0, PT, R2, 0x1, PT ;  /* 0x000000010200780c */ /* 0x000fe20003f05270 */
[----:B------:R-:W-:Y:S01]  /*a350*/  IMAD.HI.U32 R14, R9, R4, RZ ;  /* 0x00000004090e7227 */ /* 0x000fe200078e00ff */
[-C--:B------:R-:W-:Y:S02]  /*a360*/  SHF.R.U32.HI R44, RZ, R23.reuse, R44 ;  /* 0x00000017ff2c7219 */ /* 0x080fe4000001162c */
[----:B------:R-:W-:Y:S02]  /*a370*/  SHF.R.U32.HI R50, RZ, R23, R50 ;  /* 0x00000017ff327219 */ /* 0x000fe40000011632 */
[----:B------:R-:W-:Y:S01]  /*a380*/  SEL R11, R43, R44, !P0 ;  /* 0x0000002c2b0b7207 */ /* 0x000fe20004000000 */
[-C--:B------:R-:W-:Y:S01]  /*a390*/  IMAD.HI.U32 R44, R3, R4.reuse, RZ ;  /* 0x00000004032c7227 */ /* 0x080fe200078e00ff */
[-C--:B------:R-:W-:Y:S03]  /*a3a0*/  SHF.R.U32.HI R14, RZ, R5.reuse, R14 ;  /* 0x00000005ff0e7219 */ /* 0x080fe6000001160e */
[----:B------:R-:W-:Y:S01]  /*a3b0*/  IMAD.HI.U32 R46, R11, R4, RZ ;  /* 0x000000040b2e7227 */ /* 0x000fe200078e00ff */
[-C--:B------:R-:W-:Y:S02]  /*a3c0*/  @P2 SHF.R.U32.HI R3, RZ, R5.reuse, R44 ;  /* 0x00000005ff032219 */ /* 0x080fe4000001162c */
[----:B------:R-:W-:Y:S02]  /*a3d0*/  SEL R15, R9, R14, !P2 ;  /* 0x0000000e090f7207 */ /* 0x000fe40005000000 */
[----:B------:R-:W-:Y:S01]  /*a3e0*/  @P2 SHF.R.U32.HI R11, RZ, R5, R46 ;  /* 0x00000005ff0b2219 */ /* 0x000fe2000001162e */
[C---:B------:R-:W-:Y:S01]  /*a3f0*/  IMAD R10, R26.reuse, R3, RZ ;  /* 0x000000031a0a7224 */ /* 0x040fe200078e02ff */
[----:B------:R-:W-:Y:S01]  /*a400*/  SEL R3, R13, R50, !P0 ;  /* 0x000000320d037207 */ /* 0x000fe20004000000 */
[----:B------:R-:W-:Y:S02]  /*a410*/  IMAD.MOV R14, RZ, RZ, -R15 ;  /* 0x000000ffff0e7224 */ /* 0x000fe400078e0a0f */
[C---:B------:R-:W-:Y:S01]  /*a420*/  IMAD R12, R26.reuse, R11, RZ ;  /* 0x0000000b1a0c7224 */ /* 0x040fe200078e02ff */
[----:B------:R-:W-:Y:S01]  /*a430*/  ISETP.GE.AND P0, PT, R9, R10, PT ;  /* 0x0000000a0900720c */ /* 0x000fe20003f06270 */
[----:B------:R-:W-:Y:S03]  /*a440*/  IMAD R14, R26, R14, R9 ;  /* 0x0000000e1a0e7224 */ /* 0x000fe600078e0209 */
[C---:B------:R-:W-:Y:S11]  /*a450*/  ISETP.GE.OR P0, PT, R3.reuse, R12, P0 ;  /* 0x0000000c0300720c */ /* 0x040ff60000706670 */
[----:B------:R-:W-:Y:S02]  /*a460*/  @!UPT UIADD3 URZ, UPT, UPT, URZ, URZ, URZ ;  /* 0x000000fffffff290 */ /* 0x000fe4000fffe0ff */
[C---:B------:R-:W-:Y:S05]  /*a470*/  @!P0 IMAD.HI.U32 R10, R3.reuse, R4, RZ ;  /* 0x00000004030a8227 */ /* 0x040fea00078e00ff */
[----:B------:R-:W-:Y:S04]  /*a480*/  @!P0 SHF.R.U32.HI R10, RZ, R5, R10 ;  /* 0x00000005ff0a8219 */ /* 0x000fe8000001160a */
[----:B------:R-:W-:Y:S01]  /*a490*/  @!P0 SEL R0, R3, R10, !P2 ;  /* 0x0000000a03008207 */ /* 0x000fe20005000000 */
[----:B------:R-:W-:Y:S03]  /*a4a0*/  IMAD.MOV R10, RZ, RZ, -R3 ;  /* 0x000000ffff0a7224 */ /* 0x000fe600078e0a03 */
[----:B------:R-:W-:Y:S01]  /*a4b0*/  @!P0 IADD3 R15, PT, PT, R15, -R0, RZ ;  /* 0x800000000f0f8210 */ /* 0x000fe20007ffe0ff */
[----:B------:R-:W-:Y:S01]  /*a4c0*/  @!P0 IMAD R0, R11, R14, R0 ;  /* 0x0000000e0b008224 */ /* 0x000fe200078e0200 */
[----:B------:R-:W-:Y:S01]  /*a4d0*/  IADD3 R11, PT, PT, -R9, RZ, RZ ;  /* 0x000000ff090b7210 */ /* 0x000fe20007ffe1ff */
[----:B------:R-:W-:Y:S02]  /*a4e0*/  IMAD R13, R2, R10, R13 ;  /* 0x0000000a020d7224 */ /* 0x000fe400078e020d */
[----:B------:R-:W-:Y:S02]  /*a4f0*/  @!P0 IMAD R9, R15, R26, R3 ;  /* 0x0000001a0f098224 */ /* 0x000fe400078e0203 */
[----:B------:R-:W-:Y:S02]  /*a500*/  @!P0 IMAD.MOV.U32 R3, RZ, RZ, R0 ;  /* 0x000000ffff038224 */ /* 0x000fe400078e0000 */
[----:B------:R-:W-:Y:S02]  /*a510*/  IMAD R8, R6, R11, R8 ;  /* 0x0000000b06087224 */ /* 0x000fe400078e0208 */
[----:B------:R-:W-:Y:S02]  /*a520*/  IMAD R13, R3, R2, R13 ;  /* 0x00000002030d7224 */ /* 0x000fe400078e020d */
[----:B------:R-:W-:Y:S02]  /*a530*/  IMAD R8, R9, R6, R8 ;  /* 0x0000000609087224 */ /* 0x000fe400078e0208 */
.L_x_61:
[----:B------:R-:W-:Y:S05]  /*a540*/  @P6 BRA `(.L_x_62) ;  /* 0x0000000000086947 */ /* 0x000fea0003800000 */
[----:B------:R-:W3:Y:S02]  /*a550*/  SYNCS.PHASECHK.TRANS64.TRYWAIT P0, [R18+URZ+0x88], R47 ;  /* 0x0000882f120075a7 */ /* 0x000ee400080011ff */
[----:B---3--:R-:W-:Y:S05]  /*a560*/  @!P0 BRA `(.L_x_63) ;  /* 0x0000004800448947 */ /* 0x008fea0003800000 */
.L_x_62:
[----:B-1----:R-:W-:Y:S02]  /*a570*/  ISETP.NE.U32.AND P2, PT, R20, RZ, PT ;  /* 0x000000ff1400720c */ /* 0x002fe40003f45070 */
[----:B------:R-:W-:Y:S02]  /*a580*/  R2UR UR15, R16 ;  /* 0x00000000100f72ca */ /* 0x000fe400000e0000 */
[C---:B------:R-:W-:Y:S02]  /*a590*/  ISETP.NE.AND.EX P2, PT, R21.reuse, RZ, PT, P2 ;  /* 0x000000ff1500720c */ /* 0x040fe40003f45320 */
[----:B------:R-:W-:Y:S02]  /*a5a0*/  ISETP.NE.U32.AND P0, PT, R20, RZ, PT ;  /* 0x000000ff1400720c */ /* 0x000fe40003f05070 */
[----:B------:R-:W-:Y:S02]  /*a5b0*/  SHF.L.U32 R51, R42, 0x1f, RZ ;  /* 0x0000001f2a337819 */ /* 0x000fe400000006ff */
[----:B------:R-:W-:Y:S05]  /*a5c0*/  ISETP.NE.AND.EX P0, PT, R21, RZ, PT, P0 ;  /* 0x000000ff1500720c */ /* 0x000fea0003f05300 */
[----:B------:R-:W-:Y:S02]  /*a5d0*/  USHF.L.U32 UR15, UR15, 0x6, URZ ;  /* 0x000000060f0f7899 */ /* 0x000fe400080006ff */
[----:B------:R-:W-:Y:S10]  /*a5e0*/  @!P2 BRA `(.L_x_64) ;  /* 0x000000000030a947 */ /* 0x000ff40003800000 */
[----:B------:R-:W-:Y:S01]  /*a5f0*/  PLOP3.LUT P3, PT, P4, PT, PT, 0x80, 0x8 ;  /* 0x000000000008781c */ /* 0x000fe2000276f070 */
[----:B------:R-:W-:Y:S11]  /*a600*/  IMAD.MOV.U32 R87, RZ, RZ, 0x1 ;  /* 0x00000001ff577424 */ /* 0x000ff600078e00ff */
[----:B------:R-:W-:Y:S01]  /*a610*/  @!UPT UIADD3 URZ, UPT, UPT, URZ, URZ, URZ ;  /* 0x000000fffffff290 */ /* 0x000fe2000fffe0ff */
[----:B------:R-:W1:Y:S01]  /*a620*/  @P3 LDC.64 R10, c[0x0][0x988] ;  /* 0x00026200ff0a3b82 */ /* 0x000e620000000a00 */
[----:B------:R-:W-:Y:S01]  /*a630*/  @P3 R2UR UR8, R88 ;  /* 0x00000000580832ca */ /* 0x000fe200000e0000 */
[----:B------:R-:W-:Y:S01]  /*a640*/  @P3 IMAD R0, R19, R20, RZ ;  /* 0x0000001413003224 */ /* 0x000fe200078e02ff */
[----:B------:R-:W-:Y:S03]  /*a650*/  @P3 R2UR UR9, R89 ;  /* 0x00000000590932ca */ /* 0x000fe600000e0000 */
[----:B-1----:R-:W-:Y:S04]  /*a660*/  @P3 IMAD.WIDE R10, R0, 0x4, R10 ;  /* 0x00000004000a3825 */ /* 0x002fe800078e020a */
[----:B------:R-:W-:Y:S06]  /*a670*/  IMAD.MOV.U32 R0, RZ, RZ, 0x1 ;  /* 0x00000001ff007424 */ /* 0x000fec00078e00ff */
[----:B------:R1:W5:Y:S01]  /*a680*/  @P3 LDG.E R35, desc[UR8][R10.64] ;  /* 0x000000080a233981 */ /* 0x000362000c1e1900 */
[----:B------:R-:W-:Y:S01]  /*a690*/  @!P3 PRMT R87, R0, 0x7610, R87 ;  /* 0x000076100057b816 */ /* 0x000fe20000000057 */
[----:B-1----:R-:W4:Y:S06]  /*a6a0*/  @!P3 LDC R35, c[0x0][0x980] ;  /* 0x00026000ff23bb82 */ /* 0x002f2c0000000800 */
.L_x_64:
[----:B----45:R-:W-:Y:S01]  /*a6b0*/  @!P0 FSETP.EQ.AND P2, PT, R35, RZ, PT ;  /* 0x000000ff2300820b */ /* 0x030fe20003f42000 */
[----:B------:R-:W-:Y:S01]  /*a6c0*/  @!UPT UIADD3 URZ, UPT, UPT, URZ, URZ, URZ ;  /* 0x000000fffffff290 */ /* 0x000fe2000fffe0ff */
[----:B------:R-:W-:Y:S11]  /*a6d0*/  @!P0 BRA `(.L_x_65) ;  /* 0x0000000000108947 */ /* 0x000ff60003800000 */
[----:B------:R-:W-:Y:S02]  /*a6e0*/  LOP3.LUT P0, RZ, R87, 0xff, RZ, 0xc0, !PT ;  /* 0x000000ff57ff7812 */ /* 0x000fe4000780c0ff */
[----:B------:R-:W-:Y:S11]  /*a6f0*/  PLOP3.LUT P2, PT, P3, PT, PT, 0x8, 0x80 ;  /* 0x000000000080781c */ /* 0x000ff60001f4e170 */
[----:B------:R-:W-:Y:S11]  /*a700*/  @P0 FSETP.EQ.AND P2, PT, R35, RZ, PT ;  /* 0x000000ff2300020b */ /* 0x000ff60003f42000 */
[----:B------:R-:W-:Y:S02]  /*a710*/  @!UPT UIADD3 URZ, UPT, UPT, URZ, URZ, URZ ;  /* 0x000000fffffff290 */ /* 0x000fe4000fffe0ff */
.L_x_65:
[----:B------:R-:W-:Y:S01]  /*a720*/  ISETP.NE.AND P0, PT, R30, 0x1, PT ;  /* 0x000000011e00780c */ /* 0x000fe20003f05270 */
[----:B------:R-:W1:Y:S01]  /*a730*/  SYNCS.PHASECHK.TRANS64.TRYWAIT P6, [R18+URZ+0x60], R51 ;  /* 0x00006033120075a7 */ /* 0x000e6200080c11ff */
[----:B------:R-:W-:Y:S04]  /*a740*/  IMAD.SHL.U32 R12, R41, 0x80, RZ ;  /* 0x00000080290c7824 */ /* 0x000fe800078e00ff */
[C---:B--2---:R-:W-:Y:S01]  /*a750*/  IMAD.HI.U32 R3, R12.reuse, R31, RZ ;  /* 0x0000001f0c037227 */ /* 0x044fe200078e00ff */
[C---:B------:R-:W-:Y:S04]  /*a760*/  R2UR UR11, R12.reuse ;  /* 0x000000000c0b72ca */ /* 0x040fe800000e0000 */
[----:B------:R-:W-:Y:S04]  /*a770*/  SHF.R.U32.HI R3, RZ, R28, R3 ;  /* 0x0000001cff037219 */ /* 0x000fe80000011603 */
[----:B------:R-:W-:Y:S02]  /*a780*/  SEL R3, R12, R3, !P0 ;  /* 0x000000030c037207 */ /* 0x000fe40004000000 */
[----:B------:R-:W-:Y:S02]  /*a790*/  ISETP.NE.AND P0, PT, R29, 0x1, PT ;  /* 0x000000011d00780c */ /* 0x000fe40003f05270 */
[C---:B------:R-:W-:Y:S01]  /*a7a0*/  R2UR UR12, R3.reuse ;  /* 0x00000000030c72ca */ /* 0x040fe200000e0000 */
[C---:B------:R-:W-:Y:S05]  /*a7b0*/  IMAD.HI.U32 R10, R3.reuse, R24, RZ ;  /* 0x00000018030a7227 */ /* 0x040fea00078e00ff */
[----:B------:R-:W-:Y:S04]  /*a7c0*/  SHF.R.U32.HI R10, RZ, R25, R10 ;  /* 0x00000019ff0a7219 */ /* 0x000fe8000001160a */
[----:B------:R-:W-:Y:S02]  /*a7d0*/  SEL R10, R3, R10, !P0 ;  /* 0x0000000a030a7207 */ /* 0x000fe40004000000 */
[----:B------:R-:W-:Y:S02]  /*a7e0*/  ELECT P0, URZ, PT ;  /* 0x0000000000ff782f */ /* 0x000fe40003800000 */
[C---:B------:R-:W-:Y:S01]  /*a7f0*/  R2UR UR7, R10.reuse ;  /* 0x000000000a0772ca */ /* 0x040fe200000e0000 */
[C---:B------:R-:W-:Y:S01]  /*a800*/  IMAD.HI.U32 R0, R10.reuse, R33, RZ ;  /* 0x000000210a007227 */ /* 0x040fe200078e00ff */
[----:B------:R-:W-:Y:S02]  /*a810*/  PLOP3.LUT P2, PT, P2, P0, PT, 0xf2, 0x2f ;  /* 0x00000000002f781c */ /* 0x000fe40001741e72 */
[----:B------:R-:W-:Y:S02]  /*a820*/  R2UR UR13, R10 ;  /* 0x000000000a0d72ca */ /* 0x000fe400000e0000 */
[----:B------:R-:W-:Y:S04]  /*a830*/  SHF.R.U32.HI R0, RZ, R27, R0 ;  /* 0x0000001bff007219 */ /* 0x000fe80000011600 */
[----:B------:R-:W-:Y:S01]  /*a840*/  R2UR UR14, R0 ;  /* 0x00000000000e72ca */ /* 0x000fe200000e0000 */
[----:B------:R-:W-:Y:S04]  /*a850*/  IMAD.MOV R0, RZ, RZ, -R3 ;  /* 0x000000ffff007224 */ /* 0x000fe800078e0a03 */
[----:B------:R-:W-:Y:S01]  /*a860*/  @!P2 IMAD.MOV.U32 R9, RZ, 0x20, RZ ;  /* 0x00000020ff09a824 */ /* 0x000fe200078e00ff */
[----:B------:R-:W-:Y:S01]  /*a870*/  R2UR UR9, R0 ;  /* 0x00000000000972ca */ /* 0x000fe200000e0000 */
[----:B------:R-:W-:Y:S02]  /*a880*/  IMAD.MOV R0, RZ, RZ, -R10 ;  /* 0x000000ffff007224 */ /* 0x000fe400078e0a0a */
[----:B------:R-:W-:Y:S03]  /*a890*/  @!P2 IMAD.MOV.U32 R9, RZ, 0x400, R9 ;  /* 0x00000400ff09a824 */ /* 0x000fe600078e0009 */
[----:B------:R-:W-:Y:S01]  /*a8a0*/  R2UR UR8, R0 ;  /* 0x00000000000872ca */ /* 0x000fe200000e0000 */
[----:B------:R-:W-:Y:S06]  /*a8b0*/  USEL UR14, UR7, UR14, !UP2 ;  /* 0x0000000e070e7287 */ /* 0x000fec000d000000 */
[----:B------:R-:W-:Y:S01]  /*a8c0*/  UIMAD UR11, UR6, UR9, UR11 ;  /* 0x00000009060b72a4 */ /* 0x000fe2000f8e020b */
[----:B------:R-:W-:Y:S05]  /*a8d0*/  IMAD R3, RZ, RZ, -UR14 ;  /* 0x8000000eff037e24 */ /* 0x000fea000f8e02ff */
[----:B------:R-:W-:Y:S01]  /*a8e0*/  UIMAD UR12, UR5, UR8, UR12 ;  /* 0x00000008050c72a4 */ /* 0x000fe2000f8e020c */
[----:B------:R-:W-:Y:S02]  /*a8f0*/  R2UR UR7, R3 ;  /* 0x00000000030772ca */ /* 0x000fe400000e0000 */
[----:B------:R-:W-:Y:S05]  /*a900*/  @!P2 IADD3 R3, P0, PT, R48, 0x680, RZ ;  /* 0x000006803003a810 */ /* 0x000fea0007f1e0ff */
[----:B------:R-:W-:Y:S06]  /*a910*/  @!P2 IMAD.X R0, RZ, RZ, R49, P0 ;  /* 0x000000ffff00a224 */ /* 0x000fec00000e0631 */
[----:B------:R-:W-:Y:S01]  /*a920*/  UIMAD UR13, UR4, UR7, UR13 ;  /* 0x00000007040d72a4 */ /* 0x000fe2000f8e020d */
[----:B-1----:R-:W-:Y:S11]  /*a930*/  @!P6 BRA `(.L_x_66) ;  /* 0x000000440064e947 */ /* 0x002ff60003800000 */
.L_x_136:
[----:B------:R-:W-:Y:S01]  /*a940*/  @!P2 R2UR UR9, R9 ;  /* 0x000000000909a2ca */ /* 0x000fe200000e0000 */
[----:B------:R-:W-:Y:S01]  /*a950*/  VOTEU.ALL UP0, P2 ;  /* 0x0000000000ff7886 */ /* 0x000fe20001000000 */
[----:B------:R-:W-:Y:S01]  /*a960*/  @!P2 R2UR UR8, R3 ;  /* 0x000000000308a2ca */ /* 0x000fe200000e0000 */
[----:B------:R-:W-:Y:S01]  /*a970*/  @!P2 IMAD.MOV.U32 R9, RZ, 0x20, RZ ;  /* 0x00000020ff09a824 */ /* 0x000fe200078e00ff */
[----:B------:R-:W-:Y:S01]  /*a980*/  @!P2 R2UR UR7, R0 ;  /* 0x000000000007a2ca */ /* 0x000fe200000e0000 */
[----:B------:R-:W-:Y:S01]  /*a990*/  @!P2 VIADD R0, R18, 0x200 ;  /* 0x000002001200a836 */ /* 0x000fe20000000000 */
[----:B------:R-:W-:Y:S01]  /*a9a0*/  @!UP0 UMOV UR10, UR15 ;  /* 0x0000000f000a8c82 */ /* 0x000fe20008000000 */
[----:B------:R-:W-:Y:S06]  /*a9b0*/  @!P2 IMAD.MOV.U32 R9, RZ, 0x400, R9 ;  /* 0x00000400ff09a824 */ /* 0x000fec00078e0009 */
[----:B------:R-:W-:Y:S01]  /*a9c0*/  IMAD.U32 R3, RZ, RZ, UR9 ;  /* 0x00000009ff037e24 */ /* 0x000fe2000f8e00ff */
[----:B------:R-:W-:Y:S01]  /*a9d0*/  @!UP0 UMOV UR9, UR18 ;  /* 0x0000001200098c82 */ /* 0x000fe20008000000 */
[----:B------:R-:W-:Y:S01]  /*a9e0*/  IMAD.U32 R10, RZ, RZ, UR8 ;  /* 0x00000008ff0a7e24 */ /* 0x000fe2000f8e00ff */
[----:B------:R-:W-:Y:S01]  /*a9f0*/  @!P2 R2UR UR8, R0 ;  /* 0x000000000008a2ca */ /* 0x000fe200000e0000 */
[----:B------:R-:W-:Y:S01]  /*aa00*/  IMAD.U32 R11, RZ, RZ, UR7 ;  /* 0x00000007ff0b7e24 */ /* 0x000fe2000f8e00ff */
[----:B------:R-:W-:Y:S01]  /*aa10*/  @!P2 PRMT R3, R3, 0x5410, RZ ;  /* 0x000054100303a816 */ /* 0x000fe200000000ff */
[----:B------:R-:W-:Y:S01]  /*aa20*/  IMAD.U32 R0, RZ, RZ, UR18 ;  /* 0x00000012ff007e24 */ /* 0x000fe2000f8e00ff */
[----:B------:R-:W-:Y:S02]  /*aa30*/  @!P2 R2UR UR20, R10 ;  /* 0x000000000a14a2ca */ /* 0x000fe400000e0000 */
[----:B------:R-:W-:Y:S02]  /*aa40*/  @!P2 R2UR UR21, R11 ;  /* 0x000000000b15a2ca */ /* 0x000fe400000e0000 */
[----:B------:R-:W-:Y:S01]  /*aa50*/  @!P2 R2UR UR7, R3 ;  /* 0x000000000307a2ca */ /* 0x000fe200000e0000 */
[----:B------:R-:W-:Y:S01]  /*aa60*/  @!P2 IMAD.MOV.U32 R3, RZ, RZ, 0x2000 ;  /* 0x00002000ff03a424 */ /* 0x000fe200078e00ff */
[----:B------:R-:W-:Y:S11]  /*aa70*/  PRMT R0, R85, 0x654, R0 ;  /* 0x0000065455007816 */ /* 0x000ff60000000000 */
[----:B------:R2:W-:Y:S01]  /*aa80*/  @!UP0 UTMALDG.5D.IM2COL [UR8], [UR20], UR7 ;  /* 0x00000008140083b4 */ /* 0x0005e20008060007 */
[----:B------:R4:W-:Y:S01]  /*aa90*/  @!P2 SYNCS.ARRIVE.TRANS64.RED.A0TR RZ, [R18+URZ+0x40], R3 ;  /* 0x0000400312ffa9a7 */ /* 0x0009e200083004ff */
[----:B------:R5:W-:Y:S01]  /*aaa0*/  SYNCS.ARRIVE.TRANS64.RED.A1T0 RZ, [R0+URZ], RZ ;  /* 0x000000ff00ff79a7 */ /* 0x000be200081004ff */
[----:B------:R-:W1:Y:S01]  /*aab0*/  SYNCS.PHASECHK.TRANS64.TRYWAIT P6, [R18+URZ+0x68], R51 ;  /* 0x00006833120075a7 */ /* 0x000e6200080c11ff */
[----:B----4-:R-:W-:Y:S05]  /*aac0*/  @!P2 IADD3 R3, P0, PT, R48, 0x680, RZ ;  /* 0x000006803003a810 */ /* 0x010fea0007f1e0ff */
[----:B-----5:R-:W-:Y:S01]  /*aad0*/  @!P2 IMAD.X R0, RZ, RZ, R49, P0 ;  /* 0x000000ffff00a224 */ /* 0x020fe200000e0631 */
[----:B-12---:R-:W-:Y:S07]  /*aae0*/  @!P6 BRA `(.L_x_67) ;  /* 0x00000044000ce947 */ /* 0x006fee0003800000 */
.L_x_137:
[----:B------:R-:W-:Y:S01]  /*aaf0*/  @!P2 R2UR UR9, R9 ;  /* 0x000000000909a2ca */ /* 0x000fe200000e0000 */
[----:B------:R-:W-:Y:S01]  /*ab00*/  VOTEU.ALL UP1, P2 ;  /* 0x0000000000ff7886 */ /* 0x000fe20001020000 */
[----:B------:R-:W-:Y:S01]  /*ab10*/  @!P2 R2UR UR8, R3 ;  /* 0x000000000308a2ca */ /* 0x000fe200000e0000 */
[----:B------:R-:W-:Y:S01]  /*ab20*/  VOTEU.ALL UP0, P2 ;  /* 0x0000000000ff7886 */ /* 0x000fe20001000000 */
[----:B------:R-:W-:Y:S01]  /*ab30*/  @!P2 R2UR UR7, R0 ;  /* 0x000000000007a2ca */ /* 0x000fe200000e0000 */
[----:B------:R-:W-:Y:S01]  /*ab40*/  @!P2 VIADD R0, R18, 0x2200 ;  /* 0x000022001200a836 */ /* 0x000fe20000000000 */
[----:B------:R-:W-:Y:S01]  /*ab50*/  @!UP1 UIADD3 UR10, UPT, UPT, UR15, 0x10, URZ ;  /* 0x000000100f0a9890 */ /* 0x000fe2000fffe0ff */
[----:B------:R-:W-:Y:S01]  /*ab60*/  @!P2 IADD3 R41, P0, PT, R48, 0x680, RZ ;  /* 0x000006803029a810 */ /* 0x000fe20007f1e0ff */
[----:B------:R-:W-:Y:S04]  /*ab70*/  @!P2 IMAD.MOV.U32 R44, RZ, 0x20, RZ ;  /* 0x00000020ff2ca824 */ /* 0x000fe800078e00ff */
[----:B------:R-:W-:Y:S02]  /*ab80*/  @!P2 IMAD.MOV.U32 R44, RZ, 0x400, R44 ;  /* 0x00000400ff2ca824 */ /* 0x000fe400078e002c */
[----:B------:R-:W-:Y:S01]  /*ab90*/  IMAD.U32 R3, RZ, RZ, UR9 ;  /* 0x00000009ff037e24 */ /* 0x000fe2000f8e00ff */
[----:B------:R-:W-:Y:S01]  /*aba0*/  @!UP0 UMOV UR9, UR17 ;  /* 0x0000001100098c82 */ /* 0x000fe20008000000 */
[----:B------:R-:W-:Y:S01]  /*abb0*/  IMAD.U32 R10, RZ, RZ, UR8 ;  /* 0x00000008ff0a7e24 */ /* 0x000fe2000f8e00ff */
[----:B------:R-:W-:Y:S01]  /*abc0*/  @!P2 R2UR UR8, R0 ;  /* 0x000000000008a2ca */ /* 0x000fe200000e0000 */
[----:B------:R-:W-:Y:S01]  /*abd0*/  IMAD.U32 R11, RZ, RZ, UR7 ;  /* 0x00000007ff0b7e24 */ /* 0x000fe2000f8e00ff */
[----:B------:R-:W-:Y:S01]  /*abe0*/  @!P2 PRMT R3, R3, 0x5410, RZ ;  /* 0x000054100303a816 */ /* 0x000fe200000000ff */
[----:B------:R-:W-:Y:S01]  /*abf0*/  IMAD.U32 R0, RZ, RZ, UR17 ;  /* 0x00000011ff007e24 */ /* 0x000fe2000f8e00ff */
[----:B------:R-:W-:Y:S01]  /*ac00*/  @!P2 R2UR UR20, R10 ;  /* 0x000000000a14a2ca */ /* 0x000fe200000e0000 */
[----:B------:R-:W-:Y:S01]  /*ac10*/  @!P2 IMAD.X R16, RZ, RZ, R49, P0 ;  /* 0x000000ffff10a224 */ /* 0x000fe200000e0631 */
[----:B------:R-:W-:Y:S02]  /*ac20*/  @!P2 R2UR UR21, R11 ;  /* 0x000000000b15a2ca */ /* 0x000fe400000e0000 */
[----:B------:R-:W-:Y:S01]  /*ac30*/  @!P2 R2UR UR7, R3 ;  /* 0x000000000307a2ca */ /* 0x000fe200000e0000 */
[----:B------:R-:W-:Y:S01]  /*ac40*/  @!P2 IMAD.MOV.U32 R3, RZ, RZ, 0x2000 ;  /* 0x00002000ff03a424 */ /* 0x000fe200078e00ff */
[----:B------:R-:W-:Y:S11]  /*ac50*/  PRMT R0, R85, 0x654, R0 ;  /* 0x0000065455007816 */ /* 0x000ff60000000000 */
[----:B------:R2:W-:Y:S01]  /*ac60*/  @!UP0 UTMALDG.5D.IM2COL [UR8], [UR20], UR7 ;  /* 0x00000008140083b4 */ /* 0x0005e20008060007 */
[----:B------:R2:W-:Y:S01]  /*ac70*/  @!P2 SYNCS.ARRIVE.TRANS64.RED.A0TR RZ, [R18+URZ+0x48], R3 ;  /* 0x0000480312ffa9a7 */ /* 0x0005e200083004ff */
[----:B------:R2:W-:Y:S01]  /*ac80*/  SYNCS.ARRIVE.TRANS64.RED.A1T0 RZ, [R0+URZ], RZ ;  /* 0x000000ff00ff79a7 */ /* 0x0005e200081004ff */
[----:B------:R-:W4:Y:S02]  /*ac90*/  SYNCS.PHASECHK.TRANS64.TRYWAIT P6, [R18+URZ+0x70], R51 ;  /* 0x00007033120075a7 */ /* 0x000f2400080c11ff */
[----:B--2-4-:R-:W-:Y:S05]  /*aca0*/  @!P6 BRA `(.L_x_68) ;  /* 0x0000004000b0e947 */ /* 0x014fea0003800000 */
.L_x_138:
[----:B------:R-:W4:Y:S01]  /*acb0*/  LDC.64 R10, c[0x0][0xc18] ;  /* 0x00030600ff0a7b82 */ /* 0x000f220000000a00 */
[----:B------:R-:W-:Y:S01]  /*acc0*/  @!P2 R2UR UR9, R44 ;  /* 0x000000002c09a2ca */ /* 0x000fe200000e0000 */
[----:B------:R-:W-:Y:S01]  /*acd0*/  VOTEU.ALL UP1, P2 ;  /* 0x0000000000ff7886 */ /* 0x000fe20001020000 */
[----:B------:R-:W-:Y:S01]  /*ace0*/  @!P2 R2UR UR8, R41 ;  /* 0x000000002908a2ca */ /* 0x000fe200000e0000 */
[----:B------:R-:W-:Y:S01]  /*acf0*/  VOTEU.ALL UP0, P2 ;  /* 0x0000000000ff7886 */ /* 0x000fe20001000000 */
[----:B------:R-:W-:Y:S03]  /*ad00*/  @!P2 R2UR UR7, R16 ;  /* 0x000000001007a2ca */ /* 0x000fe600000e0000 */
[----:B------:R-:W5:Y:S01]  /*ad10*/  LDC.64 R14, c[0x0][0xc10] ;  /* 0x00030400ff0e7b82 */ /* 0x000f620000000a00 */
[----:B------:R-:W-:Y:S01]  /*ad20*/  @!P2 VIADD R16, R18, 0x4200 ;  /* 0x000042001210a836 */ /* 0x000fe20000000000 */
[----:B------:R-:W-:Y:S01]  /*ad30*/  @!UP1 UIADD3 UR10, UPT, UPT, UR15, 0x20, URZ ;  /* 0x000000200f0a9890 */ /* 0x000fe2000fffe0ff */
[----:B------:R-:W-:Y:S05]  /*ad40*/  @P5 SHF.R.U32.HI R19, RZ, 0x10, R37 ;  /* 0x00000010ff135819 */ /* 0x000fea0000011625 */
[----:B------:R-:W1:Y:S01]  /*ad50*/  @!P1 LDC R0, c[0x0][0xc20] ;  /* 0x00030800ff009b82 */ /* 0x000e620000000800 */
[----:B------:R-:W-:Y:S01]  /*ad60*/  IMAD.U32 R41, RZ, RZ, UR9 ;  /* 0x00000009ff297e24 */ /* 0x000fe2000f8e00ff */
[----:B------:R-:W-:Y:S06]  /*ad70*/  @!UP0 UMOV UR9, UR16 ;  /* 0x0000001000098c82 */ /* 0x000fec0008000000 */
[----:B------:R-:W2:Y:S01]  /*ad80*/  @!P1 LDC R3, c[0x0][0xc0c] ;  /* 0x00030300ff039b82 */ /* 0x000ea20000000800 */
        /* <DEDUP_REMOVED lines=12> */
[----:B----4-:R-:W-:Y:S01]  /*ae50*/  @!P1 IMAD.HI.U32 R11, R8, R11, RZ ;  /* 0x0000000b080b9227 */ /* 0x010fe200078e00ff */
[----:B------:R-:W-:Y:S03]  /*ae60*/  @!P1 ISETP.NE.AND P0, PT, R10, 0x1, PT ;  /* 0x000000010a00980c */ /* 0x000fe60003f05270 */
[----:B-----5:R-:W-:Y:S01]  /*ae70*/  @!P1 IMAD.HI.U32 R14, R13, R14, RZ ;  /* 0x0000000e0d0e9227 */ /* 0x020fe200078e00ff */
[----:B-1----:R-:W-:Y:S04]  /*ae80*/  @!P1 SHF.R.U32.HI R11, RZ, R0, R11 ;  /* 0x00000000ff0b9219 */ /* 0x002fe8000001160b */
[----:B------:R-:W-:Y:S02]  /*ae90*/  @!P1 SEL R11, R8, R11, !P0 ;  /* 0x0000000b080b9207 */ /* 0x000fe40004000000 */
[----:B------:R-:W-:Y:S02]  /*aea0*/  @!P1 SHF.R.U32.HI R0, RZ, R15, R14 ;  /* 0x0000000fff009219 */ /* 0x000fe4000001160e */
[----:B--2---:R-:W-:Y:S01]  /*aeb0*/  @!P1 ISETP.NE.AND P0, PT, R3, 0x1, PT ;  /* 0x000000010300980c */ /* 0x004fe20003f05270 */
[----:B------:R3:W-:Y:S03]  /*aec0*/  SYNCS.ARRIVE.TRANS64.RED.A1T0 RZ, [R16+URZ], RZ ;  /* 0x000000ff10ff79a7 */ /* 0x0007e600081004ff */
[----:B------:R-:W-:Y:S05]  /*aed0*/  @!P1 SEL R12, R13, R0, !P0 ;  /* 0x000000000d0c9207 */ /* 0x000fea0004000000 */
[----:B------:R-:W-:Y:S01]  /*aee0*/  @!P1 IMAD.IADD R0, R11, 0x1, -R12 ;  /* 0x000000010b009824 */ /* 0x000fe200078e0a0c */
[----:B------:R-:W1:Y:S01]  /*aef0*/  SYNCS.PHASECHK.TRANS64.TRYWAIT P6, [R18+URZ+0x78], R51 ;  /* 0x00007833120075a7 */ /* 0x000e6200080c11ff */
[----:B------:R-:W-:Y:S02]  /*af00*/  @!P1 IMAD.IADD R9, R12, 0x1, -R11 ;  /* 0x000000010c099824 */ /* 0x000fe400078e0a0b */
[----:B------:R-:W-:Y:S02]  /*af10*/  @!P1 IMAD R13, R0, R3, R13 ;  /* 0x00000003000d9224 */ /* 0x000fe400078e020d */
[----:B------:R-:W-:Y:S01]  /*af20*/  @!P1 IMAD R8, R9, R10, R8 ;  /* 0x0000000a09089224 */ /* 0x000fe200078e0208 */
[----:B-1-3--:R-:W-:Y:S06]  /*af30*/  @!P6 BRA `(.L_x_69) ;  /* 0x000000400020e947 */ /* 0x00afec0003800000 */
.L_x_139:
[----:B------:R-:W-:Y:S01]  /*af40*/  @!P2 IADD3 R3, P0, PT, R48, 0x680, RZ ;  /* 0x000006803003a810 */ /* 0x000fe20007f1e0ff */
[----:B------:R-:W-:Y:S01]  /*af50*/  @!P2 IMAD.MOV.U32 R9, RZ, 0x20, RZ ;  /* 0x00000020ff09a824 */ /* 0x000fe200078e00ff */
[----:B------:R-:W-:Y:S01]  /*af60*/  VOTEU.ALL UP0, P2 ;  /* 0x0000000000ff7886 */ /* 0x000fe20001000000 */
[----:B------:R-:W-:Y:S01]  /*af70*/  PLOP3.LUT P6, PT, PT, PT, PT, 0x80, 0x8 ;  /* 0x000000000008781c */ /* 0x000fe20003fcf070 */
[----:B------:R-:W-:Y:S01]  /*af80*/  IMAD.IADD R16, R8, 0x1, R84 ;  /* 0x0000000108107824 */ /* 0x000fe200078e0254 */
[----:B------:R-:W-:Y:S01]  /*af90*/  @!P2 R2UR UR9, R3 ;  /* 0x000000000309a2ca */ /* 0x000fe200000e0000 */
[----:B------:R-:W-:Y:S01]  /*afa0*/  @!P2 IMAD.X R0, RZ, RZ, R49, P0 ;  /* 0x000000ffff00a224 */ /* 0x000fe200000e0631 */
[----:B------:R-:W-:Y:S01]  /*afb0*/  @!UP0 UIADD3 UR10, UPT, UPT, UR15, 0x30, URZ ;  /* 0x000000300f0a8890 */ /* 0x000fe2000fffe0ff */
[----:B------:R-:W-:Y:S01]  /*afc0*/  @!P2 IMAD.MOV.U32 R9, RZ, 0x400, R9 ;  /* 0x00000400ff09a824 */ /* 0x000fe200078e0009 */
[----:B------:R-:W-:Y:S01]  /*afd0*/  VOTEU.ALL UP0, P2 ;  /* 0x0000000000ff7886 */ /* 0x000fe20001000000 */
[----:B------:R-:W-:Y:S01]  /*afe0*/  @!P2 VIADD R3, R18, 0x6200 ;  /* 0x000062001203a836 */ /* 0x000fe20000000000 */
[----:B------:R-:W-:Y:S01]  /*aff0*/  @!P2 R2UR UR8, R0 ;  /* 0x000000000008a2ca */ /* 0x000fe200000e0000 */
[----:B------:R-:W-:Y:S01]  /*b000*/  @!P2 VIADD R0, R18, 0x58 ;  /* 0x000000581200a836 */ /* 0x000fe20000000000 */
[----:B------:R-:W-:Y:S01]  /*b010*/  @!P2 R2UR UR7, R9 ;  /* 0x000000000907a2ca */ /* 0x000fe200000e0000 */
[----:B------:R-:W-:Y:S01]  /*b020*/  IMAD.IADD R41, R13, 0x1, R86 ;  /* 0x000000010d297824 */ /* 0x000fe200078e0256 */
[----:B------:R-:W-:Y:S02]  /*b030*/  LOP3.LUT R42, R42, 0x1, RZ, 0x3c, !PT ;  /* 0x000000012a2a7812 */ /* 0x000fe400078e3cff */
[----:B------:R-:W-:Y:S01]  /*b040*/  LOP3.LUT R40, R40, 0x1, RZ, 0x3c, !PT ;  /* 0x0000000128287812 */ /* 0x000fe200078e3cff */
[----:B------:R-:W-:Y:S01]  /*b050*/  IMAD.U32 R10, RZ, RZ, UR9 ;  /* 0x00000009ff0a7e24 */ /* 0x000fe2000f8e00ff */
[----:B------:R-:W-:Y:S04]  /*b060*/  @!P2 R2UR UR9, R0 ;  /* 0x000000000009a2ca */ /* 0x000fe800000e0000 */
[----:B------:R-:W-:Y:S01]  /*b070*/  @!P2 R2UR UR20, R10 ;  /* 0x000000000a14a2ca */ /* 0x000fe200000e0000 */
[----:B------:R-:W-:Y:S01]  /*b080*/  IMAD.U32 R11, RZ, RZ, UR8 ;  /* 0x00000008ff0b7e24 */ /* 0x000fe2000f8e00ff */
[----:B------:R-:W-:Y:S01]  /*b090*/  @!P2 R2UR UR8, R3 ;  /* 0x000000000308a2ca */ /* 0x000fe200000e0000 */
[----:B------:R-:W-:Y:S03]  /*b0a0*/  IMAD.U32 R3, RZ, RZ, UR7 ;  /* 0x00000007ff037e24 */ /* 0x000fe6000f8e00ff */
[----:B------:R-:W-:Y:S02]  /*b0b0*/  @!P2 R2UR UR21, R11 ;  /* 0x000000000b15a2ca */ /* 0x000fe400000e0000 */
[----:B------:R-:W-:Y:S04]  /*b0c0*/  @!P2 PRMT R3, R3, 0x5410, RZ ;  /* 0x000054100303a816 */ /* 0x000fe800000000ff */
[----:B------:R-:W-:Y:S11]  /*b0d0*/  @!P2 R2UR UR7, R3 ;  /* 0x000000000307a2ca */ /* 0x000ff600000e0000 */
[----:B------:R-:W-:Y:S02]  /*b0e0*/  @!UPT UIADD3 URZ, UPT, UPT, URZ, URZ, URZ ;  /* 0x000000fffffff290 */ /* 0x000fe4000fffe0ff */
[----:B------:R2:W-:Y:S01]  /*b0f0*/  @!UP0 UTMALDG.5D.IM2COL [UR8], [UR20], UR7 ;  /* 0x00000008140083b4 */ /* 0x0005e20008060007 */
[----:B------:R2:W-:Y:S01]  /*b100*/  @!P2 SYNCS.ARRIVE.TRANS64.RED.A0TR RZ, [R18+URZ+0x58], R45 ;  /* 0x0000582d12ffa9a7 */ /* 0x0005e200083004ff */
[----:B------:R2:W-:Y:S01]  /*b110*/  SYNCS.ARRIVE.TRANS64.RED.A1T0 RZ, [R32+URZ], RZ ;  /* 0x000000ff20ff79a7 */ /* 0x0005e200081004ff */
[----:B------:R-:W-:Y:S05]  /*b120*/  @P5 BRA `(.L_x_70) ;  /* 0xfffffff000105947 */ /* 0x000fea000383ffff */
[----:B------:R-:W-:-:S04]  /*b130*/  SHF.L.U32 R3, R42, 0x1f, RZ ;  /* 0x0000001f2a037819 */ /* 0x000fc800000006ff */
[----:B------:R-:W3:Y:S02]  /*b140*/  SYNCS.PHASECHK.TRANS64.TRYWAIT P0, [R18+URZ+0x60], R3 ;  /* 0x00006003120075a7 */ /* 0x000ee400080011ff */
[----:B---3--:R-:W-:Y:S05]  /*b150*/  @!P0 BRA `(.L_x_71) ;  /* 0x0000003c00ac8947 */ /* 0x008fea0003800000 */
.L_x_140:
[----:B------:R-:W4:Y:S02]  /*b160*/  SYNCS.PHASECHK.TRANS64.TRYWAIT P0, [R18+URZ+0x68], R3 ;  /* 0x00006803120075a7 */ /* 0x000f2400080011ff */
[----:B----4-:R-:W-:Y:S05]  /*b170*/  @!P0 BRA `(.L_x_72) ;  /* 0x0000003c00b88947 */ /* 0x010fea0003800000 */
.L_x_141:
[----:B------:R-:W5:Y:S02]  /*b180*/  SYNCS.PHASECHK.TRANS64.TRYWAIT P0, [R18+URZ+0x70], R3 ;  /* 0x00007003120075a7 */ /* 0x000f6400080011ff */
[----:B-----5:R-:W-:Y:S05]  /*b190*/  @!P0 BRA `(.L_x_73) ;  /* 0x0000003c00c48947 */ /* 0x020fea0003800000 */
.L_x_74:
[----:B---34-:R-:W-:-:S04]  /*b1a0*/  SHF.L.U32 R3, R42, 0x1f, RZ ;  /* 0x0000001f2a037819 */ /* 0x018fc800000006ff */
[----:B------:R3:W4:Y:S03]  /*b1b0*/  SYNCS.PHASECHK.TRANS64.TRYWAIT P0, [R18+URZ+0x78], R3 ;  /* 0x00007803120075a7 */ /* 0x00072600080011ff */
[----:B----4-:R-:W-:Y:S05]  /*b1c0*/  @!P0 NANOSLEEP.SYNCS 0x989680 ;  /* 0x009896800000895d */ /* 0x010fea0003900000 */
[----:B------:R-:W4:Y:S02]  /*b1d0*/  @!P0 SYNCS.PHASECHK.TRANS64 P0, [R18+URZ+0x78], R3 ;  /* 0x00007803120085a7 */ /* 0x000f2400080010ff */
[----:B--2-4-:R-:W-:Y:S05]  /*b1e0*/  @P0 EXIT ;  /* 0x000000000000094d */ /* 0x014fea0003800000 */
[----:B------:R-:W-:Y:S05]  /*b1f0*/  BRA `(.L_x_74) ;  /* 0xfffffffc00e87947 */ /* 0x000fea000383ffff */
.L_x_59:
[----:B------:R-:W-:-:S13]  /*b200*/  ISETP.GE.AND P0, PT, R0, 0x4, PT ;  /* 0x000000040000780c */ /* 0x000fda0003f06270 */
[----:B--2---:R-:W-:Y:S05]  /*b210*/  @!P0 EXIT ;  /* 0x000000000000894d */ /* 0x004fea0003800000 */
[----:B------:R-:W-:Y:S01]  /*b220*/  BAR.SYNC.DEFER_BLOCKING 0x6, 0xa0 ;  /* 0x0182800000007b1d */ /* 0x000fe20000010000 */
[----:B------:R-:W-:Y:S01]  /*b230*/  MOV R0, 0x400 ;  /* 0x0000040000007802 */ /* 0x000fe20000000f00 */
[C---:B------:R-:W-:Y:S01]  /*b240*/  IMAD.SHL.U32 R3, R101.reuse, 0x10, RZ ;  /* 0x0000001065037824 */ /* 0x040fe200078e00ff */
[C---:B------:R-:W-:Y:S01]  /*b250*/  LOP3.LUT R102, R101.reuse, 0x60, RZ, 0xc0, !PT ;  /* 0x0000006065667812 */ /* 0x040fe200078ec0ff */
[----:B------:R-:W-:Y:S01]  /*b260*/  IMAD.SHL.U32 R100, R101, 0x2, RZ ;  /* 0x0000000265647824 */ /* 0x000fe200078e00ff */
[----:B------:R-:W-:-:S03]  /*b270*/  LEA R93, R85, R0, 0x18 ;  /* 0x00000000555d7211 */ /* 0x000fc600078ec0ff */
[----:B------:R-:W1:Y:S01]  /*b280*/  LDC R95, c[0x0][0x370] ;  /* 0x0000dc00ff5f7b82 */ /* 0x000e620000000800 */
[----:B------:R-:W-:Y:S01]  /*b290*/  LOP3.LUT R7, R3, 0x60, RZ, 0xc0, !PT ;  /* 0x0000006003077812 */ /* 0x000fe200078ec0ff */
[----:B------:R-:W-:Y:S01]  /*b2a0*/  IMAD.U32 R32, R101, 0x10000, RZ ;  /* 0x0001000065207824 */ /* 0x000fe200078e00ff */
[----:B------:R-:W-:Y:S01]  /*b2b0*/  CS2R R96, SRZ ;  /* 0x0000000000607805 */ /* 0x000fe2000001ff00 */
[----:B------:R-:W-:Y:S01]  /*b2c0*/  VIADD R91, R93, 0x200 ;  /* 0x000002005d5b7836 */ /* 0x000fe20000000000 */
[----:B------:R-:W-:Y:S01]  /*b2d0*/  LOP3.LUT R100, R7, 0xc, R100, 0xf8, !PT ;  /* 0x0000000c07647812 */ /* 0x000fe200078ef864 */
[----:B------:R-:W-:Y:S01]  /*b2e0*/  IMAD.MOV.U32 R99, RZ, RZ, 0x1 ;  /* 0x00000001ff637424 */ /* 0x000fe200078e00ff */
[----:B------:R-:W-:Y:S01]  /*b2f0*/  LOP3.LUT R32, R32, 0x600000, RZ, 0xc0, !PT ;  /* 0x0060000020207812 */ /* 0x000fe200078ec0ff */
[----:B------:R-:W2:Y:S01]  /*b300*/  LDC R28, c[0x0][0xc0c] ;  /* 0x00030300ff1c7b82 */ /* 0x000ea20000000800 */
[----:B------:R-:W-:Y:S01]  /*b310*/  LOP3.LUT R100, R100, 0x790, R3, 0xf8, !PT ;  /* 0x0000079064647812 */ /* 0x000fe200078ef803 */
[----:B------:R-:W-:Y:S01]  /*b320*/  IMAD.MOV.U32 R30, RZ, RZ, RZ ;  /* 0x000000ffff1e7224 */ /* 0x000fe200078e00ff */
[C---:B------:R-:W-:Y:S01]  /*b330*/  LOP3.LUT R3, R101.reuse, 0x2, RZ, 0xc0, !PT ;  /* 0x0000000265037812 */ /* 0x040fe200078ec0ff */
[----:B------:R-:W-:Y:S01]  /*b340*/  IMAD.MOV.U32 R98, RZ, RZ, RZ ;  /* 0x000000ffff627224 */ /* 0x000fe200078e00ff */
[----:B------:R-:W-:Y:S01]  /*b350*/  LOP3.LUT R101, R101, 0x4, RZ, 0xc0, !PT ;  /* 0x0000000465657812 */ /* 0x000fe200078ec0ff */
[----:B------:R-:W-:-:S02]  /*b360*/  IMAD R100, R100, 0x4, R91 ;  /* 0x0000000464647824 */ /* 0x000fc400078e025b */
[----:B------:R-:W3:Y:S01]  /*b370*/  LDC R90, c[0x0][0xc20] ;  /* 0x00030800ff5a7b82 */ /* 0x000ee20000000800 */
[----:B------:R-:W-:Y:S01]  /*b380*/  IMAD.MOV.U32 R120, RZ, RZ, RZ ;  /* 0x000000ffff787224 */ /* 0x000fe200078e00ff */
[----:B------:R-:W4:Y:S01]  /*b390*/  LDS R4, [R93+0xe0] ;  /* 0x0000e0005d047984 */ /* 0x000f220000000800 */
[--C-:B------:R-:W-:Y:S02]  /*b3a0*/  IMAD R108, R3, -0x10, R100.reuse ;  /* 0xfffffff0036c7824 */ /* 0x100fe400078e0264 */
[----:B------:R-:W-:-:S03]  /*b3b0*/  IMAD R106, R101, -0x10, R100 ;  /* 0xfffffff0656a7824 */ /* 0x000fc600078e0264 */
[----:B------:R-:W1:Y:S08]  /*b3c0*/  LDC R27, c[0x0][0xc30] ;  /* 0x00030c00ff1b7b82 */ /* 0x000e700000000800 */
[----:B------:R-:W1:Y:S08]  /*b3d0*/  LDC R92, c[0x0][0xba0] ;  /* 0x0002e800ff5c7b82 */ /* 0x000e700000000800 */
[----:B------:R-:W1:Y:S08]  /*b3e0*/  LDC.64 R110, c[0x0][0x348] ;  /* 0x0000d200ff6e7b82 */ /* 0x000e700000000a00 */
[----:B------:R-:W1:Y:S08]  /*b3f0*/  LDC.64 R74, c[0x0][0xc10] ;  /* 0x00030400ff4a7b82 */ /* 0x000e700000000a00 */
[----:B------:R-:W1:Y:S01]  /*b400*/  LDC.64 R24, c[0x0][0xc18] ;  /* 0x00030600ff187b82 */ /* 0x000e620000000a00 */
[C---:B----4-:R-:W-:Y:S01]  /*b410*/  VIADD R5, R4.reuse, 0x40 ;  /* 0x0000004004057836 */ /* 0x050fe20000000000 */
[----:B------:R-:W-:-:S04]  /*b420*/  LOP3.LUT R4, R4, 0xffff, RZ, 0xc0, !PT ;  /* 0x0000ffff04047812 */ /* 0x000fc800078ec0ff */
[----:B------:R-:W-:Y:S02]  /*b430*/  LOP3.LUT R5, R5, 0xffff, RZ, 0xc0, !PT ;  /* 0x0000ffff05057812 */ /* 0x000fe400078ec0ff */
[----:B------:R-:W4:Y:S03]  /*b440*/  LDC.64 R70, c[0x0][0x988] ;  /* 0x00026200ff467b82 */ /* 0x000f260000000a00 */
[----:B------:R1:W-:Y:S05]  /*b450*/  STL.64 [R1], R4 ;  /* 0x0000000401007387 */ /* 0x0003ea0000100a00 */
[----:B------:R-:W1:Y:S08]  /*b460*/  LDC.64 R22, c[0x0][0xc28] ;  /* 0x00030a00ff167b82 */ /* 0x000e700000000a00 */
[----:B------:R-:W1:Y:S08]  /*b470*/  LDC.64 R72, c[0x0][0x990] ;  /* 0x00026400ff487b82 */ /* 0x000e700000000a00 */
[----:B------:R-:W1:Y:S08]  /*b480*/  LDC.64 R68, c[0x0][0x9b0] ;  /* 0x00026c00ff447b82 */ /* 0x000e700000000a00 */
[----:B------:R-:W1:Y:S08]  /*b490*/  LDC.64 R50, c[0x0][0x9a8] ;  /* 0x00026a00ff327b82 */ /* 0x000e700000000a00 */
[----:B------:R-:W1:Y:S08]  /*b4a0*/  LDC.64 R82, c[0x0][0xb80] ;  /* 0x0002e000ff527b82 */ /* 0x000e700000000a00 */
[----:B------:R-:W1:Y:S08]  /*b4b0*/  LDC.64 R80, c[0x0][0xb88] ;  /* 0x0002e200ff507b82 */ /* 0x000e700000000a00 */
[----:B------:R-:W1:Y:S08]  /*b4c0*/  LDC.64 R78, c[0x0][0xb90] ;  /* 0x0002e400ff4e7b82 */ /* 0x000e700000000a00 */
[----:B------:R-:W1:Y:S08]  /*b4d0*/  LDC.64 R76, c[0x0][0xb98] ;  /* 0x0002e600ff4c7b82 */ /* 0x000e700000000a00 */
[----:B--234-:R-:W1:Y:S02]  /*b4e0*/  LDC R94, c[0x0][0x374] ;  /* 0x0000dd00ff5e7b82 */ /* 0x01ce640000000800 */
.L_x_118:
[----:B-1----:R-:W-:Y:S01]  /*b4f0*/  SHF.L.U32 R4, R97, 0x1f, RZ ;  /* 0x0000001f61047819 */ /* 0x002fe200000006ff */
[----:B---3--:R-:W-:Y:S02]  /*b500*/  VIADD R2, R93, 0x98 ;  /* 0x000000985d027836 */ /* 0x008fe40000000000 */
[----:B------:R-:W-:Y:S01]  /*b510*/  IMAD R0, R30, 0x4, R1 ;  /* 0x000000041e007824 */ /* 0x000fe200078e0201 */
[----:B------:R-:W1:Y:S02]  /*b520*/  SYNCS.PHASECHK.TRANS64.TRYWAIT P0, [R93+URZ+0x90], R4 ;  /* 0x000090045d0075a7 */ /* 0x000e6400080011ff */
[----:B------:R-:W-:Y:S01]  /*b530*/  PRMT R2, RZ, 0x654, R2 ;  /* 0x00000654ff027816 */ /* 0x000fe20000000002 */
[----:B-12---:R-:W-:Y:S06]  /*b540*/  @!P0 BRA `(.L_x_75) ;  /* 0x0000003800ec8947 */ /* 0x006fec0003800000 */
.L_x_142:
[----:B------:R-:W2:Y:S01]  /*b550*/  LDC.64 R12, c[0x0][0xc10] ;  /* 0x00030400ff0c7b82 */ /* 0x000ea20000000a00 */
[----:B------:R-:W3:Y:S01]  /*b560*/  LDS.128 R36, [R93+0xd0] ;  /* 0x0000d0005d247984 */ /* 0x000ee20000000c00 */
[----:B------:R-:W-:Y:S02]  /*b570*/  ISETP.NE.AND P1, PT, R27, 0x1, PT ;  /* 0x000000011b00780c */ /* 0x000fe40003f25270 */
[----:B------:R-:W-:Y:S04]  /*b580*/  ISETP.GE.AND P0, PT, R26, 0x1, PT ;  /* 0x000000011a00780c */ /* 0x000fe80003f06270 */
[----:B------:R-:W4:Y:S01]  /*b590*/  LDC.64 R10, c[0x0][0xc18] ;  /* 0x00030600ff0a7b82 */ /* 0x000f220000000a00 */
[----:B------:R-:W-:Y:S01]  /*b5a0*/  @!PT LDS RZ, [RZ] ;  /* 0x00000000fffff984 */ /* 0x000fe20000000800 */
[----:B------:R-:W-:Y:S01]  /*b5b0*/  @!PT LDS RZ, [RZ] ;  /* 0x00000000fffff984 */ /* 0x000fe20000000800 */
[----:B------:R-:W-:Y:S01]  /*b5c0*/  @!PT LDS RZ, [RZ] ;  /* 0x00000000fffff984 */ /* 0x000fe20000000800 */
[----:B------:R-:W-:Y:S01]  /*b5d0*/  @!PT LDS RZ, [RZ] ;  /* 0x00000000fffff984 */ /* 0x000fe20000000800 */
[----:B------:R1:W-:Y:S06]  /*b5e0*/  MEMBAR.ALL.CTA ;  /* 0x0000000000007992 */ /* 0x0003ec0000008000 */
[----:B-1----:R-:W1:Y:S01]  /*b5f0*/  FENCE.VIEW.ASYNC.S ;  /* 0x00000000000073c6 */ /* 0x002e620000000000 */
[----:B------:R-:W2:Y:S08]  /*b600*/  @!P1 LDC R14, c[0x0][0xc20] ;  /* 0x00030800ff0e9b82 */ /* 0x000eb00000000800 */
[----:B------:R-:W2:Y:S01]  /*b610*/  @!P1 LDC R9, c[0x0][0xc0c] ;  /* 0x00030300ff099b82 */ /* 0x000ea20000000800 */
[----:B-1----:R1:W-:Y:S01]  /*b620*/  SYNCS.ARRIVE.TRANS64.RED.A1T0 RZ, [R2+URZ], RZ ;  /* 0x000000ff02ff79a7 */ /* 0x0023e200081004ff */
[----:B------:R1:W5:Y:S01]  /*b630*/  LDL R17, [R0] ;  /* 0x0000000000117983 */ /* 0x0003620000100800 */
[----:B---3--:R-:W-:Y:S04]  /*b640*/  LOP3.LUT P4, RZ, R38, 0x1, RZ, 0xc0, !PT ;  /* 0x0000000126ff7812 */ /* 0x008fe8000788c0ff */
[----:B------:R-:W-:Y:S09]  /*b650*/  P2R R107, PR, RZ, 0x10 ;  /* 0x00000010ff6b7803 */ /* 0x000ff20000000000 */
[----:B------:R-:W-:Y:S02]  /*b660*/  @P4 MOV R31, R36 ;  /* 0x00000024001f4202 */ /* 0x000fe40000000f00 */
[----:B------:R-:W-:Y:S01]  /*b670*/  @P4 LOP3.LUT R29, R37, 0xffff, RZ, 0xc0, !PT ;  /* 0x0000ffff251d4812 */ /* 0x000fe200078ec0ff */
[----:B-1--4-:R-:W-:Y:S06]  /*b680*/  @!P0 BRA `(.L_x_76) ;  /* 0x0000000000a48947 */ /* 0x012fec0003800000 */
[----:B------:R-:W-:Y:S01]  /*b690*/  IMAD.HI.U32 R21, R94, R25, RZ ;  /* 0x000000195e157227 */ /* 0x000fe200078e00ff */
[----:B------:R-:W-:Y:S02]  /*b6a0*/  ISETP.NE.AND P0, PT, R24, 0x1, PT ;  /* 0x000000011800780c */ /* 0x000fe40003f05270 */
[----:B------:R-:W-:Y:S01]  /*b6b0*/  ISETP.NE.AND P2, PT, R26, 0x1, PT ;  /* 0x000000011a00780c */ /* 0x000fe20003f45270 */
[----:B------:R-:W-:Y:S01]  /*b6c0*/  IMAD.HI.U32 R18, R95, R74, RZ ;  /* 0x0000004a5f127227 */ /* 0x000fe200078e00ff */
[----:B------:R-:W-:Y:S02]  /*b6d0*/  SHF.R.U32.HI R21, RZ, R90, R21 ;  /* 0x0000005aff157219 */ /* 0x000fe40000011615 */
[----:B------:R-:W-:Y:S01]  /*b6e0*/  ISETP.NE.AND P3, PT, R28, 0x1, PT ;  /* 0x000000011c00780c */ /* 0x000fe20003f65270 */
[----:B------:R-:W-:Y:S01]  /*b6f0*/  IMAD.HI.U32 R34, R31, R74, RZ ;  /* 0x0000004a1f227227 */ /* 0x000fe200078e00ff */
[----:B------:R-:W-:Y:S02]  /*b700*/  SHF.R.U32.HI R18, RZ, R75, R18 ;  /* 0x0000004bff127219 */ /* 0x000fe40000011612 */
[----:B------:R-:W-:Y:S01]  /*b710*/  SEL R3, R94, R21, !P0 ;  /* 0x000000155e037207 */ /* 0x000fe20004000000 */
[----:B------:R-:W-:Y:S01]  /*b720*/  IMAD.HI.U32 R21, R29, R25, RZ ;  /* 0x000000191d157227 */ /* 0x000fe200078e00ff */
[----:B------:R-:W-:Y:S02]  /*b730*/  SEL R7, R95, R18, !P3 ;  /* 0x000000125f077207 */ /* 0x000fe40005800000 */
[----:B------:R-:W-:Y:S01]  /*b740*/  SHF.R.U32.HI R34, RZ, R75, R34 ;  /* 0x0000004bff227219 */ /* 0x000fe20000011622 */
[-C--:B------:R-:W-:Y:S04]  /*b750*/  IMAD.HI.U32 R18, R3, R22.reuse, RZ ;  /* 0x0000001603127227 */ /* 0x080fe800078e00ff */
[----:B------:R-:W-:Y:S01]  /*b760*/  IMAD.HI.U32 R20, R7, R22, RZ ;  /* 0x0000001607147227 */ /* 0x000fe200078e00ff */
[-C--:B------:R-:W-:Y:S02]  /*b770*/  @P2 SHF.R.U32.HI R3, RZ, R23.reuse, R18 ;  /* 0x00000017ff032219 */ /* 0x080fe40000011612 */
[----:B------:R-:W-:Y:S02]  /*b780*/  SHF.R.U32.HI R18, RZ, R90, R21 ;  /* 0x0000005aff127219 */ /* 0x000fe40000011615 */
[----:B------:R-:W-:Y:S01]  /*b790*/  @P2 SHF.R.U32.HI R7, RZ, R23, R20 ;  /* 0x00000017ff072219 */ /* 0x000fe20000011614 */
[C---:B------:R-:W-:Y:S01]  /*b7a0*/  IMAD R2, R26.reuse, R3, RZ ;  /* 0x000000031a027224 */ /* 0x040fe200078e02ff */
[----:B------:R-:W-:Y:S02]  /*b7b0*/  SEL R5, R29, R18, !P0 ;  /* 0x000000121d057207 */ /* 0x000fe40004000000 */
[----:B------:R-:W-:Y:S01]  /*b7c0*/  SEL R3, R31, R34, !P3 ;  /* 0x000000221f037207 */ /* 0x000fe20005800000 */
[----:B------:R-:W-:Y:S01]  /*b7d0*/  IMAD R4, R26, R7, RZ ;  /* 0x000000071a047224 */ /* 0x000fe200078e02ff */
[C---:B------:R-:W-:Y:S01]  /*b7e0*/  ISETP.GE.AND P0, PT, R5.reuse, R2, PT ;  /* 0x000000020500720c */ /* 0x040fe20003f06270 */
[----:B------:R-:W-:Y:S03]  /*b7f0*/  IMAD.HI.U32 R6, R5, R22, RZ ;  /* 0x0000001605067227 */ /* 0x000fe600078e00ff */
[----:B------:R-:W-:Y:S01]  /*b800*/  ISETP.GE.OR P0, PT, R3, R4, P0 ;  /* 0x000000040300720c */ /* 0x000fe20000706670 */
[----:B------:R-:W-:Y:S01]  /*b810*/  IMAD.MOV R4, RZ, RZ, -R3 ;  /* 0x000000ffff047224 */ /* 0x000fe200078e0a03 */
[-C--:B------:R-:W-:Y:S03]  /*b820*/  SHF.R.U32.HI R6, RZ, R23.reuse, R6 ;  /* 0x00000017ff067219 */ /* 0x080fe60000011606 */
[----:B------:R-:W-:Y:S01]  /*b830*/  IMAD R31, R28, R4, R31 ;  /* 0x000000041c1f7224 */ /* 0x000fe200078e021f */
[----:B------:R-:W-:Y:S05]  /*b840*/  SEL R15, R5, R6, !P2 ;  /* 0x00000006050f7207 */ /* 0x000fea0005000000 */
[----:B------:R-:W-:Y:S02]  /*b850*/  IMAD.MOV R6, RZ, RZ, -R15 ;  /* 0x000000ffff067224 */ /* 0x000fe400078e0a0f */
[C---:B------:R-:W-:Y:S04]  /*b860*/  @!P0 IMAD.HI.U32 R2, R3.reuse, R22, RZ ;  /* 0x0000001603028227 */ /* 0x040fe800078e00ff */
[----:B------:R-:W-:Y:S01]  /*b870*/  IMAD R6, R26, R6, R5 ;  /* 0x000000061a067224 */ /* 0x000fe200078e0205 */
[----:B------:R-:W-:Y:S04]  /*b880*/  @!P0 SHF.R.U32.HI R2, RZ, R23, R2 ;  /* 0x00000017ff028219 */ /* 0x000fe80000011602 */
[----:B------:R-:W-:Y:S02]  /*b890*/  @!P0 SEL R0, R3, R2, !P2 ;  /* 0x0000000203008207 */ /* 0x000fe40005000000 */
[----:B------:R-:W-:Y:S02]  /*b8a0*/  IADD3 R2, PT, PT, -R5, RZ, RZ ;  /* 0x000000ff05027210 */ /* 0x000fe40007ffe1ff */
[----:B------:R-:W-:Y:S01]  /*b8b0*/  @!P0 IADD3 R8, PT, PT, R15, -R0, RZ ;  /* 0x800000000f088210 */ /* 0x000fe20007ffe0ff */
[----:B------:R-:W-:Y:S02]  /*b8c0*/  @!P0 IMAD R0, R7, R6, R0 ;  /* 0x0000000607008224 */ /* 0x000fe400078e0200 */
[----:B------:R-:W-:Y:S02]  /*b8d0*/  IMAD R29, R24, R2, R29 ;  /* 0x00000002181d7224 */ /* 0x000fe400078e021d */
[----:B------:R-:W-:Y:S02]  /*b8e0*/  @!P0 IMAD R5, R8, R26, R3 ;  /* 0x0000001a08058224 */ /* 0x000fe400078e0203 */
[----:B------:R-:W-:Y:S04]  /*b8f0*/  @!P0 IMAD.MOV.U32 R3, RZ, RZ, R0 ;  /* 0x000000ffff038224 */ /* 0x000fe800078e0000 */
[----:B------:R-:W-:Y:S02]  /*b900*/  IMAD R31, R3, R28, R31 ;  /* 0x0000001c031f7224 */ /* 0x000fe400078e021f */
[----:B------:R-:W-:Y:S07]  /*b910*/  IMAD R29, R5, R24, R29 ;  /* 0x00000018051d7224 */ /* 0x000fee00078e021d */
.L_x_76:
[----:B------:R-:W-:Y:S01]  /*b920*/  @!P1 ISETP.NE.AND P0, PT, R10, 0x1, PT ;  /* 0x000000010a00980c */ /* 0x000fe20003f05270 */
[----:B------:R-:W-:Y:S01]  /*b930*/  @!P1 IMAD.HI.U32 R3, R29, R11, RZ ;  /* 0x0000000b1d039227 */ /* 0x000fe200078e00ff */
[----:B------:R-:W-:Y:S01]  /*b940*/  R2UR UR41, R16 ;  /* 0x00000000102972ca */ /* 0x000fe200000e0000 */
[----:B------:R-:W-:Y:S01]  /*b950*/  BSSY.RECONVERGENT B6, `(.L_x_77) ;  /* 0x0000028000067945 */ /* 0x000fe20003800200 */
[----:B--2---:R-:W-:Y:S01]  /*b960*/  @!P1 ISETP.NE.AND P2, PT, R9, 0x1, PT ;  /* 0x000000010900980c */ /* 0x004fe20003f45270 */
[----:B------:R-:W-:Y:S01]  /*b970*/  @!P1 IMAD.HI.U32 R0, R31, R12, RZ ;  /* 0x0000000c1f009227 */ /* 0x000fe200078e00ff */
[----:B------:R-:W-:Y:S02]  /*b980*/  @!P1 SHF.R.U32.HI R2, RZ, R14, R3 ;  /* 0x0000000eff029219 */ /* 0x000fe40000011603 */
[----:B------:R-:W-:Y:S02]  /*b990*/  @P4 SHF.R.U32.HI R105, RZ, 0x10, R37 ;  /* 0x00000010ff694819 */ /* 0x000fe40000011625 */
[----:B------:R-:W-:Y:S02]  /*b9a0*/  @!P1 SEL R2, R29, R2, !P0 ;  /* 0x000000021d029207 */ /* 0x000fe40004000000 */
[----:B------:R-:W-:Y:S02]  /*b9b0*/  @!P1 SHF.R.U32.HI R0, RZ, R13, R0 ;  /* 0x0000000dff009219 */ /* 0x000fe40000011600 */
[----:B------:R-:W-:Y:S01]  /*b9c0*/  LOP3.LUT P0, RZ, R91, 0x1b0, RZ, 0xc0, !PT ;  /* 0x000001b05bff7812 */ /* 0x000fe2000780c0ff */
[----:B------:R-:W-:Y:S01]  /*b9d0*/  USHF.L.U32 UR41, UR41, 0x6, URZ ;  /* 0x0000000629297899 */ /* 0x000fe200080006ff */
[----:B------:R-:W-:Y:S05]  /*b9e0*/  @!P1 SEL R3, R31, R0, !P2 ;  /* 0x000000001f039207 */ /* 0x000fea0005000000 */
[----:B------:R-:W-:Y:S02]  /*b9f0*/  @!P1 IMAD.IADD R0, R2, 0x1, -R3 ;  /* 0x0000000102009824 */ /* 0x000fe400078e0a03 */
[----:B------:R-:W-:Y:S02]  /*ba00*/  @!P1 IMAD.IADD R2, R3, 0x1, -R2 ;  /* 0x0000000103029824 */ /* 0x000fe400078e0a02 */
[----:B------:R-:W-:Y:S02]  /*ba10*/  @!P1 IMAD R31, R0, R9, R31 ;  /* 0x00000009001f9224 */ /* 0x000fe400078e021f */
[----:B------:R-:W-:Y:S01]  /*ba20*/  @!P1 IMAD R29, R2, R10, R29 ;  /* 0x0000000a021d9224 */ /* 0x000fe200078e021d */
[----:B------:R-:W-:Y:S06]  /*ba30*/  @!P0 BRA `(.L_x_78) ;  /* 0x0000000000648947 */ /* 0x000fec0003800000 */
[----:B------:R-:W1:Y:S01]  /*ba40*/  LDC R4, c[0x4][0x80] ;  /* 0x01002000ff047b82 */ /* 0x000e620000000800 */
[----:B------:R-:W-:Y:S01]  /*ba50*/  MOV R2, 0x0 ;  /* 0x0000000000027802 */ /* 0x000fe20000000f00 */
[----:B------:R-:W-:Y:S02]  /*ba60*/  HFMA2 R12, -RZ, RZ, 0, 5.9604644775390625e-08 ;  /* 0x00000001ff0c7431 */ /* 0x000fe400000001ff */
[----:B------:R-:W-:Y:S02]  /*ba70*/  IMAD.MOV.U32 R8, RZ, RZ, 0x70 ;  /* 0x00000070ff087424 */ /* 0x000fe400078e00ff */
[----:B------:R-:W-:Y:S02]  /*ba80*/  IMAD.MOV.U32 R13, RZ, RZ, RZ ;  /* 0x000000ffff0d7224 */ /* 0x000fe400078e00ff */
[----:B------:R-:W2:Y:S08]  /*ba90*/  LDC R5, c[0x4][0x84] ;  /* 0x01002100ff057b82 */ /* 0x000eb00000000800 */
[----:B------:R-:W3:Y:S08]  /*baa0*/  LDC R6, c[0x4][0x88] ;  /* 0x01002200ff067b82 */ /* 0x000ef00000000800 */
[----:B------:R-:W4:Y:S08]  /*bab0*/  LDC R7, c[0x4][0x8c] ;  /* 0x01002300ff077b82 */ /* 0x000f300000000800 */
[----:B------:R-:W1:Y:S08]  /*bac0*/  LDC R10, c[0x4][0x8] ;  /* 0x01000200ff0a7b82 */ /* 0x000e700000000800 */
[----:B------:R-:W1:Y:S08]  /*bad0*/  LDC R11, c[0x4][0xc] ;  /* 0x01000300ff0b7b82 */ /* 0x000e700000000800 */
[----:B------:R1:W1:Y:S02]  /*bae0*/  LDC.64 R14, c[0x4][R2] ;  /* 0x01000000020e7b82 */ /* 0x0002640000000a00 */
[----:B------:R-:W-:Y:S07]  /*baf0*/  LEPC R20, `(.L_x_79) ;  /* 0x000000001014794e */ /* 0x000fee0000000000 */
[----:B-12345:R-:W-:Y:S05]  /*bb00*/  CALL.ABS.NOINC R14 ;  /* 0x000000000e007343 */ /* 0x03efea0003c00000 */
.L_x_79:
[----:B------:R-:W1:Y:S01]  /*bb10*/  LDC R4, c[0x4][0x80] ;  /* 0x01002000ff047b82 */ /* 0x000e620000000800 */
[----:B------:R-:W-:Y:S01]  /*bb20*/  HFMA2 R8, -RZ, RZ, 0, 6.67572021484375e-06 ;  /* 0x00000070ff087431 */ /* 0x000fe200000001ff */
[----:B------:R-:W-:Y:S01]  /*bb30*/  MOV R12, 0x1 ;  /* 0x00000001000c7802 */ /* 0x000fe20000000f00 */
[----:B------:R-:W-:Y:S05]  /*bb40*/  HFMA2 R13, -RZ, RZ, 0, 0 ;  /* 0x00000000ff0d7431 */ /* 0x000fea00000001ff */
[----:B------:R-:W2:Y:S08]  /*bb50*/  LDC R5, c[0x4][0x84] ;  /* 0x01002100ff057b82 */ /* 0x000eb00000000800 */
[----:B------:R-:W3:Y:S08]  /*bb60*/  LDC R6, c[0x4][0x88] ;  /* 0x01002200ff067b82 */ /* 0x000ef00000000800 */
[----:B------:R-:W4:Y:S08]  /*bb70*/  LDC R7, c[0x4][0x8c] ;  /* 0x01002300ff077b82 */ /* 0x000f300000000800 */
[----:B------:R-:W1:Y:S08]  /*bb80*/  LDC R10, c[0x4][0x8] ;  /* 0x01000200ff0a7b82 */ /* 0x000e700000000800 */
[----:B------:R-:W1:Y:S08]  /*bb90*/  LDC R11, c[0x4][0xc] ;  /* 0x01000300ff0b7b82 */ /* 0x000e700000000800 */
[----:B------:R-:W1:Y:S02]  /*bba0*/  LDC.64 R2, c[0x4][R2] ;  /* 0x0100000002027b82 */ /* 0x000e640000000a00 */
[----:B------:R-:W-:Y:S07]  /*bbb0*/  LEPC R20, `(.L_x_78) ;  /* 0x000000001014794e */ /* 0x000fee0000000000 */
[----:B-1234-:R-:W-:Y:S05]  /*bbc0*/  CALL.ABS.NOINC R2 ;  /* 0x0000000002007343 */ /* 0x01efea0003c00000 */
.L_x_78:
[----:B------:R-:W-:Y:S05]  /*bbd0*/  BSYNC.RECONVERGENT B6 ;  /* 0x0000000000067941 */ /* 0x000fea0003800200 */
.L_x_77:
[----:B------:R-:W-:Y:S02]  /*bbe0*/  ISETP.NE.U32.AND P3, PT, R72, RZ, PT ;  /* 0x000000ff4800720c */ /* 0x000fe40003f65070 */
[----:B------:R-:W-:Y:S02]  /*bbf0*/  ISETP.NE.AND P6, PT, R104, RZ, PT ;  /* 0x000000ff6800720c */ /* 0x000fe40003fc5270 */
[----:B------:R-:W-:Y:S02]  /*bc00*/  ISETP.NE.AND.EX P3, PT, R73, RZ, PT, P3 ;  /* 0x000000ff4900720c */ /* 0x000fe40003f65330 */
[----:B------:R-:W-:Y:S02]  /*bc10*/  ISETP.NE.U32.AND P4, PT, R68, RZ, PT ;  /* 0x000000ff4400720c */ /* 0x000fe40003f85070 */
[----:B------:R-:W-:Y:S02]  /*bc20*/  ISETP.NE.U32.AND P1, PT, R70, RZ, PT ;  /* 0x000000ff4600720c */ /* 0x000fe40003f25070 */
[----:B------:R-:W-:Y:S02]  /*bc30*/  PLOP3.LUT P0, PT, PT, PT, PT, 0x8, 0x80 ;  /* 0x000000000080781c */ /* 0x000fe40003f0e170 */
[----:B------:R-:W-:Y:S02]  /*bc40*/  ISETP.NE.AND.EX P4, PT, R69, RZ, PT, P4 ;  /* 0x000000ff4500720c */ /* 0x000fe40003f85340 */
[----:B------:R-:W-:Y:S02]  /*bc50*/  ISETP.NE.AND.EX P1, PT, R71, RZ, PT, P1 ;  /* 0x000000ff4700720c */ /* 0x000fe40003f25310 */
[----:B------:R-:W-:Y:S01]  /*bc60*/  @P6 PLOP3.LUT P0, PT, P3, PT, PT, 0x80, 0x8 ;  /* 0x000000000008681c */ /* 0x000fe20001f0f070 */
[----:B------:R-:W-:Y:S01]  /*bc70*/  @!UPT UIADD3 URZ, UPT, UPT, URZ, URZ, URZ ;  /* 0x000000fffffff290 */ /* 0x000fe2000fffe0ff */
[----:B------:R-:W-:Y:S11]  /*bc80*/  @!P3 BRA `(.L_x_80) ;  /* 0x000000000034b947 */ /* 0x000ff60003800000 */
[----:B------:R-:W-:Y:S01]  /*bc90*/  ISETP.NE.U32.AND P2, PT, R70, RZ, PT ;  /* 0x000000ff4600720c */ /* 0x000fe20003f45070 */
[----:B------:R-:W-:Y:S03]  /*bca0*/  IMAD.MOV.U32 R87, RZ, RZ, 0x1 ;  /* 0x00000001ff577424 */ /* 0x000fe600078e00ff */
[----:B------:R-:W-:Y:S11]  /*bcb0*/  ISETP.NE.AND.EX P2, PT, R71, RZ, PT, P2 ;  /* 0x000000ff4700720c */ /* 0x000ff60003f45320 */
[----:B------:R-:W-:Y:S02]  /*bcc0*/  @!UPT UIADD3 URZ, UPT, UPT, URZ, URZ, URZ ;  /* 0x000000fffffff290 */ /* 0x000fe4000fffe0ff */
[----:B------:R-:W1:Y:S01]  /*bcd0*/  @P2 LDC.64 R2, c[0x0][0x988] ;  /* 0x00026200ff022b82 */ /* 0x000e620000000a00 */
[----:B------:R-:W-:Y:S01]  /*bce0*/  @P2 R2UR UR4, R88 ;  /* 0x00000000580422ca */ /* 0x000fe200000e0000 */
[----:B------:R-:W-:Y:S01]  /*bcf0*/  @P2 IMAD R0, R19, R72, RZ ;  /* 0x0000004813002224 */ /* 0x000fe200078e02ff */
[----:B------:R-:W-:Y:S03]  /*bd00*/  @P2 R2UR UR5, R89 ;  /* 0x00000000590522ca */ /* 0x000fe600000e0000 */
[----:B-1----:R-:W-:Y:S04]  /*bd10*/  @P2 IMAD.WIDE R2, R0, 0x4, R2 ;  /* 0x0000000400022825 */ /* 0x002fe800078e0202 */
[----:B------:R-:W-:Y:S06]  /*bd20*/  IMAD.MOV.U32 R0, RZ, RZ, 0x1 ;  /* 0x00000001ff007424 */ /* 0x000fec00078e00ff */
[----:B-----5:R1:W5:Y:S01]  /*bd30*/  @P2 LDG.E R35, desc[UR4][R2.64] ;  /* 0x0000000402232981 */ /* 0x020362000c1e1900 */
[----:B------:R-:W-:Y:S01]  /*bd40*/  @!P2 PRMT R87, R0, 0x7610, R87 ;  /* 0x000076100057a816 */ /* 0x000fe20000000057 */
[----:B-1----:R-:W2:Y:S06]  /*bd50*/  @!P2 LDC R35, c[0x0][0x980] ;  /* 0x00026000ff23ab82 */ /* 0x002eac0000000800 */
.L_x_80:
[----:B------:R-:W-:Y:S05]  /*bd60*/  @!P4 BRA `(.L_x_81) ;  /* 0x000000000028c947 */ /* 0x000fea0003800000 */
[----:B------:R-:W-:Y:S04]  /*bd70*/  ISETP.NE.U32.AND P2, PT, R50, RZ, PT ;  /* 0x000000ff3200720c */ /* 0x000fe80003f45070 */
[----:B------:R-:W-:Y:S11]  /*bd80*/  ISETP.NE.AND.EX P2, PT, R51, RZ, PT, P2 ;  /* 0x000000ff3300720c */ /* 0x000ff60003f45320 */
[----:B------:R-:W-:Y:S02]  /*bd90*/  @!UPT UIADD3 URZ, UPT, UPT, URZ, URZ, URZ ;  /* 0x000000fffffff290 */ /* 0x000fe4000fffe0ff */
[----:B------:R-:W1:Y:S01]  /*bda0*/  @P2 LDC.64 R2, c[0x0][0x9a8] ;  /* 0x00026a00ff022b82 */ /* 0x000e620000000a00 */
[----:B------:R-:W-:Y:S01]  /*bdb0*/  @P2 R2UR UR4, R88 ;  /* 0x00000000580422ca */ /* 0x000fe200000e0000 */
[----:B------:R-:W-:Y:S01]  /*bdc0*/  @P2 IMAD R0, R19, R68, RZ ;  /* 0x0000004413002224 */ /* 0x000fe200078e02ff */
[----:B------:R-:W-:Y:S03]  /*bdd0*/  @P2 R2UR UR5, R89 ;  /* 0x00000000590522ca */ /* 0x000fe600000e0000 */
[----:B-1----:R-:W-:Y:S10]  /*bde0*/  @P2 IMAD.WIDE R2, R0, 0x4, R2 ;  /* 0x0000000400022825 */ /* 0x002ff400078e0202 */
[----:B-----5:R1:W5:Y:S02]  /*bdf0*/  @P2 LDG.E R33, desc[UR4][R2.64] ;  /* 0x0000000402212981 */ /* 0x020364000c1e1900 */
[----:B-1----:R-:W3:Y:S02]  /*be00*/  @!P2 LDC R33, c[0x0][0x9a0] ;  /* 0x00026800ff21ab82 */ /* 0x002ee40000000800 */
.L_x_81:
[----:B--2--5:R-:W-:Y:S01]  /*be10*/  FSETP.NEU.AND P2, PT, R35, RZ, PT ;  /* 0x000000ff2300720b */ /* 0x024fe20003f4d000 */
[----:B------:R-:W-:Y:S01]  /*be20*/  IMAD R118, R30, 0x8, R93 ;  /* 0x000000081e767824 */ /* 0x000fe200078e025d */
[----:B------:R-:W-:Y:S01]  /*be30*/  SEL R5, RZ, 0xffffffff, P1 ;  /* 0xffffffffff057807 */ /* 0x000fe20000800000 */
[----:B------:R-:W-:Y:S01]  /*be40*/  IMAD.SHL.U32 R114, R41, 0x80, RZ ;  /* 0x0000008029727824 */ /* 0x000fe200078e00ff */
[----:B------:R-:W-:Y:S01]  /*be50*/  @P6 LOP3.LUT P1, RZ, R87, 0xff, RZ, 0xc0, !PT ;  /* 0x000000ff57ff6812 */ /* 0x000fe2000782c0ff */
[----:B------:R-:W-:Y:S01]  /*be60*/  BSSY B1, `(.L_x_82) ;  /* 0x0000047000017945 */ /* 0x000fe20003800000 */
[----:B------:R-:W-:Y:S01]  /*be70*/  @P6 SEL R0, RZ, 0xffffffff, P2 ;  /* 0xffffffffff006807 */ /* 0x000fe20001000000 */
[----:B------:R-:W-:Y:S01]  /*be80*/  IMAD.HI.U32 R113, R114, R83, RZ ;  /* 0x0000005372717227 */ /* 0x000fe200078e00ff */
[----:B------:R-:W-:Y:S02]  /*be90*/  LOP3.LUT R99, R99, 0x1, RZ, 0x3c, !PT ;  /* 0x0000000163637812 */ /* 0x000fe400078e3cff */
[----:B------:R-:W-:Y:S01]  /*bea0*/  @P0 SEL R0, R5, R0, !P1 ;  /* 0x0000000005000207 */ /* 0x000fe20004800000 */
[----:B------:R-:W-:Y:S01]  /*beb0*/  IMAD.MOV.U32 R121, RZ, RZ, 0x1 ;  /* 0x00000001ff797424 */ /* 0x000fe200078e00ff */
[----:B------:R-:W-:Y:S01]  /*bec0*/  ISETP.NE.AND P0, PT, R82, 0x1, PT ;  /* 0x000000015200780c */ /* 0x000fe20003f05270 */
[----:B------:R-:W-:Y:S01]  /*bed0*/  IMAD.IADD R34, R32, 0x1, R17 ;  /* 0x0000000120227824 */ /* 0x000fe200078e0211 */
[----:B------:R-:W-:Y:S01]  /*bee0*/  @P6 LOP3.LUT R0, R0, 0x1, RZ, 0xc0, !PT ;  /* 0x0000000100006812 */ /* 0x000fe200078ec0ff */
[----:B------:R-:W-:Y:S01]  /*bef0*/  IMAD R117, R101, -0x10, R108 ;  /* 0xfffffff065757824 */ /* 0x000fe200078e026c */
[----:B------:R-:W-:Y:S01]  /*bf00*/  SHF.R.U32.HI R113, RZ, R80, R113 ;  /* 0x00000050ff717219 */ /* 0x000fe20000011671 */
[----:B------:R-:W-:Y:S01]  /*bf10*/  IMAD.MOV.U32 R119, RZ, RZ, RZ ;  /* 0x000000ffff777224 */ /* 0x000fe200078e00ff */
[----:B------:R-:W-:Y:S02]  /*bf20*/  ISETP.NE.U32.OR P4, PT, R0, 0x1, !P6 ;  /* 0x000000010000780c */ /* 0x000fe40007785470 */
[----:B------:R-:W-:Y:S02]  /*bf30*/  CS2R R54, SRZ ;  /* 0x0000000000367805 */ /* 0x000fe4000001ff00 */
[----:B------:R-:W-:Y:S02]  /*bf40*/  SEL R113, R114, R113, !P0 ;  /* 0x0000007172717207 */ /* 0x000fe40004000000 */
[----:B------:R-:W-:Y:S02]  /*bf50*/  CS2R R52, SRZ ;  /* 0x0000000000347805 */ /* 0x000fe4000001ff00 */
[----:B------:R-:W-:Y:S02]  /*bf60*/  ISETP.NE.AND P0, PT, R81, 0x1, PT ;  /* 0x000000015100780c */ /* 0x000fe40003f05270 */
[----:B------:R-:W-:Y:S02]  /*bf70*/  CS2R R58, SRZ ;  /* 0x00000000003a7805 */ /* 0x000fe4000001ff00 */
[----:B------:R-:W-:Y:S01]  /*bf80*/  SHF.L.U32 R3, R98, 0x1f, RZ ;  /* 0x0000001f62037819 */ /* 0x000fe200000006ff */
[----:B------:R-:W-:Y:S01]  /*bf90*/  IMAD.HI.U32 R0, R113, R78, RZ ;  /* 0x0000004e71007227 */ /* 0x000fe200078e00ff */
[----:B------:R-:W-:Y:S02]  /*bfa0*/  SEL R2, RZ, 0xffffffff, P2 ;  /* 0xffffffffff027807 */ /* 0x000fe40001000000 */
[----:B------:R-:W-:Y:S02]  /*bfb0*/  LOP3.LUT P2, R115, R87, 0xff, RZ, 0xc0, !PT ;  /* 0x000000ff57737812 */ /* 0x000fe4000784c0ff */
[----:B------:R-:W-:Y:S02]  /*bfc0*/  CS2R R56, SRZ ;  /* 0x0000000000387805 */ /* 0x000fe4000001ff00 */
[----:B------:R-:W-:Y:S02]  /*bfd0*/  SHF.R.U32.HI R0, RZ, R79, R0 ;  /* 0x0000004fff007219 */ /* 0x000fe40000011600 */
[----:B------:R-:W-:Y:S02]  /*bfe0*/  CS2R R62, SRZ ;  /* 0x00000000003e7805 */ /* 0x000fe4000001ff00 */
[----:B------:R-:W-:Y:S02]  /*bff0*/  @P4 SHF.L.U32 R6, R99, 0x1f, RZ ;  /* 0x0000001f63064819 */ /* 0x000fe400000006ff */
[----:B------:R-:W-:Y:S02]  /*c000*/  CS2R R60, SRZ ;  /* 0x00000000003c7805 */ /* 0x000fe4000001ff00 */
[----:B------:R-:W-:Y:S02]  /*c010*/  SEL R109, R113, R0, !P0 ;  /* 0x00000000716d7207 */ /* 0x000fe40004000000 */
[----:B------:R-:W-:Y:S01]  /*c020*/  CS2R R66, SRZ ;  /* 0x0000000000427805 */ /* 0x000fe2000001ff00 */
[----:B------:R-:W1:Y:S01]  /*c030*/  @P4 SYNCS.PHASECHK.TRANS64.TRYWAIT P1, [R93+URZ+0x40], R6 ;  /* 0x000040065d0045a7 */ /* 0x000e6200080211ff */
[----:B------:R-:W-:Y:S01]  /*c040*/  @P3 SEL R2, R5, R2, !P2 ;  /* 0x0000000205023207 */ /* 0x000fe20005000000 */
[----:B------:R-:W-:Y:S01]  /*c050*/  IMAD.MOV R5, RZ, RZ, -R113 ;  /* 0x000000ffff057224 */ /* 0x000fe200078e0a71 */
[----:B------:R-:W-:Y:S01]  /*c060*/  ISETP.NE.AND P2, PT, R76, 0x1, PT ;  /* 0x000000014c00780c */ /* 0x000fe20003f45270 */
[----:B------:R-:W-:Y:S01]  /*c070*/  IMAD.HI.U32 R7, R109, R77, RZ ;  /* 0x0000004d6d077227 */ /* 0x000fe200078e00ff */
[----:B------:R-:W-:Y:S02]  /*c080*/  LOP3.LUT R2, R2, 0x1, RZ, 0xc0, !PT ;  /* 0x0000000102027812 */ /* 0x000fe400078ec0ff */
[----:B------:R-:W-:Y:S01]  /*c090*/  P2R R116, PR, RZ, 0x10 ;  /* 0x00000010ff747803 */ /* 0x000fe20000000000 */
[----:B------:R-:W-:Y:S01]  /*c0a0*/  IMAD.MOV R4, RZ, RZ, -R109 ;  /* 0x000000ffff047224 */ /* 0x000fe200078e0a6d */
[----:B------:R-:W-:Y:S01]  /*c0b0*/  SHF.R.U32.HI R112, RZ, R92, R7 ;  /* 0x0000005cff707219 */ /* 0x000fe20000011607 */
[----:B------:R-:W-:Y:S01]  /*c0c0*/  IMAD R114, R82, R5, R114 ;  /* 0x0000000552727224 */ /* 0x000fe200078e0272 */
[----:B------:R-:W-:Y:S01]  /*c0d0*/  CS2R R64, SRZ ;  /* 0x0000000000407805 */ /* 0x000fe2000001ff00 */
[----:B------:R-:W-:Y:S01]  /*c0e0*/  IMAD R113, R81, R4, R113 ;  /* 0x0000000451717224 */ /* 0x000fe200078e0271 */
[----:B------:R-:W-:Y:S02]  /*c0f0*/  SEL R112, R109, R112, !P2 ;  /* 0x000000706d707207 */ /* 0x000fe40005000000 */
[----:B------:R-:W-:Y:S01]  /*c100*/  ISETP.NE.U32.AND P2, PT, R2, 0x1, PT ;  /* 0x000000010200780c */ /* 0x000fe20003f45070 */
[----:B------:R2:W4:Y:S02]  /*c110*/  SYNCS.PHASECHK.TRANS64.TRYWAIT P0, [R118+URZ+0xa0], R3 ;  /* 0x0000a003760075a7 */ /* 0x00052400080011ff */
[----:B------:R-:W-:Y:S01]  /*c120*/  IMAD.MOV R0, RZ, RZ, -R112 ;  /* 0x000000ffff007224 */ /* 0x000fe200078e0a70 */
[----:B------:R-:W-:Y:S03]  /*c130*/  P2R R122, PR, RZ, 0x4 ;  /* 0x00000004ff7a7803 */ /* 0x000fe60000000000 */
[----:B------:R-:W-:Y:S01]  /*c140*/  IMAD R109, R76, R0, R109 ;  /* 0x000000004c6d7224 */ /* 0x000fe200078e026d */
[----:B-1----:R-:W-:Y:S01]  /*c150*/  @P4 SEL R121, RZ, 0x1, !P1 ;  /* 0x00000001ff794807 */ /* 0x002fe20004800000 */
[----:B--2---:R-:W-:Y:S06]  /*c160*/  @!P4 BRA `(.L_x_83) ;  /* 0x000000000058c947 */ /* 0x004fec0003800000 */
[----:B------:R-:W-:Y:S01]  /*c170*/  IMAD.MOV.U32 R55, RZ, RZ, RZ ;  /* 0x000000ffff377224 */ /* 0x000fe200078e00ff */
[----:B------:R-:W-:Y:S01]  /*c180*/  ISETP.NE.AND P1, PT, R121, RZ, PT ;  /* 0x000000ff7900720c */ /* 0x000fe20003f25270 */
[----:B------:R-:W-:Y:S01]  /*c190*/  BSSY B0, `(.L_x_84) ;  /* 0x000000c000007945 */ /* 0x000fe20003800000 */
[----:B------:R-:W-:Y:S02]  /*c1a0*/  CS2R R66, SRZ ;  /* 0x0000000000427805 */ /* 0x000fe4000001ff00 */
[----:B------:R-:W-:Y:S02]  /*c1b0*/  CS2R R64, SRZ ;  /* 0x0000000000407805 */ /* 0x000fe4000001ff00 */
[----:B------:R-:W-:Y:S02]  /*c1c0*/  CS2R R62, SRZ ;  /* 0x00000000003e7805 */ /* 0x000fe4000001ff00 */
[----:B------:R-:W-:Y:S02]  /*c1d0*/  CS2R R60, SRZ ;  /* 0x00000000003c7805 */ /* 0x000fe4000001ff00 */
[----:B------:R-:W-:Y:S02]  /*c1e0*/  CS2R R58, SRZ ;  /* 0x00000000003a7805 */ /* 0x000fe4000001ff00 */
[----:B------:R-:W-:Y:S02]  /*c1f0*/  CS2R R56, SRZ ;  /* 0x0000000000387805 */ /* 0x000fe4000001ff00 */
[----:B------:R-:W-:Y:S01]  /*c200*/  CS2R R52, SRZ ;  /* 0x0000000000347805 */ /* 0x000fe2000001ff00 */
[----:B------:R-:W-:Y:S06]  /*c210*/  @P1 BRA `(.L_x_85) ;  /* 0x00000000000c1947 */ /* 0x000fec0003800000 */
[----:B------:R-:W-:Y:S04]  /*c220*/  SHF.L.U32 R0, R99, 0x1f, RZ ;  /* 0x0000001f63007819 */ /* 0x000fe800000006ff */
[----:B------:R-:W1:Y:S02]  /*c230*/  SYNCS.PHASECHK.TRANS64.TRYWAIT P1, [R93+URZ+0x40], R0 ;  /* 0x000040005d0075a7 */ /* 0x000e6400080211ff */
[----:B-1----:R-:W-:Y:S05]  /*c240*/  @!P1 BRA `(.L_x_86) ;  /* 0x0000002c00c09947 */ /* 0x002fea0003800000 */
.L_x_85:
[----:B------:R-:W-:Y:S05]  /*c250*/  BSYNC B0 ;  /* 0x0000000000007941 */ /* 0x000fea0003800000 */
.L_x_84:
[----:B------:R-:W-:Y:S01]  /*c260*/  ISETP.NE.AND P1, PT, R122, RZ, PT ;  /* 0x000000ff7a00720c */ /* 0x000fe20003f25270 */
[----:B------:R-:W-:Y:S11]  /*c270*/  HFMA2 R119, -RZ, RZ, 0, 5.9604644775390625e-08 ;  /* 0x00000001ff777431 */ /* 0x000ff600000001ff */
[----:B------:R-:W-:Y:S01]  /*c280*/  @!UPT UIADD3 URZ, UPT, UPT, URZ, URZ, URZ ;  /* 0x000000fffffff290 */ /* 0x000fe2000fffe0ff */
[----:B------:R2:W1:Y:S04]  /*c290*/  @P1 LDS.128 R64, [R100] ;  /* 0x0000000064401984 */ /* 0x0004680000000c00 */
[----:B------:R2:W1:Y:S04]  /*c2a0*/  @P1 LDS.128 R60, [R108+0x10] ;  /* 0x000010006c3c1984 */ /* 0x0004680000000c00 */
[----:B------:R2:W1:Y:S04]  /*c2b0*/  @P1 LDS.128 R56, [R106+0x20] ;  /* 0x000020006a381984 */ /* 0x0004680000000c00 */
[----:B------:R2:W1:Y:S02]  /*c2c0*/  @P1 LDS.128 R52, [R117+0x30] ;  /* 0x0000300075341984 */ /* 0x0004640000000c00 */
.L_x_83:
[----:B------:R-:W-:Y:S05]  /*c2d0*/  BSYNC B1 ;  /* 0x0000000000017941 */ /* 0x000fea0003800000 */
.L_x_82:
[----:B-1----:R-:W-:Y:S04]  /*c2e0*/  SHF.R.U32.HI R0, RZ, 0x15, R34 ;  /* 0x00000015ff007819 */ /* 0x002fe80000011622 */
[----:B------:R-:W-:Y:S01]  /*c2f0*/  LOP3.LUT P1, RZ, R0, 0x3, R103, 0x48, !PT ;  /* 0x0000000300ff7812 */ /* 0x000fe20007824867 */
[----:B------:R-:W-:Y:S01]  /*c300*/  @!UPT UIADD3 URZ, UPT, UPT, URZ, URZ, URZ ;  /* 0x000000fffffff290 */ /* 0x000fe2000fffe0ff */
[----:B----4-:R-:W-:Y:S11]  /*c310*/  @P0 BRA `(.L_x_87) ;  /* 0x0000000000080947 */ /* 0x010ff60003800000 */
[----:B------:R-:W1:Y:S02]  /*c320*/  SYNCS.PHASECHK.TRANS64.TRYWAIT P0, [R118+URZ+0xa0], R3 ;  /* 0x0000a003760075a7 */ /* 0x000e6400080011ff */
[----:B-1----:R-:W-:Y:S05]  /*c330*/  @!P0 BRA `(.L_x_88) ;  /* 0x0000002c00988947 */ /* 0x002fea0003800000 */
.L_x_87:
[----:B------:R-:W-:Y:S05]  /*c340*/  @!P1 BRA `(.L_x_89) ;  /* 0x0000000000349947 */ /* 0x000fea0003800000 */
[----:B------:R-:W4:Y:S01]  /*c350*/  LDC R4, c[0x4][0x70] ;  /* 0x01001c00ff047b82 */ /* 0x000f220000000800 */
[----:B-1----:R-:W-:Y:S01]  /*c360*/  MOV R3, 0x0 ;  /* 0x0000000000037802 */ /* 0x002fe20000000f00 */
[----:B------:R-:W-:Y:S02]  /*c370*/  HFMA2 R12, -RZ, RZ, 0, 5.9604644775390625e-08 ;  /* 0x00000001ff0c7431 */ /* 0x000fe400000001ff */
[----:B------:R-:W-:Y:S02]  /*c380*/  IMAD.MOV.U32 R8, RZ, RZ, 0x192 ;  /* 0x00000192ff087424 */ /* 0x000fe400078e00ff */
[----:B------:R-:W-:Y:S02]  /*c390*/  IMAD.MOV.U32 R13, RZ, RZ, RZ ;  /* 0x000000ffff0d7224 */ /* 0x000fe400078e00ff */
[----:B------:R-:W1:Y:S08]  /*c3a0*/  LDC R5, c[0x4][0x74] ;  /* 0x01001d00ff057b82 */ /* 0x000e700000000800 */
[----:B------:R-:W1:Y:S08]  /*c3b0*/  LDC R6, c[0x4][0x78] ;  /* 0x01001e00ff067b82 */ /* 0x000e700000000800 */
[----:B------:R-:W1:Y:S08]  /*c3c0*/  LDC R7, c[0x4][0x7c] ;  /* 0x01001f00ff077b82 */ /* 0x000e700000000800 */
[----:B------:R-:W1:Y:S08]  /*c3d0*/  LDC R10, c[0x4][0x10] ;  /* 0x01000400ff0a7b82 */ /* 0x000e700000000800 */
[----:B------:R-:W1:Y:S08]  /*c3e0*/  LDC R11, c[0x4][0x14] ;  /* 0x01000500ff0b7b82 */ /* 0x000e700000000800 */
[----:B----4-:R-:W1:Y:S02]  /*c3f0*/  LDC.64 R2, c[0x4][R3] ;  /* 0x0100000003027b82 */ /* 0x010e640000000a00 */
[----:B------:R-:W-:Y:S07]  /*c400*/  LEPC R20, `(.L_x_89) ;  /* 0x000000001014794e */ /* 0x000fee0000000000 */
[----:B-123--:R-:W-:Y:S05]  /*c410*/  CALL.ABS.NOINC R2 ;  /* 0x0000000002007343 */ /* 0x00efea0003c00000 */
.L_x_89:
[----:B------:R-:W-:Y:S01]  /*c420*/  LOP3.LUT R20, R64, 0xffffe000, RZ, 0xc0, !PT ;  /* 0xffffe00040147812 */ /* 0x000fe200078ec0ff */
[----:B------:R-:W-:Y:S05]  /*c430*/  WARPSYNC.ALL ;  /* 0x0000000000007948 */ /* 0x000fea0003800000 */
[----:B------:R-:W-:Y:S01]  /*c440*/  R2UR UR4, R34 ;  /* 0x00000000220472ca */ /* 0x000fe200000e0000 */
[----:B------:R-:W-:Y:S01]  /*c450*/  BSSY.RECONVERGENT B0, `(.L_x_90) ;  /* 0x0000060000007945 */ /* 0x000fe20003800200 */
[----:B------:R-:W-:Y:S01]  /*c460*/  LOP3.LUT R21, R65, 0xffffe000, RZ, 0xc0, !PT ;  /* 0xffffe00041157812 */ /* 0x000fe200078ec0ff */
[----:B------:R-:W-:Y:S01]  /*c470*/  IMAD R123, R119, 0x8, R93 ;  /* 0x00000008777b7824 */ /* 0x000fe200078e025d */
[----:B------:R-:W-:Y:S02]  /*c480*/  LOP3.LUT R49, R66, 0xffffe000, RZ, 0xc0, !PT ;  /* 0xffffe00042317812 */ /* 0x000fe400078ec0ff */
[----:B------:R-:W-:Y:S02]  /*c490*/  LOP3.LUT R48, R56, 0xffffe000, RZ, 0xc0, !PT ;  /* 0xffffe00038307812 */ /* 0x000fe400078ec0ff */
[----:B------:R-:W-:Y:S02]  /*c4a0*/  ISETP.NE.AND P0, PT, R102, RZ, PT ;  /* 0x000000ff6600720c */ /* 0x000fe40003f05270 */
[----:B------:R-:W-:Y:S02]  /*c4b0*/  ISETP.NE.AND P6, PT, R116, RZ, PT ;  /* 0x000000ff7400720c */ /* 0x000fe40003fc5270 */
[----:B------:R-:W-:Y:S01]  /*c4c0*/  ISETP.NE.AND P1, PT, R96, RZ, PT ;  /* 0x000000ff6000720c */ /* 0x000fe20003f25270 */
[----:B------:R-:W3:Y:S10]  /*c4d0*/  LDTM.x16 R4, tmem[UR4] ;  /* 0x00000004000479ee */ /* 0x000ef40008240000 */
[----:B------:R-:W-:Y:S01]  /*c4e0*/  @P6 SHF.L.U32 R124, R99, 0x1f, RZ ;  /* 0x0000001f637c6819 */ /* 0x000fe200000006ff */
[C---:B---3--:R-:W-:Y:S01]  /*c4f0*/  FMUL R0, R33.reuse, R4 ;  /* 0x0000000421007220 */ /* 0x048fe20000400000 */
[C---:B------:R-:W-:Y:S01]  /*c500*/  FMUL R2, R33.reuse, R5 ;  /* 0x0000000521027220 */ /* 0x040fe20000400000 */
[C---:B-1----:R-:W-:Y:S01]  /*c510*/  FMUL R3, R33.reuse, R10 ;  /* 0x0000000a21037220 */ /* 0x042fe20000400000 */
[----:B------:R-:W-:Y:S01]  /*c520*/  FMUL R4, R33, R11 ;  /* 0x0000000b21047220 */ /* 0x000fe20000400000 */
[C---:B------:R-:W-:Y:S01]  /*c530*/  FFMA R36, R35.reuse, R20, R0 ;  /* 0x0000001423247223 */ /* 0x040fe20000000000 */
[----:B------:R-:W-:Y:S01]  /*c540*/  LOP3.LUT R20, R60, 0xffffe000, RZ, 0xc0, !PT ;  /* 0xffffe0003c147812 */ /* 0x000fe200078ec0ff */
[----:B------:R-:W-:Y:S01]  /*c550*/  FFMA R37, R35, R21, R2 ;  /* 0x0000001523257223 */ /* 0x000fe20000000002 */
[----:B------:R-:W-:Y:S01]  /*c560*/  LOP3.LUT R21, R67, 0xffffe000, RZ, 0xc0, !PT ;  /* 0xffffe00043157812 */ /* 0x000fe200078ec0ff */
[C---:B------:R-:W-:Y:S01]  /*c570*/  FMUL R0, R33.reuse, R6 ;  /* 0x0000000621007220 */ /* 0x040fe20000400000 */
[----:B------:R-:W-:Y:S01]  /*c580*/  F2FP.TF32.F32.PACK_B R36, R36 ;  /* 0x00000024ff24723e */ /* 0x000fe200024050ff */
[----:B------:R-:W-:Y:S01]  /*c590*/  FMUL R2, R33, R7 ;  /* 0x0000000721027220 */ /* 0x000fe20000400000 */
[----:B------:R-:W-:Y:S01]  /*c5a0*/  F2FP.TF32.F32.PACK_B R37, R37 ;  /* 0x00000025ff25723e */ /* 0x000fe200024050ff */
[----:B------:R-:W-:Y:S01]  /*c5b0*/  FFMA R38, R35, R49, R0 ;  /* 0x0000003123267223 */ /* 0x000fe20000000000 */
[----:B------:R-:W-:Y:S01]  /*c5c0*/  LOP3.LUT R49, R61, 0xffffe000, RZ, 0xc0, !PT ;  /* 0xffffe0003d317812 */ /* 0x000fe200078ec0ff */
[----:B------:R-:W-:Y:S01]  /*c5d0*/  FFMA R39, R35, R21, R2 ;  /* 0x0000001523277223 */ /* 0x000fe20000000002 */
[----:B------:R-:W-:Y:S01]  /*c5e0*/  LOP3.LUT R21, R63, 0xffffe000, RZ, 0xc0, !PT ;  /* 0xffffe0003f157812 */ /* 0x000fe200078ec0ff */
[C---:B------:R-:W-:Y:S01]  /*c5f0*/  FMUL R0, R33.reuse, R8 ;  /* 0x0000000821007220 */ /* 0x040fe20000400000 */
[----:B------:R-:W-:Y:S01]  /*c600*/  F2FP.TF32.F32.PACK_B R38, R38 ;  /* 0x00000026ff26723e */ /* 0x000fe200024050ff */
[----:B------:R-:W-:Y:S01]  /*c610*/  FMUL R2, R33, R9 ;  /* 0x0000000921027220 */ /* 0x000fe20000400000 */
[----:B------:R-:W-:Y:S01]  /*c620*/  F2FP.TF32.F32.PACK_B R39, R39 ;  /* 0x00000027ff27723e */ /* 0x000fe200024050ff */
[C---:B------:R-:W-:Y:S01]  /*c630*/  FFMA R40, R35.reuse, R20, R0 ;  /* 0x0000001423287223 */ /* 0x040fe20000000000 */
[----:B------:R-:W-:Y:S01]  /*c640*/  LOP3.LUT R20, R62, 0xffffe000, RZ, 0xc0, !PT ;  /* 0xffffe0003e147812 */ /* 0x000fe200078ec0ff */
[----:B------:R-:W-:Y:S01]  /*c650*/  FFMA R41, R35, R49, R2 ;  /* 0x0000003123297223 */ /* 0x000fe20000000002 */
[----:B------:R-:W-:Y:S01]  /*c660*/  FMUL R5, R33, R12 ;  /* 0x0000000c21057220 */ /* 0x000fe20000400000 */
[----:B------:R1:W-:Y:S01]  /*c670*/  STS.128 [R100], R36 ;  /* 0x0000002464007388 */ /* 0x0003e20000000c00 */
[----:B------:R-:W-:Y:S01]  /*c680*/  LOP3.LUT R49, R57, 0xffffe000, RZ, 0xc0, !PT ;  /* 0xffffe00039317812 */ /* 0x000fe200078ec0ff */
[C---:B------:R-:W-:Y:S01]  /*c690*/  FFMA R42, R35.reuse, R20, R3 ;  /* 0x00000014232a7223 */ /* 0x040fe20000000003 */
[----:B------:R-:W-:Y:S01]  /*c6a0*/  FFMA R43, R35, R21, R4 ;  /* 0x00000015232b7223 */ /* 0x000fe20000000004 */
[C---:B------:R-:W-:Y:S01]  /*c6b0*/  FMUL R6, R33.reuse, R13 ;  /* 0x0000000d21067220 */ /* 0x040fe20000400000 */
[----:B------:R-:W-:Y:S01]  /*c6c0*/  LOP3.LUT R20, R58, 0xffffe000, RZ, 0xc0, !PT ;  /* 0xffffe0003a147812 */ /* 0x000fe200078ec0ff */
[----:B------:R-:W-:Y:S01]  /*c6d0*/  FMUL R7, R33, R14 ;  /* 0x0000000e21077220 */ /* 0x000fe20000400000 */
[----:B------:R-:W-:Y:S01]  /*c6e0*/  LOP3.LUT R21, R59, 0xffffe000, RZ, 0xc0, !PT ;  /* 0xffffe0003b157812 */ /* 0x000fe200078ec0ff */
[----:B------:R-:W-:Y:S01]  /*c6f0*/  FMUL R8, R33, R15 ;  /* 0x0000000f21087220 */ /* 0x000fe20000400000 */
[----:B------:R-:W-:Y:S01]  /*c700*/  F2FP.TF32.F32.PACK_B R40, R40 ;  /* 0x00000028ff28723e */ /* 0x000fe200024050ff */
[C---:B------:R-:W-:Y:S01]  /*c710*/  FFMA R44, R35.reuse, R48, R5 ;  /* 0x00000030232c7223 */ /* 0x040fe20000000005 */
[----:B------:R-:W-:Y:S01]  /*c720*/  F2FP.TF32.F32.PACK_B R41, R41 ;  /* 0x00000029ff29723e */ /* 0x000fe200024050ff */
[C---:B------:R-:W-:Y:S01]  /*c730*/  FFMA R45, R35.reuse, R49, R6 ;  /* 0x00000031232d7223 */ /* 0x040fe20000000006 */
[----:B------:R-:W-:Y:S01]  /*c740*/  F2FP.TF32.F32.PACK_B R42, R42 ;  /* 0x0000002aff2a723e */ /* 0x000fe200024050ff */
[C---:B------:R-:W-:Y:S01]  /*c750*/  FFMA R46, R35.reuse, R20, R7 ;  /* 0x00000014232e7223 */ /* 0x040fe20000000007 */
[----:B------:R-:W-:Y:S01]  /*c760*/  F2FP.TF32.F32.PACK_B R43, R43 ;  /* 0x0000002bff2b723e */ /* 0x000fe200024050ff */
[----:B------:R-:W-:Y:S01]  /*c770*/  FFMA R47, R35, R21, R8 ;  /* 0x00000015232f7223 */ /* 0x000fe20000000008 */
[----:B------:R-:W-:Y:S01]  /*c780*/  LOP3.LUT R20, R52, 0xffffe000, RZ, 0xc0, !PT ;  /* 0xffffe00034147812 */ /* 0x000fe200078ec0ff */
[----:B------:R-:W-:Y:S01]  /*c790*/  FMUL R9, R33, R16 ;  /* 0x0000001021097220 */ /* 0x000fe20000400000 */
[----:B------:R-:W-:Y:S01]  /*c7a0*/  LOP3.LUT R49, R53, 0xffffe000, RZ, 0xc0, !PT ;  /* 0xffffe00035317812 */ /* 0x000fe200078ec0ff */
[----:B------:R3:W-:Y:S01]  /*c7b0*/  STS.128 [R108+0x10], R40 ;  /* 0x000010286c007388 */ /* 0x0007e20000000c00 */
[C---:B------:R-:W-:Y:S01]  /*c7c0*/  FMUL R10, R33.reuse, R17 ;  /* 0x00000011210a7220 */ /* 0x040fe20000400000 */
[----:B------:R-:W-:Y:S01]  /*c7d0*/  LOP3.LUT R48, R54, 0xffffe000, RZ, 0xc0, !PT ;  /* 0xffffe00036307812 */ /* 0x000fe200078ec0ff */
[----:B------:R-:W-:Y:S01]  /*c7e0*/  FMUL R11, R33, R18 ;  /* 0x00000012210b7220 */ /* 0x000fe20000400000 */
[----:B------:R-:W-:Y:S01]  /*c7f0*/  LOP3.LUT R21, R55, 0xffffe000, RZ, 0xc0, !PT ;  /* 0xffffe00037157812 */ /* 0x000fe200078ec0ff */
[----:B------:R-:W-:Y:S01]  /*c800*/  FMUL R12, R33, R19 ;  /* 0x00000013210c7220 */ /* 0x000fe20000400000 */
[----:B------:R-:W-:Y:S02]  /*c810*/  F2FP.TF32.F32.PACK_B R44, R44 ;  /* 0x0000002cff2c723e */ /* 0x000fe400024050ff */
[----:B------:R-:W-:Y:S02]  /*c820*/  F2FP.TF32.F32.PACK_B R45, R45 ;  /* 0x0000002dff2d723e */ /* 0x000fe400024050ff */
[----:B------:R-:W-:Y:S01]  /*c830*/  F2FP.TF32.F32.PACK_B R46, R46 ;  /* 0x0000002eff2e723e */ /* 0x000fe200024050ff */
[C---:B-1----:R-:W-:Y:S01]  /*c840*/  FFMA R36, R35.reuse, R20, R9 ;  /* 0x0000001423247223 */ /* 0x042fe20000000009 */
[----:B------:R-:W-:Y:S01]  /*c850*/  F2FP.TF32.F32.PACK_B R47, R47 ;  /* 0x0000002fff2f723e */ /* 0x000fe200024050ff */
[C---:B------:R-:W-:Y:S01]  /*c860*/  FFMA R37, R35.reuse, R49, R10 ;  /* 0x0000003123257223 */ /* 0x040fe2000000000a */
[C---:B------:R-:W-:Y:S01]  /*c870*/  FFMA R38, R35.reuse, R48, R11 ;  /* 0x0000003023267223 */ /* 0x040fe2000000000b */
[----:B------:R-:W-:Y:S01]  /*c880*/  FFMA R39, R35, R21, R12 ;  /* 0x0000001523277223 */ /* 0x000fe2000000000c */
[----:B------:R-:W-:Y:S01]  /*c890*/  F2FP.TF32.F32.PACK_B R36, R36 ;  /* 0x00000024ff24723e */ /* 0x000fe200024050ff */
[----:B------:R3:W-:Y:S01]  /*c8a0*/  STS.128 [R106+0x20], R44 ;  /* 0x0000202c6a007388 */ /* 0x0007e20000000c00 */
[----:B------:R-:W-:Y:S02]  /*c8b0*/  F2FP.TF32.F32.PACK_B R37, R37 ;  /* 0x00000025ff25723e */ /* 0x000fe400024050ff */
[----:B------:R-:W-:Y:S02]  /*c8c0*/  F2FP.TF32.F32.PACK_B R38, R38 ;  /* 0x00000026ff26723e */ /* 0x000fe400024050ff */
[----:B------:R-:W-:Y:S05]  /*c8d0*/  F2FP.TF32.F32.PACK_B R39, R39 ;  /* 0x00000027ff27723e */ /* 0x000fea00024050ff */
[----:B------:R3:W-:Y:S01]  /*c8e0*/  STS.128 [R117+0x30], R36 ;  /* 0x0000302475007388 */ /* 0x0007e20000000c00 */
[----:B------:R-:W-:Y:S01]  /*c8f0*/  @!PT LDS RZ, [RZ] ;  /* 0x00000000fffff984 */ /* 0x000fe20000000800 */
[----:B------:R-:W-:Y:S01]  /*c900*/  @!PT LDS RZ, [RZ] ;  /* 0x00000000fffff984 */ /* 0x000fe20000000800 */
[----:B------:R-:W-:Y:S01]  /*c910*/  @!PT LDS RZ, [RZ] ;  /* 0x00000000fffff984 */ /* 0x000fe20000000800 */
[----:B------:R-:W-:Y:S01]  /*c920*/  @!PT LDS RZ, [RZ] ;  /* 0x00000000fffff984 */ /* 0x000fe20000000800 */
[----:B------:R1:W-:Y:S07]  /*c930*/  MEMBAR.ALL.CTA ;  /* 0x0000000000007992 */ /* 0x0003ee0000008000 */
[----:B-1----:R-:W1:Y:S02]  /*c940*/  FENCE.VIEW.ASYNC.S ;  /* 0x00000000000073c6 */ /* 0x002e640000000000 */
[----:B-1----:R-:W-:Y:S06]  /*c950*/  BAR.SYNC.DEFER_BLOCKING 0x1, 0x80 ;  /* 0x0042000000007b1d */ /* 0x002fec0000010000 */
[----:B------:R-:W-:Y:S05]  /*c960*/  @P0 BRA `(.L_x_91) ;  /* 0x0000000000380947 */ /* 0x000fea0003800000 */
[----:B------:R-:W-:Y:S01]  /*c970*/  IADD3 R2, P0, PT, R110, 0x780, RZ ;  /* 0x000007806e027810 */ /* 0x000fe20007f1e0ff */
[----:B------:R-:W-:Y:S01]  /*c980*/  VIADD R91, R93, 0x200 ;  /* 0x000002005d5b7836 */ /* 0x000fe20000000000 */
[----:B------:R-:W-:Y:S02]  /*c990*/  R2UR UR42, R114 ;  /* 0x00000000722a72ca */ /* 0x000fe400000e0000 */
[----:B------:R-:W-:Y:S01]  /*c9a0*/  R2UR UR4, R2 ;  /* 0x00000000020472ca */ /* 0x000fe200000e0000 */
[----:B------:R-:W-:Y:S01]  /*c9b0*/  IMAD.X R0, RZ, RZ, R111, P0 ;  /* 0x000000ffff007224 */ /* 0x000fe200000e066f */
[----:B------:R-:W-:Y:S02]  /*c9c0*/  R2UR UR43, R113 ;  /* 0x00000000712b72ca */ /* 0x000fe400000e0000 */
[----:B------:R-:W-:Y:S02]  /*c9d0*/  R2UR UR44, R109 ;  /* 0x000000006d2c72ca */ /* 0x000fe400000e0000 */
[----:B------:R-:W-:Y:S02]  /*c9e0*/  R2UR UR5, R0 ;  /* 0x00000000000572ca */ /* 0x000fe400000e0000 */
[----:B------:R-:W-:Y:S02]  /*c9f0*/  R2UR UR45, R112 ;  /* 0x00000000702d72ca */ /* 0x000fe400000e0000 */
[----:B------:R-:W-:Y:S11]  /*ca00*/  R2UR UR40, R91 ;  /* 0x000000005b2872ca */ /* 0x000ff600000e0000 */
[----:B------:R-:W-:Y:S02]  /*ca10*/  @!UPT UIADD3 URZ, UPT, UPT, URZ, URZ, URZ ;  /* 0x000000fffffff290 */ /* 0x000fe4000fffe0ff */
[----:B------:R1:W-:Y:S01]  /*ca20*/  UTMASTG.5D.IM2COL [UR40], [UR4] ;  /* 0x00000028040073b5 */ /* 0x0003e20008060000 */
[----:B------:R0:W-:Y:S01]  /*ca30*/  UTMACMDFLUSH ;  /* 0x00000000000079b7 */ /* 0x0001e20000000000 */
[----:B-1----:R-:W-:Y:S04]  /*ca40*/  DEPBAR.LE SB0, 0x1 ;  /* 0x000080400000791a */ /* 0x002fe80000000000 */
.L_x_91:
[----:B------:R-:W-:Y:S05]  /*ca50*/  BSYNC.RECONVERGENT B0 ;  /* 0x0000000000007941 */ /* 0x000fea0003800200 */
.L_x_90:
[----:B------:R-:W-:Y:S06]  /*ca60*/  BAR.SYNC.DEFER_BLOCKING 0x1, 0x80 ;  /* 0x0042000000007b1d */ /* 0x000fec0000010000 */
[----:B------:R-:W-:Y:S05]  /*ca70*/  @!P1 BRA `(.L_x_92) ;  /* 0x00000000001c9947 */ /* 0x000fea0003800000 */
[C---:B------:R-:W-:Y:S02]  /*ca80*/  @P6 IMAD R0, R120.reuse, 0x8, R93 ;  /* 0x0000000878006824 */ /* 0x040fe400078e025d */
[----:B------:R-:W-:Y:S02]  /*ca90*/  VIADD R120, R120, 0x1 ;  /* 0x0000000178787836 */ /* 0x000fe40000000000 */
[----:B------:R-:W-:Y:S03]  /*caa0*/  @P6 VIADD R0, R0, 0x60 ;  /* 0x0000006000006836 */ /* 0x000fe60000000000 */
[C---:B------:R-:W-:Y:S02]  /*cab0*/  ISETP.NE.AND P0, PT, R120.reuse, 0x4, PT ;  /* 0x000000047800780c */ /* 0x040fe40003f05270 */
[----:B------:R-:W-:Y:S02]  /*cac0*/  @P6 PRMT R0, R85, 0x654, R0 ;  /* 0x0000065455006816 */ /* 0x000fe40000000000 */
[----:B------:R-:W-:Y:S02]  /*cad0*/  SEL R120, R120, RZ, P0 ;  /* 0x000000ff78787207 */ /* 0x000fe40000000000 */
[----:B------:R1:W-:Y:S07]  /*cae0*/  @P6 SYNCS.ARRIVE.TRANS64.RED.A1T0 RZ, [R0+URZ], RZ ;  /* 0x000000ff00ff69a7 */ /* 0x0003ee00081004ff */
.L_x_92:
[----:B------:R-:W4:Y:S01]  /*caf0*/  @P6 SYNCS.PHASECHK.TRANS64.TRYWAIT P0, [R123+URZ+0x40], R124 ;  /* 0x0000407c7b0065a7 */ /* 0x000f2200080011ff */
[----:B------:R-:W-:Y:S01]  /*cb00*/  BSSY B1, `(.L_x_93) ;  /* 0x0000016000017945 */ /* 0x000fe20003800000 */
[----:B----4-:R-:W-:Y:S03]  /*cb10*/  @P6 SEL R121, RZ, 0x1, !P0 ;  /* 0x00000001ff796807 */ /* 0x010fe60004000000 */
[----:B------:R-:W-:Y:S05]  /*cb20*/  @!P6 BRA `(.L_x_94) ;  /* 0x00000000004ce947 */ /* 0x000fea0003800000 */
[----:B------:R-:W-:Y:S01]  /*cb30*/  ISETP.NE.AND P0, PT, R121, RZ, PT ;  /* 0x000000ff7900720c */ /* 0x000fe20003f05270 */
[----:B------:R-:W-:Y:S01]  /*cb40*/  BSSY B0, `(.L_x_95) ;  /* 0x000000b000007945 */ /* 0x000fe20003800000 */
[----:B------:R-:W-:Y:S11]  /*cb50*/  ISETP.NE.AND P1, PT, R122, RZ, PT ;  /* 0x000000ff7a00720c */ /* 0x000ff60003f25270 */
[----:B------:R-:W-:Y:S02]  /*cb60*/  @!UPT UIADD3 URZ, UPT, UPT, URZ, URZ, URZ ;  /* 0x000000fffffff290 */ /* 0x000fe4000fffe0ff */
[C---:B------:R-:W-:Y:S01]  /*cb70*/  @P1 IMAD R5, R119.reuse, 0x2000, R100 ;  /* 0x0000200077051824 */ /* 0x040fe200078e0264 */
[C---:B------:R-:W-:Y:S01]  /*cb80*/  @P1 LEA R3, R119.reuse, R106, 0xd ;  /* 0x0000006a77031211 */ /* 0x040fe200078e68ff */
[C---:B------:R-:W-:Y:S02]  /*cb90*/  @P1 IMAD R4, R119.reuse, 0x2000, R108 ;  /* 0x0000200077041824 */ /* 0x040fe400078e026c */
[----:B------:R-:W-:Y:S01]  /*cba0*/  @P1 IMAD R2, R119, 0x2000, R117 ;  /* 0x0000200077021824 */ /* 0x000fe200078e0275 */
[----:B------:R-:W-:Y:S06]  /*cbb0*/  @P0 BRA `(.L_x_96) ;  /* 0x00000000000c0947 */ /* 0x000fec0003800000 */
[----:B-1----:R-:W-:Y:S04]  /*cbc0*/  SHF.L.U32 R0, R99, 0x1f, RZ ;  /* 0x0000001f63007819 */ /* 0x002fe800000006ff */
[----:B------:R-:W1:Y:S02]  /*cbd0*/  SYNCS.PHASECHK.TRANS64.TRYWAIT P0, [R123+URZ+0x40], R0 ;  /* 0x000040007b0075a7 */ /* 0x000e6400080011ff */
[----:B-1----:R-:W-:Y:S05]  /*cbe0*/  @!P0 BRA `(.L_x_97) ;  /* 0x0000002400808947 */ /* 0x002fea0003800000 */
.L_x_96:
[----:B------:R-:W-:Y:S05]  /*cbf0*/  BSYNC B0 ;  /* 0x0000000000007941 */ /* 0x000fea0003800000 */
.L_x_95:
[----:B------:R-:W-:Y:S02]  /*cc00*/  ISETP.NE.AND P0, PT, R122, RZ, PT ;  /* 0x000000ff7a00720c */ /* 0x000fe40003f05270 */
[----:B------:R-:W-:Y:S11]  /*cc10*/  IADD3 R119, PT, PT, R119, 0x1, RZ ;  /* 0x0000000177777810 */ /* 0x000ff60007ffe0ff */
[----:B------:R4:W1:Y:S04]  /*cc20*/  @P0 LDS.128 R64, [R5] ;  /* 0x0000000005400984 */ /* 0x0008680000000c00 */
[----:B------:R4:W1:Y:S04]  /*cc30*/  @P0 LDS.128 R60, [R4+0x10] ;  /* 0x00001000043c0984 */ /* 0x0008680000000c00 */
[----:B------:R4:W1:Y:S04]  /*cc40*/  @P0 LDS.128 R56, [R3+0x20] ;  /* 0x0000200003380984 */ /* 0x0008680000000c00 */
[----:B------:R4:W1:Y:S02]  /*cc50*/  @P0 LDS.128 R52, [R2+0x30] ;  /* 0x0000300002340984 */ /* 0x0008640000000c00 */
.L_x_94:
[----:B------:R-:W-:Y:S05]  /*cc60*/  BSYNC B1 ;  /* 0x0000000000017941 */ /* 0x000fea0003800000 */
.L_x_93:
[----:B-1----:R-:W-:Y:S05]  /*cc70*/  VIADD R0, R34, 0x10 ;  /* 0x0000001022007836 */ /* 0x002fea0000000000 */
[----:B------:R-:W-:Y:S04]  /*cc80*/  SHF.R.U32.HI R0, RZ, 0x15, R0 ;  /* 0x00000015ff007819 */ /* 0x000fe80000011600 */
[----:B------:R-:W-:Y:S11]  /*cc90*/  LOP3.LUT P0, RZ, R0, 0x3, R103, 0x48, !PT ;  /* 0x0000000300ff7812 */ /* 0x000ff60007804867 */
[----:B------:R-:W-:Y:S02]  /*cca0*/  @!UPT UIADD3 URZ, UPT, UPT, URZ, URZ, URZ ;  /* 0x000000fffffff290 */ /* 0x000fe4000fffe0ff */
[----:B------:R-:W-:Y:S05]  /*ccb0*/  @!P0 BRA `(.L_x_98) ;  /* 0x0000000000348947 */ /* 0x000fea0003800000 */
[----:B----4-:R-:W1:Y:S01]  /*ccc0*/  LDC R4, c[0x4][0x70] ;  /* 0x01001c00ff047b82 */ /* 0x010e620000000800 */
[----:B------:R-:W-:Y:S01]  /*ccd0*/  MOV R3, 0x0 ;  /* 0x0000000000037802 */ /* 0x000fe20000000f00 */
[----:B------:R-:W-:Y:S02]  /*cce0*/  HFMA2 R12, -RZ, RZ, 0, 5.9604644775390625e-08 ;  /* 0x00000001ff0c7431 */ /* 0x000fe400000001ff */
[----:B------:R-:W-:Y:S02]  /*ccf0*/  IMAD.MOV.U32 R8, RZ, RZ, 0x192 ;  /* 0x00000192ff087424 */ /* 0x000fe400078e00ff */
[----:B------:R-:W-:Y:S02]  /*cd00*/  IMAD.MOV.U32 R13, RZ, RZ, RZ ;  /* 0x000000ffff0d7224 */ /* 0x000fe400078e00ff */
[----:B------:R-:W4:Y:S08]  /*cd10*/  LDC R5, c[0x4][0x74] ;  /* 0x01001d00ff057b82 */ /* 0x000f300000000800 */
[----:B------:R-:W1:Y:S08]  /*cd20*/  LDC R6, c[0x4][0x78] ;  /* 0x01001e00ff067b82 */ /* 0x000e700000000800 */
[----:B------:R-:W1:Y:S08]  /*cd30*/  LDC R7, c[0x4][0x7c] ;  /* 0x01001f00ff077b82 */ /* 0x000e700000000800 */
[----:B------:R-:W1:Y:S08]  /*cd40*/  LDC R10, c[0x4][0x10] ;  /* 0x01000400ff0a7b82 */ /* 0x000e700000000800 */
[----:B------:R-:W1:Y:S08]  /*cd50*/  LDC R11, c[0x4][0x14] ;  /* 0x01000500ff0b7b82 */ /* 0x000e700000000800 */
[----:B------:R-:W1:Y:S02]  /*cd60*/  LDC.64 R2, c[0x4][R3] ;  /* 0x0100000003027b82 */ /* 0x000e640000000a00 */
[----:B------:R-:W-:Y:S07]  /*cd70*/  LEPC R20, `(.L_x_98) ;  /* 0x000000001014794e */ /* 0x000fee0000000000 */
[----:B-1234-:R-:W-:Y:S05]  /*cd80*/  CALL.ABS.NOINC R2 ;  /* 0x0000000002007343 */ /* 0x01efea0003c00000 */
.L_x_98:
[----:B------:R-:W-:Y:S01]  /*cd90*/  LOP3.LUT R20, R64, 0xffffe000, RZ, 0xc0, !PT ;  /* 0xffffe00040147812 */ /* 0x000fe200078ec0ff */
[----:B------:R-:W-:Y:S05]  /*cda0*/  WARPSYNC.ALL ;  /* 0x0000000000007948 */ /* 0x000fea0003800000 */
[----:B------:R-:W-:Y:S01]  /*cdb0*/  R2UR UR4, R34 ;  /* 0x00000000220472ca */ /* 0x000fe200000e0000 */
[----:B------:R-:W-:Y:S01]  /*cdc0*/  BSSY.RECONVERGENT B0, `(.L_x_99) ;  /* 0x0000063000007945 */ /* 0x000fe20003800200 */
[----:B------:R-:W-:Y:S02]  /*cdd0*/  LOP3.LUT R21, R65, 0xffffe000, RZ, 0xc0, !PT ;  /* 0xffffe00041157812 */ /* 0x000fe400078ec0ff */
[----:B------:R-:W-:Y:S02]  /*cde0*/  LOP3.LUT R49, R66, 0xffffe000, RZ, 0xc0, !PT ;  /* 0xffffe00042317812 */ /* 0x000fe400078ec0ff */
[----:B------:R-:W-:Y:S02]  /*cdf0*/  LOP3.LUT R48, R56, 0xffffe000, RZ, 0xc0, !PT ;  /* 0xffffe00038307812 */ /* 0x000fe400078ec0ff */
[----:B------:R-:W-:Y:S02]  /*ce00*/  ISETP.NE.AND P6, PT, R116, RZ, PT ;  /* 0x000000ff7400720c */ /* 0x000fe40003fc5270 */
[----:B------:R-:W-:Y:S03]  /*ce10*/  ISETP.NE.AND P0, PT, R102, RZ, PT ;  /* 0x000000ff6600720c */ /* 0x000fe60003f05270 */
[----:B----4-:R-:W1:Y:S08]  /*ce20*/  LDTM.x16 R4, tmem[UR4+0x10] ;  /* 0x00001004000479ee */ /* 0x010e700008240000 */
[----:B------:R-:W-:Y:S01]  /*ce30*/  @P6 SHF.L.U32 R125, R99, 0x1f, RZ ;  /* 0x0000001f637d6819 */ /* 0x000fe200000006ff */
[--C-:B------:R-:W-:Y:S04]  /*ce40*/  @P6 IMAD R123, R120, 0x8, R93.reuse ;  /* 0x00000008787b6824 */ /* 0x100fe800078e025d */
[----:B------:R-:W-:Y:S02]  /*ce50*/  @P6 VIADD R124, R123, 0x60 ;  /* 0x000000607b7c6836 */ /* 0x000fe40000000000 */
[----:B------:R-:W-:Y:S03]  /*ce60*/  IMAD R123, R119, 0x8, R93 ;  /* 0x00000008777b7824 */ /* 0x000fe600078e025d */
[----:B------:R-:W-:Y:S01]  /*ce70*/  @P6 PRMT R124, R85, 0x654, R124 ;  /* 0x00000654557c6816 */ /* 0x000fe2000000007c */
[C---:B-1----:R-:W-:Y:S01]  /*ce80*/  FMUL R0, R33.reuse, R4 ;  /* 0x0000000421007220 */ /* 0x042fe20000400000 */
[C---:B------:R-:W-:Y:S01]  /*ce90*/  FMUL R2, R33.reuse, R5 ;  /* 0x0000000521027220 */ /* 0x040fe20000400000 */
[C---:B------:R-:W-:Y:S01]  /*cea0*/  FMUL R3, R33.reuse, R10 ;  /* 0x0000000a21037220 */ /* 0x040fe20000400000 */
[----:B------:R-:W-:Y:S01]  /*ceb0*/  FMUL R4, R33, R11 ;  /* 0x0000000b21047220 */ /* 0x000fe20000400000 */
[C---:B---3--:R-:W-:Y:S01]  /*cec0*/  FFMA R36, R35.reuse, R20, R0 ;  /* 0x0000001423247223 */ /* 0x048fe20000000000 */
        /* <DEDUP_REMOVED lines=19> */
[----:B------:R1:W-:Y:S01]  /*d000*/  STS.128 [R100+0x2000], R36 ;  /* 0x0020002464007388 */ /* 0x0003e20000000c00 */
        /* <DEDUP_REMOVED lines=48> */
[----:B------:R-:W-:Y:S01]  /*d310*/  UIADD3 UR9, UPT, UPT, UR41, 0x10, URZ ;  /* 0x0000001029097890 */ /* 0x000fe2000fffe0ff */
[----:B------:R-:W-:Y:S02]  /*d320*/  R2UR UR8, R93 ;  /* 0x000000005d0872ca */ /* 0x000fe400000e0000 */
[----:B------:R-:W-:Y:S01]  /*d330*/  R2UR UR4, R2 ;  /* 0x00000000020472ca */ /* 0x000fe200000e0000 */
[----:B------:R-:W-:Y:S01]  /*d340*/  IMAD.X R0, RZ, RZ, R111, P0 ;  /* 0x000000ffff007224 */ /* 0x000fe200000e066f */
[----:B------:R-:W-:Y:S02]  /*d350*/  R2UR UR10, R114 ;  /* 0x00000000720a72ca */ /* 0x000fe400000e0000 */
[----:B------:R-:W-:Y:S02]  /*d360*/  R2UR UR11, R113 ;  /* 0x00000000710b72ca */ /* 0x000fe400000e0000 */
[----:B------:R-:W-:Y:S02]  /*d370*/  R2UR UR5, R0 ;  /* 0x00000000000572ca */ /* 0x000fe400000e0000 */
[----:B------:R-:W-:Y:S02]  /*d380*/  R2UR UR12, R109 ;  /* 0x000000006d0c72ca */ /* 0x000fe400000e0000 */
[----:B------:R-:W-:Y:S01]  /*d390*/  R2UR UR13, R112 ;  /* 0x00000000700d72ca */ /* 0x000fe200000e0000 */
[----:B------:R-:W-:Y:S11]  /*d3a0*/  UIADD3 UR8, UPT, UPT, UR8, 0x2200, URZ ;  /* 0x0000220008087890 */ /* 0x000ff6000fffe0ff */
[----:B------:R-:W-:Y:S01]  /*d3b0*/  @!UPT UIADD3 URZ, UPT, UPT, URZ, URZ, URZ ;  /* 0x000000fffffff290 */ /* 0x000fe2000fffe0ff */
[----:B------:R1:W-:Y:S01]  /*d3c0*/  UTMASTG.5D.IM2COL [UR8], [UR4] ;  /* 0x00000008040073b5 */ /* 0x0003e20008060000 */
[----:B------:R0:W-:Y:S01]  /*d3d0*/  UTMACMDFLUSH ;  /* 0x00000000000079b7 */ /* 0x0001e20000000000 */
[----:B-1----:R-:W-:Y:S04]  /*d3e0*/  DEPBAR.LE SB0, 0x1 ;  /* 0x000080400000791a */ /* 0x002fe80000000000 */
.L_x_100:
[----:B------:R-:W-:Y:S05]  /*d3f0*/  BSYNC.RECONVERGENT B0 ;  /* 0x0000000000007941 */ /* 0x000fea0003800200 */
.L_x_99:
[----:B------:R-:W-:Y:S01]  /*d400*/  BAR.SYNC.DEFER_BLOCKING 0x1, 0x80 ;  /* 0x0042000000007b1d */ /* 0x000fe20000010000 */
[----:B------:R-:W-:Y:S05]  /*d410*/  VIADD R120, R120, 0x1 ;  /* 0x0000000178787836 */ /* 0x000fea0000000000 */
[C---:B------:R-:W-:Y:S04]  /*d420*/  ISETP.NE.AND P0, PT, R120.reuse, 0x4, PT ;  /* 0x000000047800780c */ /* 0x040fe80003f05270 */
[----:B------:R-:W-:Y:S01]  /*d430*/  SEL R120, R120, RZ, P0 ;  /* 0x000000ff78787207 */ /* 0x000fe20000000000 */
[----:B------:R1:W-:Y:S01]  /*d440*/  @P6 SYNCS.ARRIVE.TRANS64.RED.A1T0 RZ, [R124+URZ], RZ ;  /* 0x000000ff7cff69a7 */ /* 0x0003e200081004ff */
[----:B------:R-:W-:Y:S01]  /*d450*/  BSSY B1, `(.L_x_101) ;  /* 0x0000017000017945 */ /* 0x000fe20003800000 */
[----:B------:R-:W4:Y:S02]  /*d460*/  @P6 SYNCS.PHASECHK.TRANS64.TRYWAIT P1, [R123+URZ+0x40], R125 ;  /* 0x0000407d7b0065a7 */ /* 0x000f2400080211ff */
[----:B----4-:R-:W-:Y:S01]  /*d470*/  @P6 SEL R121, RZ, 0x1, !P1 ;  /* 0x00000001ff796807 */ /* 0x010fe20004800000 */
[----:B-1----:R-:W-:Y:S06]  /*d480*/  @!P6 BRA `(.L_x_102) ;  /* 0x00000000004ce947 */ /* 0x002fec0003800000 */
        /* <DEDUP_REMOVED lines=9> */
[----:B------:R-:W-:Y:S04]  /*d520*/  SHF.L.U32 R6, R99, 0x1f, RZ ;  /* 0x0000001f63067819 */ /* 0x000fe800000006ff */
[----:B------:R-:W1:Y:S02]  /*d530*/  SYNCS.PHASECHK.TRANS64.TRYWAIT P0, [R123+URZ+0x40], R6 ;  /* 0x000040067b0075a7 */ /* 0x000e6400080011ff */
[----:B-1----:R-:W-:Y:S05]  /*d540*/  @!P0 BRA `(.L_x_105) ;  /* 0x0000001c003c8947 */ /* 0x002fea0003800000 */
.L_x_104:
[----:B------:R-:W-:Y:S05]  /*d550*/  BSYNC B0 ;  /* 0x0000000000007941 */ /* 0x000fea0003800000 */
.L_x_103:
[----:B------:R-:W-:Y:S02]  /*d560*/  ISETP.NE.AND P0, PT, R122, RZ, PT ;  /* 0x000000ff7a00720c */ /* 0x000fe40003f05270 */
[----:B------:R-:W-:Y:S11]  /*d570*/  IADD3 R119, PT, PT, R119, 0x1, RZ ;  /* 0x0000000177777810 */ /* 0x000ff60007ffe0ff */
[----:B------:R4:W1:Y:S04]  /*d580*/  @P0 LDS.128 R64, [R4] ;  /* 0x0000000004400984 */ /* 0x0008680000000c00 */
[----:B------:R4:W1:Y:S04]  /*d590*/  @P0 LDS.128 R60, [R3+0x10] ;  /* 0x00001000033c0984 */ /* 0x0008680000000c00 */
[----:B------:R4:W1:Y:S04]  /*d5a0*/  @P0 LDS.128 R56, [R2+0x20] ;  /* 0x0000200002380984 */ /* 0x0008680000000c00 */
[----:B------:R4:W1:Y:S02]  /*d5b0*/  @P0 LDS.128 R52, [R0+0x30] ;  /* 0x0000300000340984 */ /* 0x0008640000000c00 */
.L_x_102:
[----:B------:R-:W-:Y:S05]  /*d5c0*/  BSYNC B1 ;  /* 0x0000000000017941 */ /* 0x000fea0003800000 */
.L_x_101:
[----:B----4-:R-:W-:Y:S05]  /*d5d0*/  VIADD R0, R34, 0x20 ;  /* 0x0000002022007836 */ /* 0x010fea0000000000 */
[----:B------:R-:W-:Y:S04]  /*d5e0*/  SHF.R.U32.HI R0, RZ, 0x15, R0 ;  /* 0x00000015ff007819 */ /* 0x000fe80000011600 */
[----:B------:R-:W-:Y:S11]  /*d5f0*/  LOP3.LUT P0, RZ, R0, 0x3, R103, 0x48, !PT ;  /* 0x0000000300ff7812 */ /* 0x000ff60007804867 */
[----:B------:R-:W-:Y:S02]  /*d600*/  @!UPT UIADD3 URZ, UPT, UPT, URZ, URZ, URZ ;  /* 0x000000fffffff290 */ /* 0x000fe4000fffe0ff */
[----:B------:R-:W-:Y:S05]  /*d610*/  @!P0 BRA `(.L_x_106) ;  /* 0x0000000000348947 */ /* 0x000fea0003800000 */
[----:B------:R-:W4:Y:S01]  /*d620*/  LDC R4, c[0x4][0x70] ;  /* 0x01001c00ff047b82 */ /* 0x000f220000000800 */
[----:B------:R-:W-:Y:S01]  /*d630*/  MOV R3, 0x0 ;  /* 0x0000000000037802 */ /* 0x000fe20000000f00 */
[----:B------:R-:W-:Y:S02]  /*d640*/  HFMA2 R12, -RZ, RZ, 0, 5.9604644775390625e-08 ;  /* 0x00000001ff0c7431 */ /* 0x000fe400000001ff */
[----:B------:R-:W-:Y:S02]  /*d650*/  IMAD.MOV.U32 R8, RZ, RZ, 0x192 ;  /* 0x00000192ff087424 */ /* 0x000fe400078e00ff */
[----:B------:R-:W-:Y:S02]  /*d660*/  IMAD.MOV.U32 R13, RZ, RZ, RZ ;  /* 0x000000ffff0d7224 */ /* 0x000fe400078e00ff */
[----:B------:R-:W2:Y:S08]  /*d670*/  LDC R5, c[0x4][0x74] ;  /* 0x01001d00ff057b82 */ /* 0x000eb00000000800 */
[----:B-1----:R-:W1:Y:S08]  /*d680*/  LDC R6, c[0x4][0x78] ;  /* 0x01001e00ff067b82 */ /* 0x002e700000000800 */
[----:B------:R-:W1:Y:S08]  /*d690*/  LDC R7, c[0x4][0x7c] ;  /* 0x01001f00ff077b82 */ /* 0x000e700000000800 */
[----:B------:R-:W1:Y:S08]  /*d6a0*/  LDC R10, c[0x4][0x10] ;  /* 0x01000400ff0a7b82 */ /* 0x000e700000000800 */
[----:B------:R-:W1:Y:S08]  /*d6b0*/  LDC R11, c[0x4][0x14] ;  /* 0x01000500ff0b7b82 */ /* 0x000e700000000800 */
[----:B----4-:R-:W1:Y:S02]  /*d6c0*/  LDC.64 R2, c[0x4][R3] ;  /* 0x0100000003027b82 */ /* 0x010e640000000a00 */
[----:B------:R-:W-:Y:S07]  /*d6d0*/  LEPC R20, `(.L_x_106) ;  /* 0x000000001014794e */ /* 0x000fee0000000000 */
[----:B-123--:R-:W-:Y:S05]  /*d6e0*/  CALL.ABS.NOINC R2 ;  /* 0x0000000002007343 */ /* 0x00efea0003c00000 */
.L_x_106:
[----:B-1----:R-:W-:Y:S01]  /*d6f0*/  LOP3.LUT R20, R64, 0xffffe000, RZ, 0xc0, !PT ;  /* 0xffffe00040147812 */ /* 0x002fe200078ec0ff */
        /* <DEDUP_REMOVED lines=8> */
[----:B------:R-:W1:Y:S08]  /*d780*/  LDTM.x16 R4, tmem[UR4+0x20] ;  /* 0x00002004000479ee */ /* 0x000e700008240000 */
        /* <DEDUP_REMOVED lines=92> */
.L_x_108:
[----:B------:R-:W-:Y:S05]  /*dd50*/  BSYNC.RECONVERGENT B0 ;  /* 0x0000000000007941 */ /* 0x000fea0003800200 */
.L_x_107:
        /* <DEDUP_REMOVED lines=21> */
.L_x_112:
[----:B------:R-:W-:Y:S05]  /*deb0*/  BSYNC B0 ;  /* 0x0000000000007941 */ /* 0x000fea0003800000 */
.L_x_111:
[----:B------:R-:W-:Y:S11]  /*dec0*/  ISETP.NE.AND P0, PT, R122, RZ, PT ;  /* 0x000000ff7a00720c */ /* 0x000ff60003f05270 */
[----:B------:R-:W-:Y:S02]  /*ded0*/  @!UPT UIADD3 URZ, UPT, UPT, URZ, URZ, URZ ;  /* 0x000000fffffff290 */ /* 0x000fe4000fffe0ff */
[----:B------:R4:W1:Y:S04]  /*dee0*/  @P0 LDS.128 R64, [R3] ;  /* 0x0000000003400984 */ /* 0x0008680000000c00 */
[----:B------:R4:W1:Y:S04]  /*def0*/  @P0 LDS.128 R60, [R2+0x10] ;  /* 0x00001000023c0984 */ /* 0x0008680000000c00 */
[----:B------:R4:W1:Y:S04]  /*df00*/  @P0 LDS.128 R56, [R0+0x20] ;  /* 0x0000200000380984 */ /* 0x0008680000000c00 */
[----:B------:R4:W1:Y:S02]  /*df10*/  @P0 LDS.128 R52, [R119+0x30] ;  /* 0x0000300077340984 */ /* 0x0008640000000c00 */
.L_x_110:
[----:B------:R-:W-:Y:S05]  /*df20*/  BSYNC B1 ;  /* 0x0000000000017941 */ /* 0x000fea0003800000 */
.L_x_109:
[----:B----4-:R-:W-:Y:S05]  /*df30*/  VIADD R0, R34, 0x30 ;  /* 0x0000003022007836 */ /* 0x010fea0000000000 */
[----:B------:R-:W-:Y:S04]  /*df40*/  SHF.R.U32.HI R0, RZ, 0x15, R0 ;  /* 0x00000015ff007819 */ /* 0x000fe80000011600 */
[----:B------:R-:W-:Y:S11]  /*df50*/  LOP3.LUT P0, RZ, R0, 0x3, R103, 0x48, !PT ;  /* 0x0000000300ff7812 */ /* 0x000ff60007804867 */
[----:B------:R-:W-:Y:S02]  /*df60*/  @!UPT UIADD3 URZ, UPT, UPT, URZ, URZ, URZ ;  /* 0x000000fffffff290 */ /* 0x000fe4000fffe0ff */
[----:B------:R-:W-:Y:S05]  /*df70*/  @!P0 BRA `(.L_x_114) ;  /* 0x0000000000348947 */ /* 0x000fea0003800000 */
[----:B-1----:R-:W1:Y:S01]  /*df80*/  LDC R4, c[0x4][0x70] ;  /* 0x01001c00ff047b82 */ /* 0x002e620000000800 */
        /* <DEDUP_REMOVED lines=12> */
.L_x_114:
[----:B------:R-:W-:Y:S01]  /*e050*/  ISETP.NE.AND P0, PT, R102, RZ, PT ;  /* 0x000000ff6600720c */ /* 0x000fe20003f05270 */
[----:B------:R-:W-:Y:S05]  /*e060*/  WARPSYNC.ALL ;  /* 0x0000000000007948 */ /* 0x000fea0003800000 */
[----:B------:R-:W-:Y:S01]  /*e070*/  R2UR UR4, R34 ;  /* 0x00000000220472ca */ /* 0x000fe200000e0000 */
[----:B------:R-:W-:Y:S01]  /*e080*/  VIADD R118, R118, 0xb0 ;  /* 0x000000b076767836 */ /* 0x000fe20000000000 */
[----:B-1----:R-:W-:Y:S01]  /*e090*/  LOP3.LUT R0, R64, 0xffffe000, RZ, 0xc0, !PT ;  /* 0xffffe00040007812 */ /* 0x002fe200078ec0ff */
[----:B------:R-:W-:Y:S01]  /*e0a0*/  BSSY.RECONVERGENT B0, `(.L_x_115) ;  /* 0x000005f000007945 */ /* 0x000fe20003800200 */
[----:B------:R-:W-:Y:S02]  /*e0b0*/  LOP3.LUT R2, R65, 0xffffe000, RZ, 0xc0, !PT ;  /* 0xffffe00041027812 */ /* 0x000fe400078ec0ff */
[----:B------:R-:W-:Y:S02]  /*e0c0*/  LOP3.LUT R3, R66, 0xffffe000, RZ, 0xc0, !PT ;  /* 0xffffe00042037812 */ /* 0x000fe400078ec0ff */
[----:B------:R-:W-:Y:S02]  /*e0d0*/  LOP3.LUT R20, R67, 0xffffe000, RZ, 0xc0, !PT ;  /* 0xffffe00043147812 */ /* 0x000fe400078ec0ff */
[----:B------:R-:W-:Y:S02]  /*e0e0*/  LOP3.LUT R21, R60, 0xffffe000, RZ, 0xc0, !PT ;  /* 0xffffe0003c157812 */ /* 0x000fe400078ec0ff */
[----:B---3--:R-:W-:Y:S01]  /*e0f0*/  LOP3.LUT R36, R61, 0xffffe000, RZ, 0xc0, !PT ;  /* 0xffffe0003d247812 */ /* 0x008fe200078ec0ff */
[----:B------:R-:W1:Y:S01]  /*e100*/  LDTM.x16 R4, tmem[UR4+0x30] ;  /* 0x00003004000479ee */ /* 0x000e620008240000 */
[----:B------:R-:W-:Y:S01]  /*e110*/  LOP3.LUT R37, R62, 0xffffe000, RZ, 0xc0, !PT ;  /* 0xffffe0003e257812 */ /* 0x000fe200078ec0ff */
[----:B------:R-:W-:Y:S01]  /*e120*/  NOP ;  /* 0x0000000000007918 */ /* 0x000fe20000000000 */
[----:B------:R-:W-:Y:S02]  /*e130*/  LOP3.LUT R38, R63, 0xffffe000, RZ, 0xc0, !PT ;  /* 0xffffe0003f267812 */ /* 0x000fe400078ec0ff */
[----:B------:R-:W-:Y:S02]  /*e140*/  PRMT R118, R85, 0x654, R118 ;  /* 0x0000065455767816 */ /* 0x000fe40000000076 */
[----:B------:R-:W-:Y:S02]  /*e150*/  LOP3.LUT R39, R56, 0xffffe000, RZ, 0xc0, !PT ;  /* 0xffffe00038277812 */ /* 0x000fe400078ec0ff */
[----:B------:R-:W-:Y:S01]  /*e160*/  LOP3.LUT R40, R57, 0xffffe000, RZ, 0xc0, !PT ;  /* 0xffffe00039287812 */ /* 0x000fe200078ec0ff */
[----:B-1----:R1:W-:Y:S01]  /*e170*/  SYNCS.ARRIVE.TRANS64.RED.A1T0 RZ, [R118+URZ], RZ ;  /* 0x000000ff76ff79a7 */ /* 0x0023e200081004ff */
[----:B------:R-:W-:Y:S02]  /*e180*/  LOP3.LUT R41, R58, 0xffffe000, RZ, 0xc0, !PT ;  /* 0xffffe0003a297812 */ /* 0x000fe400078ec0ff */
[----:B------:R-:W-:Y:S02]  /*e190*/  LOP3.LUT R42, R59, 0xffffe000, RZ, 0xc0, !PT ;  /* 0xffffe0003b2a7812 */ /* 0x000fe400078ec0ff */
[----:B------:R-:W-:Y:S02]  /*e1a0*/  LOP3.LUT R43, R52, 0xffffe000, RZ, 0xc0, !PT ;  /* 0xffffe000342b7812 */ /* 0x000fe400078ec0ff */
[----:B------:R-:W-:Y:S02]  /*e1b0*/  LOP3.LUT R44, R53, 0xffffe000, RZ, 0xc0, !PT ;  /* 0xffffe000352c7812 */ /* 0x000fe400078ec0ff */
[----:B------:R-:W-:Y:S02]  /*e1c0*/  LOP3.LUT R45, R54, 0xffffe000, RZ, 0xc0, !PT ;  /* 0xffffe000362d7812 */ /* 0x000fe400078ec0ff */
[----:B------:R-:W-:Y:S01]  /*e1d0*/  LOP3.LUT R46, R55, 0xffffe000, RZ, 0xc0, !PT ;  /* 0xffffe000372e7812 */ /* 0x000fe200078ec0ff */
[C---:B------:R-:W-:Y:S01]  /*e1e0*/  FMUL R4, R33.reuse, R4 ;  /* 0x0000000421047220 */ /* 0x040fe20000400000 */
[C---:B------:R-:W-:Y:S01]  /*e1f0*/  FMUL R5, R33.reuse, R5 ;  /* 0x0000000521057220 */ /* 0x040fe20000400000 */
[C---:B------:R-:W-:Y:S01]  /*e200*/  FMUL R6, R33.reuse, R6 ;  /* 0x0000000621067220 */ /* 0x040fe20000400000 */
[----:B------:R-:W-:Y:S01]  /*e210*/  FMUL R7, R33, R7 ;  /* 0x0000000721077220 */ /* 0x000fe20000400000 */
[C---:B------:R-:W-:Y:S01]  /*e220*/  FFMA R4, R35.reuse, R0, R4 ;  /* 0x0000000023047223 */ /* 0x040fe20000000004 */
[C---:B------:R-:W-:Y:S01]  /*e230*/  FFMA R5, R35.reuse, R2, R5 ;  /* 0x0000000223057223 */ /* 0x040fe20000000005 */
[C---:B------:R-:W-:Y:S01]  /*e240*/  FFMA R6, R35.reuse, R3, R6 ;  /* 0x0000000323067223 */ /* 0x040fe20000000006 */
[----:B------:R-:W-:Y:S01]  /*e250*/  FFMA R7, R35, R20, R7 ;  /* 0x0000001423077223 */ /* 0x000fe20000000007 */
[C---:B------:R-:W-:Y:S01]  /*e260*/  FMUL R8, R33.reuse, R8 ;  /* 0x0000000821087220 */ /* 0x040fe20000400000 */
[C---:B------:R-:W-:Y:S01]  /*e270*/  FMUL R9, R33.reuse, R9 ;  /* 0x0000000921097220 */ /* 0x040fe20000400000 */
[C---:B------:R-:W-:Y:S01]  /*e280*/  FMUL R10, R33.reuse, R10 ;  /* 0x0000000a210a7220 */ /* 0x040fe20000400000 */
        /* <DEDUP_REMOVED lines=9> */
[C---:B------:R-:W-:Y:S01]  /*e320*/  FMUL R12, R33.reuse, R12 ;  /* 0x0000000c210c7220 */ /* 0x040fe20000400000 */
[----:B------:R-:W-:Y:S01]  /*e330*/  F2FP.TF32.F32.PACK_B R8, R8 ;  /* 0x00000008ff08723e */ /* 0x000fe200024050ff */
[C---:B------:R-:W-:Y:S01]  /*e340*/  FMUL R13, R33.reuse, R13 ;  /* 0x0000000d210d7220 */ /* 0x040fe20000400000 */
[----:B------:R1:W-:Y:S01]  /*e350*/  STS.128 [R100+0x6000], R4 ;  /* 0x0060000464007388 */ /* 0x0003e20000000c00 */
        /* <DEDUP_REMOVED lines=8> */
[----:B------:R-:W-:Y:S01]  /*e3e0*/  FFMA R15, R35, R42, R15 ;  /* 0x0000002a230f7223 */ /* 0x000fe2000000000f */
[C---:B------:R-:W-:Y:S01]  /*e3f0*/  FMUL R16, R33.reuse, R16 ;  /* 0x0000001021107220 */ /* 0x040fe20000400000 */
[----:B------:R-:W-:Y:S01]  /*e400*/  F2FP.TF32.F32.PACK_B R12, R12 ;  /* 0x0000000cff0c723e */ /* 0x000fe200024050ff */
[----:B------:R1:W-:Y:S01]  /*e410*/  STS.128 [R108+0x6010], R8 ;  /* 0x006010086c007388 */ /* 0x0003e20000000c00 */
        /* <DEDUP_REMOVED lines=10> */
[----:B------:R-:W-:Y:S02]  /*e4c0*/  F2FP.TF32.F32.PACK_B R16, R16 ;  /* 0x00000010ff10723e */ /* 0x000fe400024050ff */
        /* <DEDUP_REMOVED lines=10> */
[----:B---3--:R-:W3:Y:S02]  /*e570*/  FENCE.VIEW.ASYNC.S ;  /* 0x00000000000073c6 */ /* 0x008ee40000000000 */
[----:B---3--:R-:W-:Y:S06]  /*e580*/  BAR.SYNC.DEFER_BLOCKING 0x1, 0x80 ;  /* 0x0042000000007b1d */ /* 0x008fec0000010000 */
        /* <DEDUP_REMOVED lines=15> */
[----:B---3--:R-:W-:Y:S04]  /*e680*/  DEPBAR.LE SB0, 0x1 ;  /* 0x000080400000791a */ /* 0x008fe80000000000 */
.L_x_116:
[----:B------:R-:W-:Y:S05]  /*e690*/  BSYNC.RECONVERGENT B0 ;  /* 0x0000000000007941 */ /* 0x000fea0003800200 */
.L_x_115:
[----:B------:R-:W-:Y:S01]  /*e6a0*/  BAR.SYNC.DEFER_BLOCKING 0x1, 0x80 ;  /* 0x0042000000007b1d */ /* 0x000fe20000010000 */
[----:B------:R-:W-:Y:S02]  /*e6b0*/  ISETP.NE.AND P0, PT, R96, -0x4, PT ;  /* 0xfffffffc6000780c */ /* 0x000fe40003f05270 */
[----:B------:R-:W-:Y:S11]  /*e6c0*/  IADD3 R0, PT, PT, R30, 0x1, RZ ;  /* 0x000000011e007810 */ /* 0x000ff60007ffe0ff */
[----:B------:R-:W-:Y:S05]  /*e6d0*/  @!P0 BRA `(.L_x_117) ;  /* 0x0000000000248947 */ /* 0x000fea0003800000 */
[----:B------:R-:W-:Y:S11]  /*e6e0*/  ISETP.NE.AND P1, PT, R116, RZ, PT ;  /* 0x000000ff7400720c */ /* 0x000ff60003f25270 */
[----:B------:R-:W-:Y:S02]  /*e6f0*/  @!UPT UIADD3 URZ, UPT, UPT, URZ, URZ, URZ ;  /* 0x000000fffffff290 */ /* 0x000fe4000fffe0ff */
[C---:B------:R-:W-:Y:S02]  /*e700*/  @P1 IMAD R2, R120.reuse, 0x8, R93 ;  /* 0x0000000878021824 */ /* 0x040fe400078e025d */
[----:B------:R-:W-:Y:S02]  /*e710*/  VIADD R120, R120, 0x1 ;  /* 0x0000000178787836 */ /* 0x000fe40000000000 */
[----:B------:R-:W-:Y:S03]  /*e720*/  @P1 VIADD R2, R2, 0x60 ;  /* 0x0000006002021836 */ /* 0x000fe60000000000 */
[C---:B------:R-:W-:Y:S02]  /*e730*/  ISETP.NE.AND P0, PT, R120.reuse, 0x4, PT ;  /* 0x000000047800780c */ /* 0x040fe40003f05270 */
[----:B------:R-:W-:Y:S02]  /*e740*/  @P1 PRMT R2, R85, 0x654, R2 ;  /* 0x0000065455021816 */ /* 0x000fe40000000002 */
[----:B------:R-:W-:Y:S02]  /*e750*/  SEL R120, R120, RZ, P0 ;  /* 0x000000ff78787207 */ /* 0x000fe40000000000 */
[----:B------:R3:W-:Y:S07]  /*e760*/  @P1 SYNCS.ARRIVE.TRANS64.RED.A1T0 RZ, [R2+URZ], RZ ;  /* 0x000000ff02ff19a7 */ /* 0x0007ee00081004ff */
.L_x_117:
[----:B------:R-:W-:Y:S01]  /*e770*/  ISETP.NE.AND P1, PT, R107, RZ, PT ;  /* 0x000000ff6b00720c */ /* 0x000fe20003f25270 */
[----:B------:R-:W-:Y:S01]  /*e780*/  VIADD R96, R96, 0x4 ;  /* 0x0000000460607836 */ /* 0x000fe20000000000 */
[C---:B------:R-:W-:Y:S01]  /*e790*/  ISETP.NE.AND P0, PT, R0.reuse, 0x2, PT ;  /* 0x000000020000780c */ /* 0x040fe20003f05270 */
[----:B-1----:R-:W-:Y:S01]  /*e7a0*/  IMAD.IADD R16, R29, 0x1, R84 ;  /* 0x000000011d107824 */ /* 0x002fe200078e0254 */
[----:B------:R-:W-:Y:S01]  /*e7b0*/  LOP3.LUT R97, R97, 0x1, RZ, 0x3c, !PT ;  /* 0x0000000161617812 */ /* 0x000fe200078e3cff */
[----:B------:R-:W-:Y:S01]  /*e7c0*/  IMAD.IADD R41, R31, 0x1, R86 ;  /* 0x000000011f297824 */ /* 0x000fe200078e0256 */
[----:B------:R-:W-:Y:S01]  /*e7d0*/  SEL R3, RZ, 0x1, P0 ;  /* 0x00000001ff037807 */ /* 0x000fe20000000000 */
[----:B------:R-:W-:Y:S01]  /*e7e0*/  IMAD.MOV.U32 R19, RZ, RZ, R105 ;  /* 0x000000ffff137224 */ /* 0x000fe200078e0069 */
[----:B------:R-:W-:Y:S02]  /*e7f0*/  SEL R30, R0, RZ, P0 ;  /* 0x000000ff001e7207 */ /* 0x000fe40000000000 */
[----:B------:R-:W-:Y:S03]  /*e800*/  LOP3.LUT R98, R98, R3, RZ, 0x3c, !PT ;  /* 0x0000000362627212 */ /* 0x000fe600078e3cff */
[----:B------:R-:W-:Y:S05]  /*e810*/  @P1 BRA `(.L_x_118) ;  /* 0xffffffcc00341947 */ /* 0x000fea000383ffff */
[----:B------:R-:W-:-:S13]  /*e820*/  ISETP.NE.AND P1, PT, R104, RZ, PT ;  /* 0x000000ff6800720c */ /* 0x000fda0003f25270 */
[----:B------:R-:W-:Y:S05]  /*e830*/  @!P1 BRA `(.L_x_119) ;  /* 0x0000000000489947 */ /* 0x000fea0003800000 */
[----:B---3--:R-:W1:Y:S02]  /*e840*/  LDC.64 R2, c[0x0][0x990] ;  /* 0x00026400ff027b82 */ /* 0x008e640000000a00 */
[----:B-1----:R-:W-:-:S04]  /*e850*/  ISETP.NE.U32.AND P0, PT, R2, RZ, PT ;  /* 0x000000ff0200720c */ /* 0x002fc80003f05070 */
[----:B------:R-:W-:-:S13]  /*e860*/  ISETP.NE.AND.EX P0, PT, R3, RZ, PT, P0 ;  /* 0x000000ff0300720c */ /* 0x000fda0003f05300 */
[----:B------:R-:W-:Y:S05]  /*e870*/  @P0 BRA `(.L_x_120) ;  /* 0x00000000000c0947 */ /* 0x000fea0003800000 */
[----:B------:R-:W-:-:S13]  /*e880*/  FSETP.NEU.AND P0, PT, R35, RZ, PT ;  /* 0x000000ff2300720b */ /* 0x000fda0003f0d000 */
[----:B------:R-:W-:Y:S05]  /*e890*/  @!P0 EXIT ;  /* 0x000000000000894d */ /* 0x000fea0003800000 */
[----:B------:R-:W-:Y:S05]  /*e8a0*/  BRA `(.L_x_119) ;  /* 0x00000000002c7947 */ /* 0x000fea0003800000 */
.L_x_120:
[----:B------:R-:W-:Y:S01]  /*e8b0*/  ISETP.NE.AND P0, PT, R115, RZ, PT ;  /* 0x000000ff7300720c */ /* 0x000fe20003f05270 */
[----:B------:R-:W-:-:S12]  /*e8c0*/  BSSY.RECONVERGENT B0, `(.L_x_119) ;  /* 0x0000009000007945 */ /* 0x000fd80003800200 */
[----:B------:R-:W-:Y:S05]  /*e8d0*/  @P0 BRA `(.L_x_121) ;  /* 0x0000000000140947 */ /* 0x000fea0003800000 */
[----:B------:R-:W1:Y:S02]  /*e8e0*/  LDC.64 R2, c[0x0][0x988] ;  /* 0x00026200ff027b82 */ /* 0x000e640000000a00 */
[----:B-1----:R-:W-:-:S04]  /*e8f0*/  ISETP.NE.U32.AND P0, PT, R2, RZ, PT ;  /* 0x000000ff0200720c */ /* 0x002fc80003f05070 */
[----:B------:R-:W-:-:S13]  /*e900*/  ISETP.NE.AND.EX P0, PT, R3, RZ, PT, P0 ;  /* 0x000000ff0300720c */ /* 0x000fda0003f05300 */
[----:B------:R-:W-:Y:S05]  /*e910*/  @!P0 EXIT ;  /* 0x000000000000894d */ /* 0x000fea0003800000 */
[----:B------:R-:W-:Y:S05]  /*e920*/  BRA `(.L_x_122) ;  /* 0x0000000000087947 */ /* 0x000fea0003800000 */
.L_x_121:
[----:B------:R-:W-:-:S13]  /*e930*/  FSETP.NEU.AND P0, PT, R35, RZ, PT ;  /* 0x000000ff2300720b */ /* 0x000fda0003f0d000 */
[----:B------:R-:W-:Y:S05]  /*e940*/  @!P0 EXIT ;  /* 0x000000000000894d */ /* 0x000fea0003800000 */
.L_x_122:
[----:B------:R-:W-:Y:S05]  /*e950*/  BSYNC.RECONVERGENT B0 ;  /* 0x0000000000007941 */ /* 0x000fea0003800200 */
.L_x_119:
[----:B------:R-:W-:Y:S01]  /*e960*/  IMAD R0, R120, 0x8, R93 ;  /* 0x0000000878007824 */ /* 0x000fe200078e025d */
[----:B------:R-:W-:-:S04]  /*e970*/  DEPBAR.LE SB0, 0x0 ;  /* 0x000080000000791a */ /* 0x000fc80000000000 */
[----:B------:R-:W-:-:S04]  /*e980*/  IADD3 R0, PT, PT, R0, 0x60, RZ ;  /* 0x0000006000007810 */ /* 0x000fc80007ffe0ff */
[----:B------:R-:W-:-:S04]  /*e990*/  PRMT R0, R85, 0x654, R0 ;  /* 0x0000065455007816 */ /* 0x000fc80000000000 */
[----:B------:R-:W-:Y:S01]  /*e9a0*/  SYNCS.ARRIVE.TRANS64.RED.A1T0 RZ, [R0+URZ], RZ ;  /* 0x000000ff00ff79a7 */ /* 0x000fe200081004ff */
[----:B------:R-:W-:Y:S05]  /*e9b0*/  EXIT ;  /* 0x000000000000794d */ /* 0x000fea0003800000 */
.L_x_19:
[----:B------:R-:W-:Y:S11]  /*e9c0*/  R2UR UR4, R72 ;  /* 0x00000000480472ca */ /* 0x000ff600000e0000 */
[----:B------:R-:W-:Y:S02]  /*e9d0*/  @!UPT UIADD3 URZ, UPT, UPT, URZ, URZ, URZ ;  /* 0x000000fffffff290 */ /* 0x000fe4000fffe0ff */
[----:B------:R-:W-:Y:S07]  /*e9e0*/  MOV R0, UR4 ;  /* 0x0000000400007c02 */ /* 0x000fee0008000f00 */
.L_x_123:
[----:B-1----:R1:W2:Y:S02]  /*e9f0*/  SYNCS.PHASECHK.TRANS64.TRYWAIT P0, [R0+URZ+0x20], R3 ;  /* 0x00002003000075a7 */ /* 0x0022a400080011ff */
[----:B--2---:R-:W-:Y:S05]  /*ea00*/  @!P0 NANOSLEEP.SYNCS 0x989680 ;  /* 0x009896800000895d */ /* 0x004fea0003900000 */
[----:B------:R-:W2:Y:S02]  /*ea10*/  @!P0 SYNCS.PHASECHK.TRANS64 P0, [R0+URZ+0x20], R3 ;  /* 0x00002003000085a7 */ /* 0x000ea400080010ff */
[----:B--2---:R-:W-:Y:S05]  /*ea20*/  @!P0 BRA `(.L_x_123) ;  /* 0xfffffffc00f08947 */ /* 0x004fea000383ffff */
[----:B------:R-:W-:Y:S05]  /*ea30*/  BRA `(.L_x_18) ;  /* 0xffffff4800207947 */ /* 0x000fea000383ffff */
.L_x_25:
[----:B------:R-:W-:Y:S11]  /*ea40*/  R2UR UR4, R83 ;  /* 0x00000000530472ca */ /* 0x000ff600000e0000 */
[----:B------:R-:W-:Y:S02]  /*ea50*/  @!UPT UIADD3 URZ, UPT, UPT, URZ, URZ, URZ ;  /* 0x000000fffffff290 */ /* 0x000fe4000fffe0ff */
[----:B------:R-:W-:Y:S07]  /*ea60*/  MOV R0, UR4 ;  /* 0x0000000400007c02 */ /* 0x000fee0008000f00 */
.L_x_124:
[----:B-1----:R1:W2:Y:S02]  /*ea70*/  SYNCS.PHASECHK.TRANS64.TRYWAIT P0, [R0+URZ+0x20], R3 ;  /* 0x00002003000075a7 */ /* 0x0022a400080011ff */
[----:B--2---:R-:W-:Y:S05]  /*ea80*/  @!P0 NANOSLEEP.SYNCS 0x989680 ;  /* 0x009896800000895d */ /* 0x004fea0003900000 */
[----:B------:R-:W2:Y:S02]  /*ea90*/  @!P0 SYNCS.PHASECHK.TRANS64 P0, [R0+URZ+0x20], R3 ;  /* 0x00002003000085a7 */ /* 0x000ea400080010ff */
[----:B--2---:R-:W-:Y:S05]  /*eaa0*/  @!P0 BRA `(.L_x_124) ;  /* 0xfffffffc00f08947 */ /* 0x004fea000383ffff */
[----:B------:R-:W-:Y:S05]  /*eab0*/  BRA `(.L_x_24) ;  /* 0xffffff7c00587947 */ /* 0x000fea000383ffff */
.L_x_29:
[----:B--2---:R2:W1:Y:S02]  /*eac0*/  SYNCS.PHASECHK.TRANS64.TRYWAIT P0, [R10+URZ+0x90], R3 ;  /* 0x000090030a0075a7 */ /* 0x00446400080011ff */
[----:B-1----:R-:W-:Y:S05]  /*ead0*/  @!P0 NANOSLEEP.SYNCS 0x989680 ;  /* 0x009896800000895d */ /* 0x002fea0003900000 */
[----:B------:R-:W1:Y:S02]  /*eae0*/  @!P0 SYNCS.PHASECHK.TRANS64 P0, [R10+URZ+0x90], R3 ;  /* 0x000090030a0085a7 */ /* 0x000e6400080010ff */
[----:B-1----:R-:W-:Y:S05]  /*eaf0*/  @!P0 BRA `(.L_x_29) ;  /* 0xfffffffc00f08947 */ /* 0x002fea000383ffff */
[----:B------:R-:W-:Y:S05]  /*eb00*/  BRA `(.L_x_125) ;  /* 0xffffff9400387947 */ /* 0x000fea000383ffff */
.L_x_33:
[----:B-1----:R1:W2:Y:S02]  /*eb10*/  SYNCS.PHASECHK.TRANS64.TRYWAIT P0, [R3+URZ], R0 ;  /* 0x00000000030075a7 */ /* 0x0022a400080011ff */
[----:B--2---:R-:W-:Y:S05]  /*eb20*/  @!P0 NANOSLEEP.SYNCS 0x989680 ;  /* 0x009896800000895d */ /* 0x004fea0003900000 */
[----:B------:R-:W2:Y:S02]  /*eb30*/  @!P0 SYNCS.PHASECHK.TRANS64 P0, [R3+URZ], R0 ;  /* 0x00000000030085a7 */ /* 0x000ea400080010ff */
[----:B--2---:R-:W-:Y:S05]  /*eb40*/  @!P0 BRA `(.L_x_33) ;  /* 0xfffffffc00f08947 */ /* 0x004fea000383ffff */
[----:B------:R-:W-:Y:S05]  /*eb50*/  BRA `(.L_x_126) ;  /* 0xffffff9800ac7947 */ /* 0x000fea000383ffff */
.L_x_34:
[----:B-1----:R1:W2:Y:S02]  /*eb60*/  SYNCS.PHASECHK.TRANS64.TRYWAIT P0, [R2+URZ], R7 ;  /* 0x00000007020075a7 */ /* 0x0022a400080011ff */
[----:B--2---:R-:W-:Y:S05]  /*eb70*/  @!P0 NANOSLEEP.SYNCS 0x989680 ;  /* 0x009896800000895d */ /* 0x004fea0003900000 */
[----:B------:R-:W2:Y:S02]  /*eb80*/  @!P0 SYNCS.PHASECHK.TRANS64 P0, [R2+URZ], R7 ;  /* 0x00000007020085a7 */ /* 0x000ea400080010ff */
[----:B--2---:R-:W-:Y:S05]  /*eb90*/  @!P0 BRA `(.L_x_34) ;  /* 0xfffffffc00f08947 */ /* 0x004fea000383ffff */
[----:B------:R-:W-:Y:S05]  /*eba0*/  BRA `(.L_x_127) ;  /* 0xffffff9800bc7947 */ /* 0x000fea000383ffff */
.L_x_35:
[----:B-1----:R1:W2:Y:S02]  /*ebb0*/  SYNCS.PHASECHK.TRANS64.TRYWAIT P0, [R0+URZ], R5 ;  /* 0x00000005000075a7 */ /* 0x0022a400080011ff */
[----:B--2---:R-:W-:Y:S05]  /*ebc0*/  @!P0 NANOSLEEP.SYNCS 0x989680 ;  /* 0x009896800000895d */ /* 0x004fea0003900000 */
[----:B------:R-:W2:Y:S02]  /*ebd0*/  @!P0 SYNCS.PHASECHK.TRANS64 P0, [R0+URZ], R5 ;  /* 0x00000005000085a7 */ /* 0x000ea400080010ff */
[----:B--2---:R-:W-:Y:S05]  /*ebe0*/  @!P0 BRA `(.L_x_35) ;  /* 0xfffffffc00f08947 */ /* 0x004fea000383ffff */
[----:B------:R-:W-:Y:S05]  /*ebf0*/  BRA `(.L_x_128) ;  /* 0xffffff9800c47947 */ /* 0x000fea000383ffff */
.L_x_38:
[----:B-1----:R1:W2:Y:S02]  /*ec00*/  SYNCS.PHASECHK.TRANS64.TRYWAIT P1, [R0+URZ+0x98], R7 ;  /* 0x00009807000075a7 */ /* 0x0022a400080211ff */
[----:B--2---:R-:W-:Y:S05]  /*ec10*/  @!P1 NANOSLEEP.SYNCS 0x989680 ;  /* 0x009896800000995d */ /* 0x004fea0003900000 */
[----:B------:R-:W2:Y:S02]  /*ec20*/  @!P1 SYNCS.PHASECHK.TRANS64 P1, [R0+URZ+0x98], R7 ;  /* 0x00009807000095a7 */ /* 0x000ea400080210ff */
[----:B--2---:R-:W-:Y:S05]  /*ec30*/  @!P1 BRA `(.L_x_38) ;  /* 0xfffffffc00f09947 */ /* 0x004fea000383ffff */
[----:B------:R-:W-:Y:S05]  /*ec40*/  BRA `(.L_x_129) ;  /* 0xffffff9c001c7947 */ /* 0x000fea000383ffff */
.L_x_39:
[----:B--2---:R2:W3:Y:S02]  /*ec50*/  SYNCS.PHASECHK.TRANS64.TRYWAIT P1, [R0+URZ+0x90], R5 ;  /* 0x00009005000075a7 */ /* 0x0044e400080211ff */
[----:B---3--:R-:W-:Y:S05]  /*ec60*/  @!P1 NANOSLEEP.SYNCS 0x989680 ;  /* 0x009896800000995d */ /* 0x008fea0003900000 */
[----:B------:R-:W3:Y:S02]  /*ec70*/  @!P1 SYNCS.PHASECHK.TRANS64 P1, [R0+URZ+0x90], R5 ;  /* 0x00009005000095a7 */ /* 0x000ee400080210ff */
[----:B---3--:R-:W-:Y:S05]  /*ec80*/  @!P1 BRA `(.L_x_39) ;  /* 0xfffffffc00f09947 */ /* 0x008fea000383ffff */
[----:B------:R-:W-:Y:S05]  /*ec90*/  BRA `(.L_x_130) ;  /* 0xffffff9c00287947 */ /* 0x000fea000383ffff */
.L_x_47:
[----:B--2---:R2:W3:Y:S02]  /*eca0*/  SYNCS.PHASECHK.TRANS64.TRYWAIT P0, [R2+URZ+0x90], R5 ;  /* 0x00009005020075a7 */ /* 0x0044e400080011ff */
[----:B---3--:R-:W-:Y:S05]  /*ecb0*/  @!P0 NANOSLEEP.SYNCS 0x989680 ;  /* 0x009896800000895d */ /* 0x008fea0003900000 */
[----:B------:R-:W3:Y:S02]  /*ecc0*/  @!P0 SYNCS.PHASECHK.TRANS64 P0, [R2+URZ+0x90], R5 ;  /* 0x00009005020085a7 */ /* 0x000ee400080010ff */
[----:B---3--:R-:W-:Y:S05]  /*ecd0*/  @!P0 BRA `(.L_x_47) ;  /* 0xfffffffc00f08947 */ /* 0x008fea000383ffff */
[----:B------:R-:W-:Y:S05]  /*ece0*/  BRA `(.L_x_131) ;  /* 0xffffffa000cc7947 */ /* 0x000fea000383ffff */
.L_x_48:
[----:B-1----:R1:W2:Y:S02]  /*ecf0*/  SYNCS.PHASECHK.TRANS64.TRYWAIT P1, [R3+URZ+0xb0], R18 ;  /* 0x0000b012030075a7 */ /* 0x0022a400080211ff */
[----:B--2---:R-:W-:Y:S05]  /*ed00*/  @!P1 NANOSLEEP.SYNCS 0x989680 ;  /* 0x009896800000995d */ /* 0x004fea0003900000 */
[----:B------:R-:W2:Y:S02]  /*ed10*/  @!P1 SYNCS.PHASECHK.TRANS64 P1, [R3+URZ+0xb0], R18 ;  /* 0x0000b012030095a7 */ /* 0x000ea400080210ff */
[----:B--2---:R-:W-:Y:S05]  /*ed20*/  @!P1 BRA `(.L_x_48) ;  /* 0xfffffffc00f09947 */ /* 0x004fea000383ffff */
[----:B------:R-:W-:Y:S05]  /*ed30*/  BRA `(.L_x_132) ;  /* 0xffffffa000ec7947 */ /* 0x000fea000383ffff */
.L_x_51:
[----:B-1----:R1:W2:Y:S02]  /*ed40*/  SYNCS.PHASECHK.TRANS64.TRYWAIT P2, [R17+URZ], R20 ;  /* 0x00000014110075a7 */ /* 0x0022a400080411ff */
[----:B--2---:R-:W-:Y:S05]  /*ed50*/  @!P2 NANOSLEEP.SYNCS 0x989680 ;  /* 0x009896800000a95d */ /* 0x004fea0003900000 */
[----:B------:R-:W2:Y:S02]  /*ed60*/  @!P2 SYNCS.PHASECHK.TRANS64 P2, [R17+URZ], R20 ;  /* 0x000000141100a5a7 */ /* 0x000ea400080410ff */
[----:B--2---:R-:W-:Y:S05]  /*ed70*/  @!P2 BRA `(.L_x_51) ;  /* 0xfffffffc00f0a947 */ /* 0x004fea000383ffff */
[----:B------:R-:W-:Y:S05]  /*ed80*/  BRA `(.L_x_50) ;  /* 0xffffffa400247947 */ /* 0x000fea000383ffff */
.L_x_54:
[----:B-1----:R1:W3:Y:S02]  /*ed90*/  SYNCS.PHASECHK.TRANS64.TRYWAIT P0, [R2+URZ], R5 ;  /* 0x00000005020075a7 */ /* 0x0022e400080011ff */
[----:B---3--:R-:W-:Y:S05]  /*eda0*/  @!P0 NANOSLEEP.SYNCS 0x989680 ;  /* 0x009896800000895d */ /* 0x008fea0003900000 */
[----:B------:R-:W3:Y:S02]  /*edb0*/  @!P0 SYNCS.PHASECHK.TRANS64 P0, [R2+URZ], R5 ;  /* 0x00000005020085a7 */ /* 0x000ee400080010ff */
[----:B---3--:R-:W-:Y:S05]  /*edc0*/  @!P0 BRA `(.L_x_54) ;  /* 0xfffffffc00f08947 */ /* 0x008fea000383ffff */
[----:B------:R-:W-:Y:S05]  /*edd0*/  BRA `(.L_x_133) ;  /* 0xffffffac00a07947 */ /* 0x000fea000383ffff */
.L_x_55:
[----:B---3--:R3:W4:Y:S02]  /*ede0*/  SYNCS.PHASECHK.TRANS64.TRYWAIT P0, [R9+URZ], R4 ;  /* 0x00000004090075a7 */ /* 0x00872400080011ff */
[----:B----4-:R-:W-:Y:S05]  /*edf0*/  @!P0 NANOSLEEP.SYNCS 0x989680 ;  /* 0x009896800000895d */ /* 0x010fea0003900000 */
[----:B------:R-:W4:Y:S02]  /*ee00*/  @!P0 SYNCS.PHASECHK.TRANS64 P0, [R9+URZ], R4 ;  /* 0x00000004090085a7 */ /* 0x000f2400080010ff */
[----:B----4-:R-:W-:Y:S05]  /*ee10*/  @!P0 BRA `(.L_x_55) ;  /* 0xfffffffc00f08947 */ /* 0x010fea000383ffff */
[----:B------:R-:W-:Y:S05]  /*ee20*/  BRA `(.L_x_134) ;  /* 0xffffffac00947947 */ /* 0x000fea000383ffff */
.L_x_60:
[----:B--2---:R2:W3:Y:S02]  /*ee30*/  SYNCS.PHASECHK.TRANS64.TRYWAIT P0, [R18+URZ+0x90], R3 ;  /* 0x00009003120075a7 */ /* 0x0044e400080011ff */
[----:B---3--:R-:W-:Y:S05]  /*ee40*/  @!P0 NANOSLEEP.SYNCS 0x989680 ;  /* 0x009896800000895d */ /* 0x008fea0003900000 */
[----:B------:R-:W3:Y:S02]  /*ee50*/  @!P0 SYNCS.PHASECHK.TRANS64 P0, [R18+URZ+0x90], R3 ;  /* 0x00009003120085a7 */ /* 0x000ee400080010ff */
[----:B---3--:R-:W-:Y:S05]  /*ee60*/  @!P0 BRA `(.L_x_60) ;  /* 0xfffffffc00f08947 */ /* 0x008fea000383ffff */
[----:B------:R-:W-:Y:S05]  /*ee70*/  BRA `(.L_x_135) ;  /* 0xffffffb000c87947 */ /* 0x000fea000383ffff */
.L_x_63:
[----:B---3--:R3:W4:Y:S02]  /*ee80*/  SYNCS.PHASECHK.TRANS64.TRYWAIT P0, [R18+URZ+0x88], R47 ;  /* 0x0000882f120075a7 */ /* 0x00872400080011ff */
[----:B----4-:R-:W-:Y:S05]  /*ee90*/  @!P0 NANOSLEEP.SYNCS 0x989680 ;  /* 0x009896800000895d */ /* 0x010fea0003900000 */
[----:B------:R-:W4:Y:S02]  /*eea0*/  @!P0 SYNCS.PHASECHK.TRANS64 P0, [R18+URZ+0x88], R47 ;  /* 0x0000882f120085a7 */ /* 0x000f2400080010ff */
[----:B----4-:R-:W-:Y:S05]  /*eeb0*/  @!P0 BRA `(.L_x_63) ;  /* 0xfffffffc00f08947 */ /* 0x010fea000383ffff */
[----:B------:R-:W-:Y:S05]  /*eec0*/  BRA `(.L_x_62) ;  /* 0xffffffb400a87947 */ /* 0x000fea000383ffff */
.L_x_66:
[----:B-1----:R1:W2:Y:S02]  /*eed0*/  SYNCS.PHASECHK.TRANS64.TRYWAIT P0, [R18+URZ+0x60], R51 ;  /* 0x00006033120075a7 */ /* 0x0022a400080011ff */
[----:B--2---:R-:W-:Y:S05]  /*eee0*/  @!P0 NANOSLEEP.SYNCS 0x989680 ;  /* 0x009896800000895d */ /* 0x004fea0003900000 */
[----:B------:R-:W2:Y:S02]  /*eef0*/  @!P0 SYNCS.PHASECHK.TRANS64 P0, [R18+URZ+0x60], R51 ;  /* 0x00006033120085a7 */ /* 0x000ea400080010ff */
[----:B--2---:R-:W-:Y:S05]  /*ef00*/  @!P0 BRA `(.L_x_66) ;  /* 0xfffffffc00f08947 */ /* 0x004fea000383ffff */
[----:B------:R-:W-:Y:S05]  /*ef10*/  BRA `(.L_x_136) ;  /* 0xffffffb800887947 */ /* 0x000fea000383ffff */
.L_x_67:
[----:B-1----:R1:W2:Y:S02]  /*ef20*/  SYNCS.PHASECHK.TRANS64.TRYWAIT P0, [R18+URZ+0x68], R51 ;  /* 0x00006833120075a7 */ /* 0x0022a400080011ff */
[----:B--2---:R-:W-:Y:S05]  /*ef30*/  @!P0 NANOSLEEP.SYNCS 0x989680 ;  /* 0x009896800000895d */ /* 0x004fea0003900000 */
[----:B------:R-:W2:Y:S02]  /*ef40*/  @!P0 SYNCS.PHASECHK.TRANS64 P0, [R18+URZ+0x68], R51 ;  /* 0x00006833120085a7 */ /* 0x000ea400080010ff */
[----:B--2---:R-:W-:Y:S05]  /*ef50*/  @!P0 BRA `(.L_x_67) ;  /* 0xfffffffc00f08947 */ /* 0x004fea000383ffff */
[----:B------:R-:W-:Y:S05]  /*ef60*/  BRA `(.L_x_137) ;  /* 0xffffffb800e07947 */ /* 0x000fea000383ffff */
.L_x_68:
[----:B--2---:R2:W4:Y:S02]  /*ef70*/  SYNCS.PHASECHK.TRANS64.TRYWAIT P0, [R18+URZ+0x70], R51 ;  /* 0x00007033120075a7 */ /* 0x00452400080011ff */
[----:B----4-:R-:W-:Y:S05]  /*ef80*/  @!P0 NANOSLEEP.SYNCS 0x989680 ;  /* 0x009896800000895d */ /* 0x010fea0003900000 */
[----:B------:R-:W4:Y:S02]  /*ef90*/  @!P0 SYNCS.PHASECHK.TRANS64 P0, [R18+URZ+0x70], R51 ;  /* 0x00007033120085a7 */ /* 0x000f2400080010ff */
[----:B----4-:R-:W-:Y:S05]  /*efa0*/  @!P0 BRA `(.L_x_68) ;  /* 0xfffffffc00f08947 */ /* 0x010fea000383ffff */
[----:B------:R-:W-:Y:S05]  /*efb0*/  BRA `(.L_x_138) ;  /* 0xffffffbc003c7947 */ /* 0x000fea000383ffff */
.L_x_69:
[----:B-1----:R1:W2:Y:S02]  /*efc0*/  SYNCS.PHASECHK.TRANS64.TRYWAIT P0, [R18+URZ+0x78], R51 ;  /* 0x00007833120075a7 */ /* 0x0022a400080011ff */
[----:B--2---:R-:W-:Y:S05]  /*efd0*/  @!P0 NANOSLEEP.SYNCS 0x989680 ;  /* 0x009896800000895d */ /* 0x004fea0003900000 */
[----:B------:R-:W2:Y:S02]  /*efe0*/  @!P0 SYNCS.PHASECHK.TRANS64 P0, [R18+URZ+0x78], R51 ;  /* 0x00007833120085a7 */ /* 0x000ea400080010ff */
[----:B--2---:R-:W-:Y:S05]  /*eff0*/  @!P0 BRA `(.L_x_69) ;  /* 0xfffffffc00f08947 */ /* 0x004fea000383ffff */
[----:B------:R-:W-:Y:S05]  /*f000*/  BRA `(.L_x_139) ;  /* 0xffffffbc00cc7947 */ /* 0x000fea000383ffff */
.L_x_71:
[----:B---3--:R3:W4:Y:S02]  /*f010*/  SYNCS.PHASECHK.TRANS64.TRYWAIT P0, [R18+URZ+0x60], R3 ;  /* 0x00006003120075a7 */ /* 0x00872400080011ff */
[----:B----4-:R-:W-:Y:S05]  /*f020*/  @!P0 NANOSLEEP.SYNCS 0x989680 ;  /* 0x009896800000895d */ /* 0x010fea0003900000 */
[----:B------:R-:W4:Y:S02]  /*f030*/  @!P0 SYNCS.PHASECHK.TRANS64 P0, [R18+URZ+0x60], R3 ;  /* 0x00006003120085a7 */ /* 0x000f2400080010ff */
[----:B----4-:R-:W-:Y:S05]  /*f040*/  @!P0 BRA `(.L_x_71) ;  /* 0xfffffffc00f08947 */ /* 0x010fea000383ffff */
[----:B------:R-:W-:Y:S05]  /*f050*/  BRA `(.L_x_140) ;  /* 0xffffffc000407947 */ /* 0x000fea000383ffff */
.L_x_72:
[----:B----4-:R4:W1:Y:S02]  /*f060*/  SYNCS.PHASECHK.TRANS64.TRYWAIT P0, [R18+URZ+0x68], R3 ;  /* 0x00006803120075a7 */ /* 0x01086400080011ff */
[----:B-1----:R-:W-:Y:S05]  /*f070*/  @!P0 NANOSLEEP.SYNCS 0x989680 ;  /* 0x009896800000895d */ /* 0x002fea0003900000 */
[----:B------:R-:W1:Y:S02]  /*f080*/  @!P0 SYNCS.PHASECHK.TRANS64 P0, [R18+URZ+0x68], R3 ;  /* 0x00006803120085a7 */ /* 0x000e6400080010ff */
[----:B-1----:R-:W-:Y:S05]  /*f090*/  @!P0 BRA `(.L_x_72) ;  /* 0xfffffffc00f08947 */ /* 0x002fea000383ffff */
[----:B------:R-:W-:Y:S05]  /*f0a0*/  BRA `(.L_x_141) ;  /* 0xffffffc000347947 */ /* 0x000fea000383ffff */
.L_x_73:
[----:B------:R1:W1:Y:S02]  /*f0b0*/  SYNCS.PHASECHK.TRANS64.TRYWAIT P0, [R18+URZ+0x70], R3 ;  /* 0x00007003120075a7 */ /* 0x00026400080011ff */
[----:B-1----:R-:W-:Y:S05]  /*f0c0*/  @!P0 NANOSLEEP.SYNCS 0x989680 ;  /* 0x009896800000895d */ /* 0x002fea0003900000 */
[----:B------:R-:W1:Y:S02]  /*f0d0*/  @!P0 SYNCS.PHASECHK.TRANS64 P0, [R18+URZ+0x70], R3 ;  /* 0x00007003120085a7 */ /* 0x000e6400080010ff */
[----:B-1----:R-:W-:Y:S05]  /*f0e0*/  @!P0 BRA `(.L_x_73) ;  /* 0xfffffffc00f08947 */ /* 0x002fea000383ffff */
[----:B------:R-:W-:Y:S05]  /*f0f0*/  BRA `(.L_x_74) ;  /* 0xffffffc000287947 */ /* 0x000fea000383ffff */
.L_x_75:
[----:B-1----:R1:W2:Y:S02]  /*f100*/  SYNCS.PHASECHK.TRANS64.TRYWAIT P0, [R93+URZ+0x90], R4 ;  /* 0x000090045d0075a7 */ /* 0x0022a400080011ff */
[----:B--2---:R-:W-:Y:S05]  /*f110*/  @!P0 NANOSLEEP.SYNCS 0x989680 ;  /* 0x009896800000895d */ /* 0x004fea0003900000 */
[----:B------:R-:W2:Y:S02]  /*f120*/  @!P0 SYNCS.PHASECHK.TRANS64 P0, [R93+URZ+0x90], R4 ;  /* 0x000090045d0085a7 */ /* 0x000ea400080010ff */
[----:B--2---:R-:W-:Y:S05]  /*f130*/  @!P0 BRA `(.L_x_75) ;  /* 0xfffffffc00f08947 */ /* 0x004fea000383ffff */
[----:B------:R-:W-:Y:S05]  /*f140*/  BRA `(.L_x_142) ;  /* 0xffffffc400007947 */ /* 0x000fea000383ffff */
.L_x_86:
[----:B-1----:R1:W2:Y:S02]  /*f150*/  SYNCS.PHASECHK.TRANS64.TRYWAIT P1, [R93+URZ+0x40], R0 ;  /* 0x000040005d0075a7 */ /* 0x0022a400080211ff */
[----:B--2---:R-:W-:Y:S05]  /*f160*/  @!P1 NANOSLEEP.SYNCS 0x989680 ;  /* 0x009896800000995d */ /* 0x004fea0003900000 */
[----:B------:R-:W2:Y:S02]  /*f170*/  @!P1 SYNCS.PHASECHK.TRANS64 P1, [R93+URZ+0x40], R0 ;  /* 0x000040005d0095a7 */ /* 0x000ea400080210ff */
[----:B--2---:R-:W-:Y:S05]  /*f180*/  @!P1 BRA `(.L_x_86) ;  /* 0xfffffffc00f09947 */ /* 0x004fea000383ffff */
[----:B------:R-:W-:Y:S05]  /*f190*/  BRA `(.L_x_85) ;  /* 0xffffffd0002c7947 */ /* 0x000fea000383ffff */
.L_x_88:
[----:B-1----:R1:W4:Y:S02]  /*f1a0*/  SYNCS.PHASECHK.TRANS64.TRYWAIT P0, [R118+URZ+0xa0], R3 ;  /* 0x0000a003760075a7 */ /* 0x00232400080011ff */
[----:B----4-:R-:W-:Y:S05]  /*f1b0*/  @!P0 NANOSLEEP.SYNCS 0x989680 ;  /* 0x009896800000895d */ /* 0x010fea0003900000 */
[----:B------:R-:W4:Y:S02]  /*f1c0*/  @!P0 SYNCS.PHASECHK.TRANS64 P0, [R118+URZ+0xa0], R3 ;  /* 0x0000a003760085a7 */ /* 0x000f2400080010ff */
[----:B----4-:R-:W-:Y:S05]  /*f1d0*/  @!P0 BRA `(.L_x_88) ;  /* 0xfffffffc00f08947 */ /* 0x010fea000383ffff */
[----:B------:R-:W-:Y:S05]  /*f1e0*/  BRA `(.L_x_87) ;  /* 0xffffffd000547947 */ /* 0x000fea000383ffff */
.L_x_97:
[----:B-1----:R1:W4:Y:S02]  /*f1f0*/  SYNCS.PHASECHK.TRANS64.TRYWAIT P0, [R123+URZ+0x40], R0 ;  /* 0x000040007b0075a7 */ /* 0x00232400080011ff */
[----:B----4-:R-:W-:Y:S05]  /*f200*/  @!P0 NANOSLEEP.SYNCS 0x989680 ;  /* 0x009896800000895d */ /* 0x010fea0003900000 */
[----:B------:R-:W4:Y:S02]  /*f210*/  @!P0 SYNCS.PHASECHK.TRANS64 P0, [R123+URZ+0x40], R0 ;  /* 0x000040007b0085a7 */ /* 0x000f2400080010ff */
[----:B----4-:R-:W-:Y:S05]  /*f220*/  @!P0 BRA `(.L_x_97) ;  /* 0xfffffffc00f08947 */ /* 0x010fea000383ffff */
[----:B------:R-:W-:Y:S05]  /*f230*/  BRA `(.L_x_96) ;  /* 0xffffffd8006c7947 */ /* 0x000fea000383ffff */
.L_x_105:
[----:B-1----:R1:W4:Y:S02]  /*f240*/  SYNCS.PHASECHK.TRANS64.TRYWAIT P0, [R123+URZ+0x40], R6 ;  /* 0x000040067b0075a7 */ /* 0x00232400080011ff */
[----:B----4-:R-:W-:Y:S05]  /*f250*/  @!P0 NANOSLEEP.SYNCS 0x989680 ;  /* 0x009896800000895d */ /* 0x010fea0003900000 */
[----:B------:R-:W4:Y:S02]  /*f260*/  @!P0 SYNCS.PHASECHK.TRANS64 P0, [R123+URZ+0x40], R6 ;  /* 0x000040067b0085a7 */ /* 0x000f2400080010ff */
[----:B----4-:R-:W-:Y:S05]  /*f270*/  @!P0 BRA `(.L_x_105) ;  /* 0xfffffffc00f08947 */ /* 0x010fea000383ffff */
[----:B------:R-:W-:Y:S05]  /*f280*/  BRA `(.L_x_104) ;  /* 0xffffffe000b07947 */ /* 0x000fea000383ffff */
.L_x_113:
[----:B-1----:R1:W4:Y:S02]  /*f290*/  SYNCS.PHASECHK.TRANS64.TRYWAIT P0, [R123+URZ+0x40], R4 ;  /* 0x000040047b0075a7 */ /* 0x00232400080011ff */
[----:B----4-:R-:W-:Y:S05]  /*f2a0*/  @!P0 NANOSLEEP.SYNCS 0x989680 ;  /* 0x009896800000895d */ /* 0x010fea0003900000 */
[----:B------:R-:W4:Y:S02]  /*f2b0*/  @!P0 SYNCS.PHASECHK.TRANS64 P0, [R123+URZ+0x40], R4 ;  /* 0x000040047b0085a7 */ /* 0x000f2400080010ff */
[----:B----4-:R-:W-:Y:S05]  /*f2c0*/  @!P0 BRA `(.L_x_113) ;  /* 0xfffffffc00f08947 */ /* 0x010fea000383ffff */
[----:B------:R-:W-:Y:S05]  /*f2d0*/  BRA `(.L_x_112) ;  /* 0xffffffe800f47947 */ /* 0x000fea000383ffff */
        .weak           $__internal_0_$__cuda_sm10x_tcgen05_guardrail_trap_col_being_dealloced_not_returned_by_alloc
        .type           $__internal_0_$__cuda_sm10x_tcgen05_guardrail_trap_col_being_dealloced_not_returned_by_alloc,@function
        .size           $__internal_0_$__cuda_sm10x_tcgen05_guardrail_trap_col_being_dealloced_not_returned_by_alloc,($__internal_1_$__cuda_sm10x_tcgen05_guardrail_trap_phase_invalid_during_alloc - $__internal_0_$__cuda_sm10x_tcgen05_guardrail_trap_col_being_dealloced_not_returned_by_alloc)
$__internal_0_$__cuda_sm10x_tcgen05_guardrail_trap_col_being_dealloced_not_returned_by_alloc:
[----:B------:R-:W-:Y:S05]  /*f2e0*/  BPT.TRAP 0x1 ;  /* 0x000000040000795c */ /* 0x000fea0000300000 */
[----:B------:R-:W-:-:S04]  /*f2f0*/  MOV R3, 0x0 ;  /* 0x0000000000037802 */ /* 0x000fc80000000f00 */
[----:B------:R-:W-:Y:S05]  /*f300*/  RET.REL.NODEC R2 `(_ZN7cutlass13device_kernelINS_4conv6kernel13ConvUniversalINS1_16ConvProblemShapeILNS1_8OperatorE1ELi3EEENS1_10collective14CollectiveConvINS1_47MainloopSm100TmaUmmaWarpSpecializedImplicitGemmILS5_1ELi4ELi3ELi1ELi2EN4cute5tupleIJNSA_1CILi1EEESD_SD_EEEEENSB_IJNSC_ILi128EEENSC_ILi64EEENSB_IJSH_EEEEEENS_10tfloat32_tESK_NSA_8TiledMMAINSA_8MMA_AtomIJNSA_17SM100_MMA_TF32_SSISK_SK_fLi128ELi64ELNSA_4UMMA5MajorE0ELSP_1ELNSO_7ScaleInE0ELSQ_0EEEEEENSA_6LayoutISE_NSB_IJNSC_ILi0EEESU_SU_EEEEENSB_IJNSA_10UnderscoreESX_SX_EEEEENS7_6detail27Sm100ImplicitGemmTileTraitsINSA_20SM90_TMA_LOAD_IM2COLENSA_14ComposedLayoutINSA_7SwizzleILi3ELi4ELi3EEENSA_18smem_ptr_flag_bitsILi32EEENST_INSB_IJNSC_ILi8EEENSC_ILi32EEEEEENSB_IJS19_SD_EEEEEEEvEENS11_INSA_13SM90_TMA_LOADENS13_INS14_ILi2ELi5ELi2EEES17_NST_INSB_IJS19_NSC_ILi4EEEEEENSB_IJSD_S19_EEEEEEEvEEEENS_8epilogue10collective18CollectiveEpilogueINS1O_23Sm100TmaWarpSpecializedILi4ELi2ELi16ELb1ELb0EEEJSJ_NSB_IJNST_ISG_SD_EENST_INSC_ILi16EEESD_EEEEESK_NSB_IJNSB_IJllllEEESD_SU_EEESK_S1Y_NS1O_6fusion15FusionCallbacksIS1S_NS1Z_17LinearCombinationISK_fSK_fLNS_15FloatRoundStyleE2EEESJ_S1W_JEEENSA_5SM1004TMEM4LOAD26SM100_TMEM_LOAD_32dp32b16xES12_NS13_INS14_ILi2ELi4ELi3EEES17_NST_INSB_IJS18_S1U_EEENSB_IJS1U_SD_EEEEEEENSA_39AutoVectorizingCopyWithAssumedAlignmentILi128EEENSA_21SM90_TMA_STORE_IM2COLES2D_S2F_S2F_EEEvvEEEEvNT_6ParamsE) ;  /* 0xffffff0c023c7950 */ /* 0x000fea0003c3ffff */
        .weak           $__internal_1_$__cuda_sm10x_tcgen05_guardrail_trap_phase_invalid_during_alloc
        .type           $__internal_1_$__cuda_sm10x_tcgen05_guardrail_trap_phase_invalid_during_alloc,@function
        .size           $__internal_1_$__cuda_sm10x_tcgen05_guardrail_trap_phase_invalid_during_alloc,($__internal_2_$__cuda_sm10x_tcgen05_guardrail_trap_unallocated_columns_being_dealloced - $__internal_1_$__cuda_sm10x_tcgen05_guardrail_trap_phase_invalid_during_alloc)
$__internal_1_$__cuda_sm10x_tcgen05_guardrail_trap_phase_invalid_during_alloc:
[----:B------:R-:W-:Y:S05]  /*f310*/  BPT.TRAP 0x1 ;  /* 0x000000040000795c */ /* 0x000fea0000300000 */
[----:B------:R-:W-:-:S04]  /*f320*/  HFMA2 R3, -RZ, RZ, 0, 0 ;  /* 0x00000000ff037431 */ /* 0x000fc800000001ff */
[----:B------:R-:W-:Y:S05]  /*f330*/  RET.REL.NODEC R2 `(_ZN7cutlass13device_kernelINS_4conv6kernel13ConvUniversalINS1_16ConvProblemShapeILNS1_8OperatorE1ELi3EEENS1_10collective14CollectiveConvINS1_47MainloopSm100TmaUmmaWarpSpecializedImplicitGemmILS5_1ELi4ELi3ELi1ELi2EN4cute5tupleIJNSA_1CILi1EEESD_SD_EEEEENSB_IJNSC_ILi128EEENSC_ILi64EEENSB_IJSH_EEEEEENS_10tfloat32_tESK_NSA_8TiledMMAINSA_8MMA_AtomIJNSA_17SM100_MMA_TF32_SSISK_SK_fLi128ELi64ELNSA_4UMMA5MajorE0ELSP_1ELNSO_7ScaleInE0ELSQ_0EEEEEENSA_6LayoutISE_NSB_IJNSC_ILi0EEESU_SU_EEEEENSB_IJNSA_10UnderscoreESX_SX_EEEEENS7_6detail27Sm100ImplicitGemmTileTraitsINSA_20SM90_TMA_LOAD_IM2COLENSA_14ComposedLayoutINSA_7SwizzleILi3ELi4ELi3EEENSA_18smem_ptr_flag_bitsILi32EEENST_INSB_IJNSC_ILi8EEENSC_ILi32EEEEEENSB_IJS19_SD_EEEEEEEvEENS11_INSA_13SM90_TMA_LOADENS13_INS14_ILi2ELi5ELi2EEES17_NST_INSB_IJS19_NSC_ILi4EEEEEENSB_IJSD_S19_EEEEEEEvEEEENS_8epilogue10collective18CollectiveEpilogueINS1O_23Sm100TmaWarpSpecializedILi4ELi2ELi16ELb1ELb0EEEJSJ_NSB_IJNST_ISG_SD_EENST_INSC_ILi16EEESD_EEEEESK_NSB_IJNSB_IJllllEEESD_SU_EEESK_S1Y_NS1O_6fusion15FusionCallbacksIS1S_NS1Z_17LinearCombinationISK_fSK_fLNS_15FloatRoundStyleE2EEESJ_S1W_JEEENSA_5SM1004TMEM4LOAD26SM100_TMEM_LOAD_32dp32b16xES12_NS13_INS14_ILi2ELi4ELi3EEES17_NST_INSB_IJS18_S1U_EEENSB_IJS1U_SD_EEEEEEENSA_39AutoVectorizingCopyWithAssumedAlignmentILi128EEENSA_21SM90_TMA_STORE_IM2COLES2D_S2F_S2F_EEEvvEEEEvNT_6ParamsE) ;  /* 0xffffff0c02307950 */ /* 0x000fea0003c3ffff */
        .weak           $__internal_2_$__cuda_sm10x_tcgen05_guardrail_trap_unallocated_columns_being_dealloced
        .type           $__internal_2_$__cuda_sm10x_tcgen05_guardrail_trap_unallocated_columns_being_dealloced,@function
        .size           $__internal_2_$__cuda_sm10x_tcgen05_guardrail_trap_unallocated_columns_being_dealloced,(.L_x_144 - $__internal_2_$__cuda_sm10x_tcgen05_guardrail_trap_unallocated_columns_being_dealloced)
$__internal_2_$__cuda_sm10x_tcgen05_guardrail_trap_unallocated_columns_being_dealloced:
[----:B------:R-:W-:Y:S05]  /*f340*/  BPT.TRAP 0x1 ;  /* 0x000000040000795c */ /* 0x000fea0000300000 */
[----:B------:R-:W-:-:S04]  /*f350*/  MOV R3, 0x0 ;  /* 0x0000000000037802 */ /* 0x000fc80000000f00 */
[----:B------:R-:W-:Y:S05]  /*f360*/  RET.REL.NODEC R2 `(_ZN7cutlass13device_kernelINS_4conv6kernel13ConvUniversalINS1_16ConvProblemShapeILNS1_8OperatorE1ELi3EEENS1_10collective14CollectiveConvINS1_47MainloopSm100TmaUmmaWarpSpecializedImplicitGemmILS5_1ELi4ELi3ELi1ELi2EN4cute5tupleIJNSA_1CILi1EEESD_SD_EEEEENSB_IJNSC_ILi128EEENSC_ILi64EEENSB_IJSH_EEEEEENS_10tfloat32_tESK_NSA_8TiledMMAINSA_8MMA_AtomIJNSA_17SM100_MMA_TF32_SSISK_SK_fLi128ELi64ELNSA_4UMMA5MajorE0ELSP_1ELNSO_7ScaleInE0ELSQ_0EEEEEENSA_6LayoutISE_NSB_IJNSC_ILi0EEESU_SU_EEEEENSB_IJNSA_10UnderscoreESX_SX_EEEEENS7_6detail27Sm100ImplicitGemmTileTraitsINSA_20SM90_TMA_LOAD_IM2COLENSA_14ComposedLayoutINSA_7SwizzleILi3ELi4ELi3EEENSA_18smem_ptr_flag_bitsILi32EEENST_INSB_IJNSC_ILi8EEENSC_ILi32EEEEEENSB_IJS19_SD_EEEEEEEvEENS11_INSA_13SM90_TMA_LOADENS13_INS14_ILi2ELi5ELi2EEES17_NST_INSB_IJS19_NSC_ILi4EEEEEENSB_IJSD_S19_EEEEEEEvEEEENS_8epilogue10collective18CollectiveEpilogueINS1O_23Sm100TmaWarpSpecializedILi4ELi2ELi16ELb1ELb0EEEJSJ_NSB_IJNST_ISG_SD_EENST_INSC_ILi16EEESD_EEEEESK_NSB_IJNSB_IJllllEEESD_SU_EEESK_S1Y_NS1O_6fusion15FusionCallbacksIS1S_NS1Z_17LinearCombinationISK_fSK_fLNS_15FloatRoundStyleE2EEESJ_S1W_JEEENSA_5SM1004TMEM4LOAD26SM100_TMEM_LOAD_32dp32b16xES12_NS13_INS14_ILi2ELi4ELi3EEES17_NST_INSB_IJS18_S1U_EEENSB_IJS1U_SD_EEEEEEENSA_39AutoVectorizingCopyWithAssumedAlignmentILi128EEENSA_21SM90_TMA_STORE_IM2COLES2D_S2F_S2F_EEEvvEEEEvNT_6ParamsE) ;  /* 0xffffff0c02247950 */ /* 0x000fea0003c3ffff */
.L_x_143:
[----:B------:R-:W-:-:S00]  /*f370*/  BRA `(.L_x_143) ;  /* 0xfffffffc00fc7947 */ /* 0x000fc0000383ffff */
[----:B------:R-:W-:-:S00]  /*f380*/  NOP ;  /* 0x0000000000007918 */ /* 0x000fc00000000000 */
[----:B------:R-:W-:-:S00]  /*f390*/  NOP ;  /* 0x0000000000007918 */ /* 0x000fc00000000000 */
[----:B------:R-:W-:-:S00]  /*f3a0*/  NOP ;  /* 0x0000000000007918 */ /* 0x000fc00000000000 */
[----:B------:R-:W-:-:S00]  /*f3b0*/  NOP ;  /* 0x0000000000007918 */ /* 0x000fc00000000000 */
[----:B------:R-:W-:-:S00]  /*f3c0*/  NOP ;  /* 0x0000000000007918 */ /* 0x000fc00000000000 */
[----:B------:R-:W-:-:S00]  /*f3d0*/  NOP ;  /* 0x0000000000007918 */ /* 0x000fc00000000000 */
[----:B------:R-:W-:-:S00]  /*f3e0*/  NOP ;  /* 0x0000000000007918 */ /* 0x000fc00000000000 */
[----:B------:R-:W-:-:S00]  /*f3f0*/  NOP ;  /* 0x0000000000007918 */ /* 0x000fc00000000000 */
.L_x_144:


//--------------------- .nv.global.init           --------------------------
	.section	.nv.global.init,"aw",@progbits
.nv.global.init:
	.type		$str$29,@object
	.size		$str$29,($str$30 - $str$29)
$str$29:
        /*0000*/ 	.byte	0x28, 0x61, 0x64, 0x64, 0x72, 0x65, 0x73, 0x73, 0x20, 0x26, 0x20, 0x6d, 0x61, 0x73, 0x6b, 0x29
        /*0010*/ 	.byte	0x20, 0x3d, 0x3d, 0x20, 0x30, 0x00
	.type		$str$30,@object
	.size		$str$30,($str$28 - $str$30)
$str$30:
        /*0016*/ 	.byte	0x2f, 0x74, 0x6d, 0x70, 0x2f, 0x63, 0x75, 0x74, 0x6c, 0x61, 0x73, 0x73, 0x5f, 0x73, 0x77, 0x65
        /*0026*/ 	.byte	0x65, 0x70, 0x5f, 0x73, 0x72, 0x63, 0x2f, 0x69, 0x6e, 0x63, 0x6c, 0x75, 0x64, 0x65, 0x2f, 0x63
        /*0036*/ 	.byte	0x75, 0x74, 0x65, 0x2f, 0x70, 0x6f, 0x69, 0x6e, 0x74, 0x65, 0x72, 0x5f, 0x66, 0x6c, 0x61, 0x67
        /*0046*/ 	.byte	0x67, 0x65, 0x64, 0x2e, 0x68, 0x70, 0x70, 0x00
	.type		$str$28,@object
	.size		$str$28,($str$27 - $str$28)
$str$28:
        /*004e*/ 	.byte	0x2f, 0x74, 0x6d, 0x70, 0x2f, 0x63, 0x75, 0x74, 0x6c, 0x61, 0x73, 0x73, 0x5f, 0x73, 0x77, 0x65
        /*005e*/ 	.byte	0x65, 0x70, 0x5f, 0x73, 0x72, 0x63, 0x2f, 0x69, 0x6e, 0x63, 0x6c, 0x75, 0x64, 0x65, 0x2f, 0x63
        /*006e*/ 	.byte	0x75, 0x74, 0x65, 0x2f, 0x61, 0x74, 0x6f, 0x6d, 0x2f, 0x63, 0x6f, 0x70, 0x79, 0x5f, 0x74, 0x72
        /*007e*/ 	.byte	0x61, 0x69, 0x74, 0x73, 0x5f, 0x73, 0x6d, 0x31, 0x30, 0x30, 0x2e, 0x68, 0x70, 0x70, 0x00
	.type		$str$27,@object
	.size		$str$27,(__unnamed_1 - $str$27)
$str$27:
        /*008d*/ 	.byte	0x28, 0x28, 0x75, 0x69, 0x6e, 0x74, 0x33, 0x32, 0x5f, 0x74, 0x28, 0x74, 0x68, 0x72, 0x65, 0x61
        /*009d*/ 	.byte	0x64, 0x49, 0x64, 0x78, 0x2e, 0x78, 0x29, 0x20, 0x2f, 0x20, 0x33, 0x32, 0x29, 0x20, 0x25, 0x20
        /*00ad*/ 	.byte	0x34, 0x29, 0x20, 0x3d, 0x3d, 0x20, 0x28, 0x28, 0x28, 0x74, 0x6d, 0x65, 0x6d, 0x5f, 0x61, 0x64
        /*00bd*/ 	.byte	0x64, 0x72, 0x20, 0x3e, 0x3e, 0x20, 0x31, 0x36, 0x29, 0x20, 0x2f, 0x20, 0x33, 0x32, 0x29, 0x20
        /*00cd*/ 	.byte	0x25, 0x20, 0x34, 0x29, 0x00
	.type		__unnamed_1,@object
	.size		__unnamed_1,(__unnamed_2 - __unnamed_1)
__unnamed_1:
        /*00d2*/ 	.byte	0x61, 0x75, 0x74, 0x6f, 0x20, 0x63, 0x75, 0x74, 0x65, 0x3a, 0x3a, 0x61, 0x73, 0x5f, 0x70, 0x6f
        /* <DEDUP_REMOVED lines=24> */
        /*0262*/ 	.byte	0x32, 0x30, 0x34, 0x38, 0x3e, 0x3e, 0x3e, 0x3e, 0x5d, 0x00
	.type		__unnamed_2,@object
	.size		__unnamed_2,(.L_2 - __unnamed_2)
__unnamed_2:
        /* <DEDUP_REMOVED lines=42> */
        /*050c*/ 	.byte	0x3e, 0x5d, 0x00
.L_2:


//--------------------- .nv.shared._ZN7cutlass13device_kernelINS_4conv6kernel13ConvUniversalINS1_16ConvProblemShapeILNS1_8OperatorE1ELi3EEENS1_10collective14CollectiveConvINS1_47MainloopSm100TmaUmmaWarpSpecializedImplicitGemmILS5_1ELi4ELi3ELi1ELi2EN4cute5tupleIJNSA_1CILi1EEESD_SD_EEEEENSB_IJNSC_ILi128EEENSC_ILi64EEENSB_IJSH_EEEEEENS_10tfloat32_tESK_NSA_8TiledMMAINSA_8MMA_AtomIJNSA_17SM100_MMA_TF32_SSISK_SK_fLi128ELi64ELNSA_4UMMA5MajorE0ELSP_1ELNSO_7ScaleInE0ELSQ_0EEEEEENSA_6LayoutISE_NSB_IJNSC_ILi0EEESU_SU_EEEEENSB_IJNSA_10UnderscoreESX_SX_EEEEENS7_6detail27Sm100ImplicitGemmTileTraitsINSA_20SM90_TMA_LOAD_IM2COLENSA_14ComposedLayoutINSA_7SwizzleILi3ELi4ELi3EEENSA_18smem_ptr_flag_bitsILi32EEENST_INSB_IJNSC_ILi8EEENSC_ILi32EEEEEENSB_IJS19_SD_EEEEEEEvEENS11_INSA_13SM90_TMA_LOADENS13_INS14_ILi2ELi5ELi2EEES17_NST_INSB_IJS19_NSC_ILi4EEEEEENSB_IJSD_S19_EEEEEEEvEEEENS_8epilogue10collective18CollectiveEpilogueINS1O_23Sm100TmaWarpSpecializedILi4ELi2ELi16ELb1ELb0EEEJSJ_NSB_IJNST_ISG_SD_EENST_INSC_ILi16EEESD_EEEEESK_NSB_IJNSB_IJllllEEESD_SU_EEESK_S1Y_NS1O_6fusion15FusionCallbacksIS1S_NS1Z_17LinearCombinationISK_fSK_fLNS_15FloatRoundStyleE2EEESJ_S1W_JEEENSA_5SM1004TMEM4LOAD26SM100_TMEM_LOAD_32dp32b16xES12_NS13_INS14_ILi2ELi4ELi3EEES17_NST_INSB_IJS18_S1U_EEENSB_IJS1U_SD_EEEEEEENSA_39AutoVectorizingCopyWithAssumedAlignmentILi128EEENSA_21SM90_TMA_STORE_IM2COLES2D_S2F_S2F_EEEvvEEEEvNT_6ParamsE --------------------------
	.section	.nv.shared._ZN7cutlass13device_kernelINS_4conv6kernel13ConvUniversalINS1_16ConvProblemShapeILNS1_8OperatorE1ELi3EEENS1_10collective14CollectiveConvINS1_47MainloopSm100TmaUmmaWarpSpecializedImplicitGemmILS5_1ELi4ELi3ELi1ELi2EN4cute5tupleIJNSA_1CILi1EEESD_SD_EEEEENSB_IJNSC_ILi128EEENSC_ILi64EEENSB_IJSH_EEEEEENS_10tfloat32_tESK_NSA_8TiledMMAINSA_8MMA_AtomIJNSA_17SM100_MMA_TF32_SSISK_SK_fLi128ELi64ELNSA_4UMMA5MajorE0ELSP_1ELNSO_7ScaleInE0ELSQ_0EEEEEENSA_6LayoutISE_NSB_IJNSC_ILi0EEESU_SU_EEEEENSB_IJNSA_10UnderscoreESX_SX_EEEEENS7_6detail27Sm100ImplicitGemmTileTraitsINSA_20SM90_TMA_LOAD_IM2COLENSA_14ComposedLayoutINSA_7SwizzleILi3ELi4ELi3EEENSA_18smem_ptr_flag_bitsILi32EEENST_INSB_IJNSC_ILi8EEENSC_ILi32EEEEEENSB_IJS19_SD_EEEEEEEvEENS11_INSA_13SM90_TMA_LOADENS13_INS14_ILi2ELi5ELi2EEES17_NST_INSB_IJS19_NSC_ILi4EEEEEENSB_IJSD_S19_EEEEEEEvEEEENS_8epilogue10collective18CollectiveEpilogueINS1O_23Sm100TmaWarpSpecializedILi4ELi2ELi16ELb1ELb0EEEJSJ_NSB_IJNST_ISG_SD_EENST_INSC_ILi16EEESD_EEEEESK_NSB_IJNSB_IJllllEEESD_SU_EEESK_S1Y_NS1O_6fusion15FusionCallbacksIS1S_NS1Z_17LinearCombinationISK_fSK_fLNS_15FloatRoundStyleE2EEESJ_S1W_JEEENSA_5SM1004TMEM4LOAD26SM100_TMEM_LOAD_32dp32b16xES12_NS13_INS14_ILi2ELi4ELi3EEES17_NST_INSB_IJS18_S1U_EEENSB_IJS1U_SD_EEEEEEENSA_39AutoVectorizingCopyWithAssumedAlignmentILi128EEENSA_21SM90_TMA_STORE_IM2COLES2D_S2F_S2F_EEEvvEEEEvNT_6ParamsE,"aw",@nobits
	.sectionflags	@""
	.align	16
	.zero		1024


//--------------------- .nv.shared.reserved.0     --------------------------
	.section	.nv.shared.reserved.0,"aw",@nobits
	.weak		__nv_reservedSMEM_offset_0_alias
	.size		__nv_reservedSMEM_offset_0_alias, 0, 64
	.other		__nv_reservedSMEM_offset_0_alias,@"STO_CUDA_RESERVED_SHARED STV_DEFAULT"
__nv_reservedSMEM_offset_0_alias:
	.zero		0
.nv.shared.reserved.0:
	.zero		64
	.weak		__nv_reservedSMEM_tcgen05_partition
	.type		__nv_reservedSMEM_tcgen05_partition,@object
	.size		__nv_reservedSMEM_tcgen05_partition,(.L_0 - __nv_reservedSMEM_tcgen05_partition)
__nv_reservedSMEM_tcgen05_partition:
	.zero		32
.L_0:


//--------------------- .nv.global                --------------------------
	.section	.nv.global,"aw",@nobits
.nv.global:
	.type		_ZN39_INTERNAL_531300be_4_k_cu_5dab8d32_31994cute1_E,@object
	.size		_ZN39_INTERNAL_531300be_4_k_cu_5dab8d32_31994cute1_E,(_ZN39_INTERNAL_531300be_4_k_cu_5dab8d32_31994cuda3std3__45__cpo6cbeginE - _ZN39_INTERNAL_531300be_4_k_cu_5dab8d32_31994cute1_E)
_ZN39_INTERNAL_531300be_4_k_cu_5dab8d32_31994cute1_E:
	.zero		1
	.type		_ZN39_INTERNAL_531300be_4_k_cu_5dab8d32_31994cuda3std3__45__cpo6cbeginE,@object
	.size		_ZN39_INTERNAL_531300be_4_k_cu_5dab8d32_31994cuda3std3__45__cpo6cbeginE,(_ZN39_INTERNAL_531300be_4_k_cu_5dab8d32_31994cuda3std3__48in_placeE - _ZN39_INTERNAL_531300be_4_k_cu_5dab8d32_31994cuda3std3__45__cpo6cbeginE)
_ZN39_INTERNAL_531300be_4_k_cu_5dab8d32_31994cuda3std3__45__cpo6cbeginE:
	.zero		1
	.type		_ZN39_INTERNAL_531300be_4_k_cu_5dab8d32_31994cuda3std3__48in_placeE,@object
	.size		_ZN39_INTERNAL_531300be_4_k_cu_5dab8d32_31994cuda3std3__48in_placeE,(_ZN39_INTERNAL_531300be_4_k_cu_5dab8d32_31994cuda3std6ranges3__45__cpo9iter_moveE - _ZN39_INTERNAL_531300be_4_k_cu_5dab8d32_31994cuda3std3__48in_placeE)
_ZN39_INTERNAL_531300be_4_k_cu_5dab8d32_31994cuda3std3__48in_placeE:
	.zero		1
	.type		_ZN39_INTERNAL_531300be_4_k_cu_5dab8d32_31994cuda3std6ranges3__45__cpo9iter_moveE,@object
	.size		_ZN39_INTERNAL_531300be_4_k_cu_5dab8d32_31994cuda3std6ranges3__45__cpo9iter_moveE,(_ZN39_INTERNAL_531300be_4_k_cu_5dab8d32_31994cuda3std3__45__cpo5beginE - _ZN39_INTERNAL_531300be_4_k_cu_5dab8d32_31994cuda3std6ranges3__45__cpo9iter_moveE)
_ZN39_INTERNAL_531300be_4_k_cu_5dab8d32_31994cuda3std6ranges3__45__cpo9iter_moveE:
	.zero		1
	.type		_ZN39_INTERNAL_531300be_4_k_cu_5dab8d32_31994cuda3std3__45__cpo5beginE,@object
	.size		_ZN39_INTERNAL_531300be_4_k_cu_5dab8d32_31994cuda3std3__45__cpo5beginE,(_ZN39_INTERNAL_531300be_4_k_cu_5dab8d32_31994cuda3std3__441_GLOBAL__N__531300be_4_k_cu_5dab8d32_31996ignoreE - _ZN39_INTERNAL_531300be_4_k_cu_5dab8d32_31994cuda3std3__45__cpo5beginE)
_ZN39_INTERNAL_531300be_4_k_cu_5dab8d32_31994cuda3std3__45__cpo5beginE:
	.zero		1
	.type		_ZN39_INTERNAL_531300be_4_k_cu_5dab8d32_31994cuda3std3__441_GLOBAL__N__531300be_4_k_cu_5dab8d32_31996ignoreE,@object
	.size		_ZN39_INTERNAL_531300be_4_k_cu_5dab8d32_31994cuda3std3__441_GLOBAL__N__531300be_4_k_cu_5dab8d32_31996ignoreE,(_ZN39_INTERNAL_531300be_4_k_cu_5dab8d32_31994cute7productE - _ZN39_INTERNAL_531300be_4_k_cu_5dab8d32_31994cuda3std3__441_GLOBAL__N__531300be_4_k_cu_5dab8d32_31996ignoreE)
_ZN39_INTERNAL_531300be_4_k_cu_5dab8d32_31994cuda3std3__441_GLOBAL__N__531300be_4_k_cu_5dab8d32_31996ignoreE:
	.zero		1
	.type		_ZN39_INTERNAL_531300be_4_k_cu_5dab8d32_31994cute7productE,@object
	.size		_ZN39_INTERNAL_531300be_4_k_cu_5dab8d32_31994cute7productE,(_ZN39_INTERNAL_531300be_4_k_cu_5dab8d32_31994cuda3std3__45__cpo3endE - _ZN39_INTERNAL_531300be_4_k_cu_5dab8d32_31994cute7productE)
_ZN39_INTERNAL_531300be_4_k_cu_5dab8d32_31994cute7productE:
	.zero		1
	.type		_ZN39_INTERNAL_531300be_4_k_cu_5dab8d32_31994cuda3std3__45__cpo3endE,@object
	.size		_ZN39_INTERNAL_531300be_4_k_cu_5dab8d32_31994cuda3std3__45__cpo3endE,(_ZN39_INTERNAL_531300be_4_k_cu_5dab8d32_31994cuda3std3__419piecewise_constructE - _ZN39_INTERNAL_531300be_4_k_cu_5dab8d32_31994cuda3std3__45__cpo3endE)
_ZN39_INTERNAL_531300be_4_k_cu_5dab8d32_31994cuda3std3__45__cpo3endE:
	.zero		1
	.type		_ZN39_INTERNAL_531300be_4_k_cu_5dab8d32_31994cuda3std3__419piecewise_constructE,@object
	.size		_ZN39_INTERNAL_531300be_4_k_cu_5dab8d32_31994cuda3std3__419piecewise_constructE,(_ZN39_INTERNAL_531300be_4_k_cu_5dab8d32_31994cuda3std3__45__cpo4cendE - _ZN39_INTERNAL_531300be_4_k_cu_5dab8d32_31994cuda3std3__419piecewise_constructE)
_ZN39_INTERNAL_531300be_4_k_cu_5dab8d32_31994cuda3std3__419piecewise_constructE:
	.zero		1
	.type		_ZN39_INTERNAL_531300be_4_k_cu_5dab8d32_31994cuda3std3__45__cpo4cendE,@object
	.size		_ZN39_INTERNAL_531300be_4_k_cu_5dab8d32_31994cuda3std3__45__cpo4cendE,(_ZN39_INTERNAL_531300be_4_k_cu_5dab8d32_31994cuda3std6ranges3__45__cpo4swapE - _ZN39_INTERNAL_531300be_4_k_cu_5dab8d32_31994cuda3std3__45__cpo4cendE)
_ZN39_INTERNAL_531300be_4_k_cu_5dab8d32_31994cuda3std3__45__cpo4cendE:
	.zero		1
	.type		_ZN39_INTERNAL_531300be_4_k_cu_5dab8d32_31994cuda3std6ranges3__45__cpo4swapE,@object
	.size		_ZN39_INTERNAL_531300be_4_k_cu_5dab8d32_31994cuda3std6ranges3__45__cpo4swapE,(.L_10 - _ZN39_INTERNAL_531300be_4_k_cu_5dab8d32_31994cuda3std6ranges3__45__cpo4swapE)
_ZN39_INTERNAL_531300be_4_k_cu_5dab8d32_31994cuda3std6ranges3__45__cpo4swapE:
	.zero		1
.L_10:


//--------------------- .nv.constant0._ZN7cutlass13device_kernelINS_4conv6kernel13ConvUniversalINS1_16ConvProblemShapeILNS1_8OperatorE1ELi3EEENS1_10collective14CollectiveConvINS1_47MainloopSm100TmaUmmaWarpSpecializedImplicitGemmILS5_1ELi4ELi3ELi1ELi2EN4cute5tupleIJNSA_1CILi1EEESD_SD_EEEEENSB_IJNSC_ILi128EEENSC_ILi64EEENSB_IJSH_EEEEEENS_10tfloat32_tESK_NSA_8TiledMMAINSA_8MMA_AtomIJNSA_17SM100_MMA_TF32_SSISK_SK_fLi128ELi64ELNSA_4UMMA5MajorE0ELSP_1ELNSO_7ScaleInE0ELSQ_0EEEEEENSA_6LayoutISE_NSB_IJNSC_ILi0EEESU_SU_EEEEENSB_IJNSA_10UnderscoreESX_SX_EEEEENS7_6detail27Sm100ImplicitGemmTileTraitsINSA_20SM90_TMA_LOAD_IM2COLENSA_14ComposedLayoutINSA_7SwizzleILi3ELi4ELi3EEENSA_18smem_ptr_flag_bitsILi32EEENST_INSB_IJNSC_ILi8EEENSC_ILi32EEEEEENSB_IJS19_SD_EEEEEEEvEENS11_INSA_13SM90_TMA_LOADENS13_INS14_ILi2ELi5ELi2EEES17_NST_INSB_IJS19_NSC_ILi4EEEEEENSB_IJSD_S19_EEEEEEEvEEEENS_8epilogue10collective18CollectiveEpilogueINS1O_23Sm100TmaWarpSpecializedILi4ELi2ELi16ELb1ELb0EEEJSJ_NSB_IJNST_ISG_SD_EENST_INSC_ILi16EEESD_EEEEESK_NSB_IJNSB_IJllllEEESD_SU_EEESK_S1Y_NS1O_6fusion15FusionCallbacksIS1S_NS1Z_17LinearCombinationISK_fSK_fLNS_15FloatRoundStyleE2EEESJ_S1W_JEEENSA_5SM1004TMEM4LOAD26SM100_TMEM_LOAD_32dp32b16xES12_NS13_INS14_ILi2ELi4ELi3EEES17_NST_INSB_IJS18_S1U_EEENSB_IJS1U_SD_EEEEEEENSA_39AutoVectorizingCopyWithAssumedAlignmentILi128EEENSA_21SM90_TMA_STORE_IM2COLES2D_S2F_S2F_EEEvvEEEEvNT_6ParamsE --------------------------
	.section	.nv.constant0._ZN7cutlass13device_kernelINS_4conv6kernel13ConvUniversalINS1_16ConvProblemShapeILNS1_8OperatorE1ELi3EEENS1_10collective14CollectiveConvINS1_47MainloopSm100TmaUmmaWarpSpecializedImplicitGemmILS5_1ELi4ELi3ELi1ELi2EN4cute5tupleIJNSA_1CILi1EEESD_SD_EEEEENSB_IJNSC_ILi128EEENSC_ILi64EEENSB_IJSH_EEEEEENS_10tfloat32_tESK_NSA_8TiledMMAINSA_8MMA_AtomIJNSA_17SM100_MMA_TF32_SSISK_SK_fLi128ELi64ELNSA_4UMMA5MajorE0ELSP_1ELNSO_7ScaleInE0ELSQ_0EEEEEENSA_6LayoutISE_NSB_IJNSC_ILi0EEESU_SU_EEEEENSB_IJNSA_10UnderscoreESX_SX_EEEEENS7_6detail27Sm100ImplicitGemmTileTraitsINSA_20SM90_TMA_LOAD_IM2COLENSA_14ComposedLayoutINSA_7SwizzleILi3ELi4ELi3EEENSA_18smem_ptr_flag_bitsILi32EEENST_INSB_IJNSC_ILi8EEENSC_ILi32EEEEEENSB_IJS19_SD_EEEEEEEvEENS11_INSA_13SM90_TMA_LOADENS13_INS14_ILi2ELi5ELi2EEES17_NST_INSB_IJS19_NSC_ILi4EEEEEENSB_IJSD_S19_EEEEEEEvEEEENS_8epilogue10collective18CollectiveEpilogueINS1O_23Sm100TmaWarpSpecializedILi4ELi2ELi16ELb1ELb0EEEJSJ_NSB_IJNST_ISG_SD_EENST_INSC_ILi16EEESD_EEEEESK_NSB_IJNSB_IJllllEEESD_SU_EEESK_S1Y_NS1O_6fusion15FusionCallbacksIS1S_NS1Z_17LinearCombinationISK_fSK_fLNS_15FloatRoundStyleE2EEESJ_S1W_JEEENSA_5SM1004TMEM4LOAD26SM100_TMEM_LOAD_32dp32b16xES12_NS13_INS14_ILi2ELi4ELi3EEES17_NST_INSB_IJS18_S1U_EEENSB_IJS1U_SD_EEEEEEENSA_39AutoVectorizingCopyWithAssumedAlignmentILi128EEENSA_21SM90_TMA_STORE_IM2COLES2D_S2F_S2F_EEEvvEEEEvNT_6ParamsE,"a",@progbits
	.sectionflags	@""
	.align	4
.nv.constant0._ZN7cutlass13device_kernelINS_4conv6kernel13ConvUniversalINS1_16ConvProblemShapeILNS1_8OperatorE1ELi3EEENS1_10collective14CollectiveConvINS1_47MainloopSm100TmaUmmaWarpSpecializedImplicitGemmILS5_1ELi4ELi3ELi1ELi2EN4cute5tupleIJNSA_1CILi1EEESD_SD_EEEEENSB_IJNSC_ILi128EEENSC_ILi64EEENSB_IJSH_EEEEEENS_10tfloat32_tESK_NSA_8TiledMMAINSA_8MMA_AtomIJNSA_17SM100_MMA_TF32_SSISK_SK_fLi128ELi64ELNSA_4UMMA5MajorE0ELSP_1ELNSO_7ScaleInE0ELSQ_0EEEEEENSA_6LayoutISE_NSB_IJNSC_ILi0EEESU_SU_EEEEENSB_IJNSA_10UnderscoreESX_SX_EEEEENS7_6detail27Sm100ImplicitGemmTileTraitsINSA_20SM90_TMA_LOAD_IM2COLENSA_14ComposedLayoutINSA_7SwizzleILi3ELi4ELi3EEENSA_18smem_ptr_flag_bitsILi32EEENST_INSB_IJNSC_ILi8EEENSC_ILi32EEEEEENSB_IJS19_SD_EEEEEEEvEENS11_INSA_13SM90_TMA_LOADENS13_INS14_ILi2ELi5ELi2EEES17_NST_INSB_IJS19_NSC_ILi4EEEEEENSB_IJSD_S19_EEEEEEEvEEEENS_8epilogue10collective18CollectiveEpilogueINS1O_23Sm100TmaWarpSpecializedILi4ELi2ELi16ELb1ELb0EEEJSJ_NSB_IJNST_ISG_SD_EENST_INSC_ILi16EEESD_EEEEESK_NSB_IJNSB_IJllllEEESD_SU_EEESK_S1Y_NS1O_6fusion15FusionCallbacksIS1S_NS1Z_17LinearCombinationISK_fSK_fLNS_15FloatRoundStyleE2EEESJ_S1W_JEEENSA_5SM1004TMEM4LOAD26SM100_TMEM_LOAD_32dp32b16xES12_NS13_INS14_ILi2ELi4ELi3EEES17_NST_INSB_IJS18_S1U_EEENSB_IJS1U_SD_EEEEEEENSA_39AutoVectorizingCopyWithAssumedAlignmentILi128EEENSA_21SM90_TMA_STORE_IM2COLES2D_S2F_S2F_EEEvvEEEEvNT_6ParamsE:
	.zero		3200


//--------------------- SYMBOLS --------------------------

	.type		.nv.reservedSmem.offset0,@object
	.size		.nv.reservedSmem.offset0,0x4
	.type		.nv.reservedSmem.cap,@object
	.size		.nv.reservedSmem.cap,0x4
	.type		__assertfail,@function
